def attn_fwd(
    Q,
    K,
    V,
    Out,
    Lse,
    sm_scale,
    stride_qz,
    stride_qh,
    stride_qm,
    stride_qk,
    stride_kz,
    stride_kh,
    stride_kn,
    stride_kk,
    stride_vz,
    stride_vh,
    stride_vn,
    stride_vk,
    stride_oz,
    stride_oh,
    stride_om,
    stride_ok,
    seqlen_q,
    seqlen_k,
    BLOCK_M: tl.constexpr,
    BLOCK_N: tl.constexpr,
    HEAD_DIM: tl.constexpr,
    CAUSAL: tl.constexpr,
):
    start_m = tl.program_id(0)
    off_hz = tl.program_id(1)
    q_off = off_hz * stride_qh
    k_off = off_hz * stride_kh
    v_off = off_hz * stride_vh
    offs_m = start_m * BLOCK_M + tl.arange(0, BLOCK_M)
    offs_d = tl.arange(0, HEAD_DIM)
    offs_n = tl.arange(0, BLOCK_N)
    q_ptrs = Q + q_off + offs_m[:, None] * stride_qm + offs_d[None, :] * stride_qk
    k_ptrs = K + k_off + offs_d[:, None] * stride_kk + offs_n[None, :] * stride_kn
    v_ptrs = V + v_off + offs_n[:, None] * stride_vn + offs_d[None, :] * stride_vk
    m_i = tl.full([BLOCK_M], float("-inf"), dtype=tl.float32)
    l_i = tl.zeros([BLOCK_M], dtype=tl.float32) + 1.0
    acc = tl.zeros([BLOCK_M, HEAD_DIM], dtype=tl.float32)
    q = tl.load(q_ptrs)
    acc, l_i, m_i = _attn_fwd_inner(
        acc,
        l_i,
        m_i,
        q,
        k_ptrs,
        v_ptrs,
        sm_scale,
        stride_kn,
        stride_vn,
        start_m,
        seqlen_k,
        BLOCK_M,
        BLOCK_N,
        HEAD_DIM,
        CAUSAL,
    )
    acc = acc / l_i[:, None]
    lse = m_i + tl.math.log2(l_i) / 1.4426950408889634
    o_ptrs = (
        Out
        + off_hz * stride_oh
        + offs_m[:, None] * stride_om
        + offs_d[None, :] * stride_ok
    )
    tl.store(o_ptrs, acc.to(Out.dtype.element_ty))
    tl.store(Lse + off_hz * seqlen_q + offs_m, lse)

# config = {"BLOCK_M": 128, "BLOCK_N": 32, "HEAD_DIM": 256, "arch": "sm_90", "causal": true, "dtype": "bf16", "num_stages": 2, "num_warps": 4}
# arch = sm_90


// ===== COMPILED SASS (sm_90a) =====

	.target	sm_90a

	.elftype	@"ET_EXEC"


//--------------------- .note.nv.tkinfo           --------------------------
	.section	.note.nv.tkinfo,"",@"SHT_NOTE"
	.sectionflags	@"SHF_NOTE_NV_TKINFO"
	.tkinfo
        /*0018*/ 	.word	0x00000002
        /*0030*/ 	.string	""
        /*0030*/ 	.string	"ptxas"
        /*0030*/ 	.string	"Cuda compilation tools, release 13.0, V13.0.88"
        /*0030*/ 	.string	"Build cuda_13.0.r13.0/compiler.36424714_0"
        /*0030*/ 	.string	"-v  -suppress-debug-info  -lineinfo  -arch sm_90a "



//--------------------- .note.nv.cuinfo           --------------------------
	.section	.note.nv.cuinfo,"",@"SHT_NOTE"
	.sectionflags	@"SHF_NOTE_NV_CUINFO"
        /*0018*/ 	.short	0x0002
        /*001a*/ 	.short	0x005a
        /*001c*/ 	.short	0x0082
	.zero		2


//--------------------- .nv.info                  --------------------------
	.section	.nv.info,"",@"SHT_CUDA_INFO"
	.align	4


	//----- nvinfo : EIATTR_REGCOUNT
	.align		4
        /*0000*/ 	.byte	0x04, 0x2f
        /*0002*/ 	.short	(.L_2 - .L_1)
	.align		4
.L_1:
        /*0004*/ 	.word	index@(attn_fwd)
        /*0008*/ 	.word	0x000000ff


	//----- nvinfo : EIATTR_FRAME_SIZE
	.align		4
.L_2:
        /*000c*/ 	.byte	0x04, 0x11
        /*000e*/ 	.short	(.L_4 - .L_3)
	.align		4
.L_3:
        /*0010*/ 	.word	index@(attn_fwd)
        /*0014*/ 	.word	0x000008d8


	//----- nvinfo : EIATTR_MIN_STACK_SIZE
	.align		4
.L_4:
        /*0018*/ 	.byte	0x04, 0x12
        /*001a*/ 	.short	(.L_6 - .L_5)
	.align		4
.L_5:
        /*001c*/ 	.word	index@(attn_fwd)
        /*0020*/ 	.word	0x000008d8
.L_6:


//--------------------- .nv.compat                --------------------------
	.section	.nv.compat,"",@"SHT_CUDA_COMPAT_INFO"
	.align	4
        /*0000*/ 	.byte	0x02, 0x09, 0x01, 0x00, 0x02, 0x02, 0x04, 0x00, 0x02, 0x05, 0x05, 0x00, 0x03, 0x07, 0x01, 0x01
        /*0010*/ 	.byte	0x02, 0x03, 0x00, 0x00, 0x02, 0x06, 0x01, 0x00, 0x04, 0x0b, 0x08, 0x00, 0x00, 0x00, 0x00, 0x00
        /*0020*/ 	.byte	0x00, 0x00, 0x00, 0x00


//--------------------- .nv.info.attn_fwd         --------------------------
	.section	.nv.info.attn_fwd,"",@"SHT_CUDA_INFO"
	.sectionflags	@""
	.align	4


	//----- nvinfo : EIATTR_CUDA_API_VERSION
	.align		4
        /*0000*/ 	.byte	0x04, 0x37
        /*0002*/ 	.short	(.L_8 - .L_7)
.L_7:
        /*0004*/ 	.word	0x00000082


	//----- nvinfo : EIATTR_KPARAM_INFO
	.align		4
.L_8:
        /*0008*/ 	.byte	0x04, 0x17
        /*000a*/ 	.short	(.L_10 - .L_9)
.L_9:
        /*000c*/ 	.word	0x00000000
        /*0010*/ 	.short	0x0019
        /*0012*/ 	.short	0x0080
        /*0014*/ 	.byte	0x00, 0xf4, 0x21, 0x00


	//----- nvinfo : EIATTR_KPARAM_INFO
	.align		4
.L_10:
        /*0018*/ 	.byte	0x04, 0x17
        /*001a*/ 	.short	(.L_12 - .L_11)
.L_11:
        /*001c*/ 	.word	0x00000000
        /*0020*/ 	.short	0x0018
        /*0022*/ 	.short	0x0078
        /*0024*/ 	.byte	0x00, 0xf4, 0x21, 0x00


	//----- nvinfo : EIATTR_KPARAM_INFO
	.align		4
.L_12:
        /*0028*/ 	.byte	0x04, 0x17
        /*002a*/ 	.short	(.L_14 - .L_13)
.L_13:
        /*002c*/ 	.word	0x00000000
        /*0030*/ 	.short	0x0017
        /*0032*/ 	.short	0x0070
        /*0034*/ 	.byte	0x00, 0xf0, 0x11, 0x00


	//----- nvinfo : EIATTR_KPARAM_INFO
	.align		4
.L_14:
        /*0038*/ 	.byte	0x04, 0x17
        /*003a*/ 	.short	(.L_16 - .L_15)
.L_15:
        /*003c*/ 	.word	0x00000000
        /*0040*/ 	.short	0x0016
        /*0042*/ 	.short	0x006c
        /*0044*/ 	.byte	0x00, 0xf0, 0x11, 0x00


	//----- nvinfo : EIATTR_KPARAM_INFO
	.align		4
.L_16:
        /*0048*/ 	.byte	0x04, 0x17
        /*004a*/ 	.short	(.L_18 - .L_17)
.L_17:
        /*004c*/ 	.word	0x00000000
        /*0050*/ 	.short	0x0015
        /*0052*/ 	.short	0x0068
        /*0054*/ 	.byte	0x00, 0xf0, 0x11, 0x00


	//----- nvinfo : EIATTR_KPARAM_INFO
	.align		4
.L_18:
        /*0058*/ 	.byte	0x04, 0x17
        /*005a*/ 	.short	(.L_20 - .L_19)
.L_19:
        /*005c*/ 	.word	0x00000000
        /*0060*/ 	.short	0x0014
        /*0062*/ 	.short	0x0064
        /*0064*/ 	.byte	0x00, 0xf0, 0x11, 0x00


	//----- nvinfo : EIATTR_KPARAM_INFO
	.align		4
.L_20:
        /*0068*/ 	.byte	0x04, 0x17
        /*006a*/ 	.short	(.L_22 - .L_21)
.L_21:
        /*006c*/ 	.word	0x00000000
        /*0070*/ 	.short	0x0013
        /*0072*/ 	.short	0x0060
        /*0074*/ 	.byte	0x00, 0xf0, 0x11, 0x00


	//----- nvinfo : EIATTR_KPARAM_INFO
	.align		4
.L_22:
        /*0078*/ 	.byte	0x04, 0x17
        /*007a*/ 	.short	(.L_24 - .L_23)
.L_23:
        /*007c*/ 	.word	0x00000000
        /*0080*/ 	.short	0x0012
        /*0082*/ 	.short	0x005c
        /*0084*/ 	.byte	0x00, 0xf0, 0x11, 0x00


	//----- nvinfo : EIATTR_KPARAM_INFO
	.align		4
.L_24:
        /*0088*/ 	.byte	0x04, 0x17
        /*008a*/ 	.short	(.L_26 - .L_25)
.L_25:
        /*008c*/ 	.word	0x00000000
        /*0090*/ 	.short	0x0011
        /*0092*/ 	.short	0x0058
        /*0094*/ 	.byte	0x00, 0xf0, 0x11, 0x00


	//----- nvinfo : EIATTR_KPARAM_INFO
	.align		4
.L_26:
        /*0098*/ 	.byte	0x04, 0x17
        /*009a*/ 	.short	(.L_28 - .L_27)
.L_27:
        /*009c*/ 	.word	0x00000000
        /*00a0*/ 	.short	0x0010
        /*00a2*/ 	.short	0x0054
        /*00a4*/ 	.byte	0x00, 0xf0, 0x11, 0x00


	//----- nvinfo : EIATTR_KPARAM_INFO
	.align		4
.L_28:
        /*00a8*/ 	.byte	0x04, 0x17
        /*00aa*/ 	.short	(.L_30 - .L_29)
.L_29:
        /*00ac*/ 	.word	0x00000000
        /*00b0*/ 	.short	0x000f
        /*00b2*/ 	.short	0x0050
        /*00b4*/ 	.byte	0x00, 0xf0, 0x11, 0x00


	//----- nvinfo : EIATTR_KPARAM_INFO
	.align		4
.L_30:
        /*00b8*/ 	.byte	0x04, 0x17
        /*00ba*/ 	.short	(.L_32 - .L_31)
.L_31:
        /*00bc*/ 	.word	0x00000000
        /*00c0*/ 	.short	0x000e
        /*00c2*/ 	.short	0x004c
        /*00c4*/ 	.byte	0x00, 0xf0, 0x11, 0x00


	//----- nvinfo : EIATTR_KPARAM_INFO
	.align		4
.L_32:
        /*00c8*/ 	.byte	0x04, 0x17
        /*00ca*/ 	.short	(.L_34 - .L_33)
.L_33:
        /*00cc*/ 	.word	0x00000000
        /*00d0*/ 	.short	0x000d
        /*00d2*/ 	.short	0x0048
        /*00d4*/ 	.byte	0x00, 0xf0, 0x11, 0x00


	//----- nvinfo : EIATTR_KPARAM_INFO
	.align		4
.L_34:
        /*00d8*/ 	.byte	0x04, 0x17
        /*00da*/ 	.short	(.L_36 - .L_35)
.L_35:
        /*00dc*/ 	.word	0x00000000
        /*00e0*/ 	.short	0x000c
        /*00e2*/ 	.short	0x0044
        /*00e4*/ 	.byte	0x00, 0xf0, 0x11, 0x00


	//----- nvinfo : EIATTR_KPARAM_INFO
	.align		4
.L_36:
        /*00e8*/ 	.byte	0x04, 0x17
        /*00ea*/ 	.short	(.L_38 - .L_37)
.L_37:
        /*00ec*/ 	.word	0x00000000
        /*00f0*/ 	.short	0x000b
        /*00f2*/ 	.short	0x0040
        /*00f4*/ 	.byte	0x00, 0xf0, 0x11, 0x00


	//----- nvinfo : EIATTR_KPARAM_INFO
	.align		4
.L_38:
        /*00f8*/ 	.byte	0x04, 0x17
        /*00fa*/ 	.short	(.L_40 - .L_39)
.L_39:
        /*00fc*/ 	.word	0x00000000
        /*0100*/ 	.short	0x000a
        /*0102*/ 	.short	0x003c
        /*0104*/ 	.byte	0x00, 0xf0, 0x11, 0x00


	//----- nvinfo : EIATTR_KPARAM_INFO
	.align		4
.L_40:
        /*0108*/ 	.byte	0x04, 0x17
        /*010a*/ 	.short	(.L_42 - .L_41)
.L_41:
        /*010c*/ 	.word	0x00000000
        /*0110*/ 	.short	0x0009
        /*0112*/ 	.short	0x0038
        /*0114*/ 	.byte	0x00, 0xf0, 0x11, 0x00


	//----- nvinfo : EIATTR_KPARAM_INFO
	.align		4
.L_42:
        /*0118*/ 	.byte	0x04, 0x17
        /*011a*/ 	.short	(.L_44 - .L_43)
.L_43:
        /*011c*/ 	.word	0x00000000
        /*0120*/ 	.short	0x0008
        /*0122*/ 	.short	0x0034
        /*0124*/ 	.byte	0x00, 0xf0, 0x11, 0x00


	//----- nvinfo : EIATTR_KPARAM_INFO
	.align		4
.L_44:
        /*0128*/ 	.byte	0x04, 0x17
        /*012a*/ 	.short	(.L_46 - .L_45)
.L_45:
        /*012c*/ 	.word	0x00000000
        /*0130*/ 	.short	0x0007
        /*0132*/ 	.short	0x0030
        /*0134*/ 	.byte	0x00, 0xf0, 0x11, 0x00


	//----- nvinfo : EIATTR_KPARAM_INFO
	.align		4
.L_46:
        /*0138*/ 	.byte	0x04, 0x17
        /*013a*/ 	.short	(.L_48 - .L_47)
.L_47:
        /*013c*/ 	.word	0x00000000
        /*0140*/ 	.short	0x0006
        /*0142*/ 	.short	0x002c
        /*0144*/ 	.byte	0x00, 0xf0, 0x11, 0x00


	//----- nvinfo : EIATTR_KPARAM_INFO
	.align		4
.L_48:
        /*0148*/ 	.byte	0x04, 0x17
        /*014a*/ 	.short	(.L_50 - .L_49)
.L_49:
        /*014c*/ 	.word	0x00000000
        /*0150*/ 	.short	0x0005
        /*0152*/ 	.short	0x0028
        /*0154*/ 	.byte	0x00, 0xf0, 0x11, 0x00


	//----- nvinfo : EIATTR_KPARAM_INFO
	.align		4
.L_50:
        /*0158*/ 	.byte	0x04, 0x17
        /*015a*/ 	.short	(.L_52 - .L_51)
.L_51:
        /*015c*/ 	.word	0x00000000
        /*0160*/ 	.short	0x0004
        /*0162*/ 	.short	0x0020
        /*0164*/ 	.byte	0x00, 0xf4, 0x21, 0x00


	//----- nvinfo : EIATTR_KPARAM_INFO
	.align		4
.L_52:
        /*0168*/ 	.byte	0x04, 0x17
        /*016a*/ 	.short	(.L_54 - .L_53)
.L_53:
        /*016c*/ 	.word	0x00000000
        /*0170*/ 	.short	0x0003
        /*0172*/ 	.short	0x0018
        /*0174*/ 	.byte	0x00, 0xf4, 0x21, 0x00


	//----- nvinfo : EIATTR_KPARAM_INFO
	.align		4
.L_54:
        /*0178*/ 	.byte	0x04, 0x17
        /*017a*/ 	.short	(.L_56 - .L_55)
.L_55:
        /*017c*/ 	.word	0x00000000
        /*0180*/ 	.short	0x0002
        /*0182*/ 	.short	0x0010
        /*0184*/ 	.byte	0x00, 0xf4, 0x21, 0x00


	//----- nvinfo : EIATTR_KPARAM_INFO
	.align		4
.L_56:
        /*0188*/ 	.byte	0x04, 0x17
        /*018a*/ 	.short	(.L_58 - .L_57)
.L_57:
        /*018c*/ 	.word	0x00000000
        /*0190*/ 	.short	0x0001
        /*0192*/ 	.short	0x0008
        /*0194*/ 	.byte	0x00, 0xf4, 0x21, 0x00


	//----- nvinfo : EIATTR_KPARAM_INFO
	.align		4
.L_58:
        /*0198*/ 	.byte	0x04, 0x17
        /*019a*/ 	.short	(.L_60 - .L_59)
.L_59:
        /*019c*/ 	.word	0x00000000
        /*01a0*/ 	.short	0x0000
        /*01a2*/ 	.short	0x0000
        /*01a4*/ 	.byte	0x00, 0xf4, 0x21, 0x00


	//----- nvinfo : EIATTR_SPARSE_MMA_MASK
	.align		4
.L_60:
        /*01a8*/ 	.byte	0x03, 0x50
        /*01aa*/ 	.short	0x0000


	//----- nvinfo : EIATTR_MAXREG_COUNT
	.align		4
        /*01ac*/ 	.byte	0x03, 0x1b
        /*01ae*/ 	.short	0x00ff


	//----- nvinfo : EIATTR_NUM_BARRIERS
	.align		4
        /*01b0*/ 	.byte	0x02, 0x4c
        /*01b2*/ 	.byte	0x01
	.zero		1


	//----- nvinfo : EIATTR_ANNOTATIONS
	.align		4
        /*01b4*/ 	.byte	0x04, 0x55
        /*01b6*/ 	.short	(.L_62 - .L_61)


	//   ....[0]....
.L_61:
        /*01b8*/ 	.word	0x00000001
        /*01bc*/ 	.byte	0xf0, 0x00, 0x00, 0x00, 0x01, 0x00, 0x00, 0x00, 0xc0, 0x60, 0x00, 0x00, 0x01, 0x00, 0x00, 0x00
        /* <DEDUP_REMOVED lines=491> */
        /*207c*/ 	.byte	0x80, 0x79, 0x01, 0x00


	//----- nvinfo : EIATTR_MERCURY_ISA_VERSION
	.align		4
.L_62:
        /*2080*/ 	.byte	0x03, 0x5f
        /*2082*/ 	.short	0x0101


	//----- nvinfo : EIATTR_COOP_GROUP_MASK_REGIDS
	.align		4
        /*2084*/ 	.byte	0x04, 0x29
        /*2086*/ 	.short	(.L_64 - .L_63)


	//   ....[0]....
.L_63:
        /*2088*/ 	.word	0xffffffff


	//   ....[1]....
        /*208c*/ 	.word	0xffffffff


	//   ....[2]....
        /*2090*/ 	.word	0xffffffff


	//   ....[3]....
        /*2094*/ 	.word	0xffffffff


	//   ....[4]....
        /*2098*/ 	.word	0xffffffff


	//   ....[5]....
        /*209c*/ 	.word	0xffffffff


	//   ....[6]....
        /*20a0*/ 	.word	0xffffffff


	//   ....[7]....
        /*20a4*/ 	.word	0xffffffff


	//   ....[8]....
        /*20a8*/ 	.word	0xffffffff


	//   ....[9]....
        /*20ac*/ 	.word	0xffffffff


	//   ....[10]....
        /*20b0*/ 	.word	0xffffffff


	//   ....[11]....
        /*20b4*/ 	.word	0xffffffff


	//   ....[12]....
        /*20b8*/ 	.word	0xffffffff


	//   ....[13]....
        /*20bc*/ 	.word	0xffffffff


	//   ....[14]....
        /*20c0*/ 	.word	0xffffffff


	//   ....[15]....
        /*20c4*/ 	.word	0xffffffff


	//----- nvinfo : EIATTR_COOP_GROUP_INSTR_OFFSETS
	.align		4
.L_64:
        /*20c8*/ 	.byte	0x04, 0x28
        /*20ca*/ 	.short	(.L_66 - .L_65)


	//   ....[0]....
.L_65:
        /*20cc*/ 	.word	0x0000e0c0


	//   ....[1]....
        /*20d0*/ 	.word	0x0000e140


	//   ....[2]....
        /*20d4*/ 	.word	0x0000e150


	//   ....[3]....
        /*20d8*/ 	.word	0x0000e190


	//   ....[4]....
        /*20dc*/ 	.word	0x0000f250


	//   ....[5]....
        /*20e0*/ 	.word	0x0000f3d0


	//   ....[6]....
        /*20e4*/ 	.word	0x0000f3f0


	//   ....[7]....
        /*20e8*/ 	.word	0x0000f460


	//   ....[8]....
        /*20ec*/ 	.word	0x00010c70


	//   ....[9]....
        /*20f0*/ 	.word	0x00010c80


	//   ....[10]....
        /*20f4*/ 	.word	0x00010c90


	//   ....[11]....
        /*20f8*/ 	.word	0x00010cf0


	//   ....[12]....
        /*20fc*/ 	.word	0x00010d00


	//   ....[13]....
        /*2100*/ 	.word	0x00010d20


	//   ....[14]....
        /*2104*/ 	.word	0x00010da0


	//   ....[15]....
        /*2108*/ 	.word	0x00010dc0


	//----- nvinfo : EIATTR_EXIT_INSTR_OFFSETS
	.align		4
.L_66:
        /*210c*/ 	.byte	0x04, 0x1c
        /*210e*/ 	.short	(.L_68 - .L_67)


	//   ....[0]....
.L_67:
        /*2110*/ 	.word	0x0001ea10


	//----- nvinfo : EIATTR_REQNTID
	.align		4
.L_68:
        /*2114*/ 	.byte	0x04, 0x10
        /*2116*/ 	.short	(.L_70 - .L_69)
.L_69:
        /*2118*/ 	.word	0x00000080
        /*211c*/ 	.word	0x00000001
        /*2120*/ 	.word	0x00000001


	//----- nvinfo : EIATTR_CBANK_PARAM_SIZE
	.align		4
.L_70:
        /*2124*/ 	.byte	0x03, 0x19
        /*2126*/ 	.short	0x0088


	//----- nvinfo : EIATTR_PARAM_CBANK
	.align		4
        /*2128*/ 	.byte	0x04, 0x0a
        /*212a*/ 	.short	(.L_72 - .L_71)
	.align		4
.L_71:
        /*212c*/ 	.word	index@(.nv.constant0.attn_fwd)
        /*2130*/ 	.short	0x0210
        /*2132*/ 	.short	0x0088


	//----- nvinfo : EIATTR_SW_WAR
	.align		4
.L_72:
        /*2134*/ 	.byte	0x04, 0x36
        /*2136*/ 	.short	(.L_74 - .L_73)
.L_73:
        /*2138*/ 	.word	0x00000008
.L_74:


//--------------------- .nv.callgraph             --------------------------
	.section	.nv.callgraph,"",@"SHT_CUDA_CALLGRAPH"
	.align	4
	.sectionentsize	8
	.align		4
        /*0000*/ 	.word	0x00000000
	.align		4
        /*0004*/ 	.word	0xffffffff
	.align		4
        /*0008*/ 	.word	0x00000000
	.align		4
        /*000c*/ 	.word	0xfffffffe
	.align		4
        /*0010*/ 	.word	0x00000000
	.align		4
        /*0014*/ 	.word	0xfffffffd
	.align		4
        /*0018*/ 	.word	0x00000000
	.align		4
        /*001c*/ 	.word	0xfffffffc


//--------------------- .nv.constant4             --------------------------
	.section	.nv.constant4,"a",@progbits
	.align	8
	.align		8
.nv.constant4:
        /*0000*/ 	.dword	_$_str


//--------------------- .text.attn_fwd            --------------------------
	.section	.text.attn_fwd,"ax",@progbits
	.align	128
        .global         attn_fwd
        .type           attn_fwd,@function
        .size           attn_fwd,(.L_x_3 - attn_fwd)
        .other          attn_fwd,@"STO_CUDA_ENTRY STV_DEFAULT"
attn_fwd:
.text.attn_fwd:
[----:B------:R-:W0:Y:S01]  /*0000*/  LDC R1, c[0x0][0x28] ;  /* 0x00000a00ff017b82 */ /* 0x000e220000000800 */
[----:B------:R-:W1:Y:S07]  /*0010*/  S2R R187, SR_CTAID.X ;  /* 0x0000000000bb7919 */ /* 0x000e6e0000002500 */
[----:B------:R-:W2:Y:S01]  /*0020*/  LDC.64 R4, c[0x0][0x240] ;  /* 0x00009000ff047b82 */ /* 0x000ea20000000a00 */
[----:B0-----:R-:W-:Y:S01]  /*0030*/  IADD3 R1, R1, -0x8d8, RZ ;  /* 0xfffff72801017810 */ /* 0x001fe20007ffe0ff */
[----:B------:R-:W-:Y:S01]  /*0040*/  ULDC.64 UR60, c[0x0][0x208] ;  /* 0x00008200003c7ab9 */ /* 0x000fe20000000a00 */
[----:B------:R-:W0:Y:S01]  /*0050*/  S2R R185, SR_TID.X ;  /* 0x0000000000b97919 */ /* 0x000e220000002100 */
[----:B------:R-:W2:Y:S04]  /*0060*/  S2R R240, SR_CTAID.Y ;  /* 0x0000000000f07919 */ /* 0x000ea80000002600 */
[----:B------:R-:W3:Y:S08]  /*0070*/  LDC.64 R6, c[0x0][0x210] ;  /* 0x00008400ff067b82 */ /* 0x000ef00000000a00 */
[----:B------:R-:W4:Y:S08]  /*0080*/  LDC R3, c[0x0][0x248] ;  /* 0x00009200ff037b82 */ /* 0x000f300000000800 */
[----:B------:R-:W5:Y:S01]  /*0090*/  LDC R153, c[0x0][0x248] ;  /* 0x00009200ff997b82 */ /* 0x000f620000000800 */
[----:B-1----:R-:W-:-:S07]  /*00a0*/  IMAD.SHL.U32 R187, R187, 0x80, RZ ;  /* 0x00000080bbbb7824 */ /* 0x002fce00078e00ff */
[----:B------:R-:W1:Y:S01]  /*00b0*/  LDC R18, c[0x0][0x248] ;  /* 0x00009200ff127b82 */ /* 0x000e620000000800 */
[----:B0-----:R-:W-:Y:S01]  /*00c0*/  LOP3.LUT R2, R187, 0x7f, R185, 0xf8, !PT ;  /* 0x0000007fbb027812 */ /* 0x001fe200078ef8b9 */
[----:B--2---:R-:W-:-:S06]  /*00d0*/  IMAD R0, R240, R4, RZ ;  /* 0x00000004f0007224 */ /* 0x004fcc00078e02ff */
[----:B------:R-:W0:Y:S01]  /*00e0*/  LDC R46, c[0x0][0x248] ;  /* 0x00009200ff2e7b82 */ /* 0x000e220000000800 */
[----:B------:R2:W-:Y:S01]  /*00f0*/  STL [R1+0x6c4], R2 ;  /* 0x0006c40201007387 */ /* 0x0005e20000100800 */
[----:B----4-:R-:W-:Y:S01]  /*0100*/  IMAD R9, R3, 0x50, RZ ;  /* 0x0000005003097824 */ /* 0x010fe200078e02ff */
[C---:B------:R-:W-:Y:S01]  /*0110*/  SHF.L.U32 R121, R0.reuse, 0x1, RZ ;  /* 0x0000000100797819 */ /* 0x040fe200000006ff */
[----:B------:R-:W-:-:S04]  /*0120*/  IMAD.HI R0, R0, 0x2, RZ ;  /* 0x0000000200007827 */ /* 0x000fc800078e02ff */
[----:B------:R-:W4:Y:S01]  /*0130*/  LDC R22, c[0x0][0x248] ;  /* 0x00009200ff167b82 */ /* 0x000f220000000800 */
[C---:B------:R-:W-:Y:S02]  /*0140*/  IMAD R105, R3.reuse, 0x90, RZ ;  /* 0x0000009003697824 */ /* 0x040fe400078e02ff */
[----:B--2---:R-:W-:Y:S01]  /*0150*/  IMAD R2, R2, R5, RZ ;  /* 0x0000000502027224 */ /* 0x004fe200078e02ff */
[C---:B------:R-:W-:Y:S01]  /*0160*/  SHF.L.U32 R5, R3.reuse, 0x3, RZ ;  /* 0x0000000303057819 */ /* 0x040fe200000006ff */
[----:B------:R-:W-:Y:S02]  /*0170*/  IMAD R145, R3, 0x28, RZ ;  /* 0x0000002803917824 */ /* 0x000fe400078e02ff */
[C---:B------:R-:W-:Y:S01]  /*0180*/  IMAD.SHL.U32 R120, R2.reuse, 0x2, RZ ;  /* 0x0000000202787824 */ /* 0x040fe200078e00ff */
[----:B------:R-:W2:Y:S01]  /*0190*/  LDC R48, c[0x0][0x248] ;  /* 0x00009200ff307b82 */ /* 0x000ea20000000800 */
[----:B------:R-:W-:-:S03]  /*01a0*/  IMAD.HI R2, R2, 0x2, RZ ;  /* 0x0000000202027827 */ /* 0x000fc600078e02ff */
[----:B---3--:R-:W-:Y:S01]  /*01b0*/  IADD3 R120, P0, P1, R120, R6, R121 ;  /* 0x0000000678787210 */ /* 0x008fe2000791e079 */
[----:B------:R-:W-:-:S03]  /*01c0*/  IMAD R39, R3, 0x48, RZ ;  /* 0x0000004803277824 */ /* 0x000fc600078e02ff */
[----:B------:R-:W-:Y:S01]  /*01d0*/  IADD3.X R121, R2, R7, R0, P0, P1 ;  /* 0x0000000702797210 */ /* 0x000fe200007e2400 */
[----:B------:R-:W3:Y:S01]  /*01e0*/  LDC R24, c[0x0][0x248] ;  /* 0x00009200ff187b82 */ /* 0x000ee20000000800 */
[CC--:B------:R-:W-:Y:S01]  /*01f0*/  LEA R164, P0, R3.reuse, R120.reuse, 0x4 ;  /* 0x0000007803a47211 */ /* 0x0c0fe200078020ff */
[----:B------:R-:W-:Y:S01]  /*0200*/  IMAD R7, R3, 0x30, RZ ;  /* 0x0000003003077824 */ /* 0x000fe200078e02ff */
[-C--:B------:R-:W-:Y:S01]  /*0210*/  IADD3 R20, P1, R105, R120.reuse, RZ ;  /* 0x0000007869147210 */ /* 0x080fe20007f3e0ff */
[----:B------:R-:W-:Y:S01]  /*0220*/  IMAD R103, R3, 0xa0, RZ ;  /* 0x000000a003677824 */ /* 0x000fe200078e02ff */
[-C--:B------:R-:W-:Y:S01]  /*0230*/  LEA.HI.X.SX32 R165, R5, R121.reuse, 0x1, P0 ;  /* 0x0000007905a57211 */ /* 0x080fe200000f0eff */
[----:B------:R-:W-:Y:S01]  /*0240*/  IMAD R101, R3, 0xb0, RZ ;  /* 0x000000b003657824 */ /* 0x000fe200078e02ff */
[-C--:B------:R-:W-:Y:S01]  /*0250*/  IADD3 R4, P0, R9, R120.reuse, RZ ;  /* 0x0000007809047210 */ /* 0x080fe20007f1e0ff */
[----:B------:R-:W-:Y:S01]  /*0260*/  IMAD R157, R3, 0x18, RZ ;  /* 0x00000018039d7824 */ /* 0x000fe200078e02ff */
[-C--:B------:R-:W-:Y:S01]  /*0270*/  LEA.HI.X.SX32 R21, R39, R121.reuse, 0x1, P1 ;  /* 0x0000007927157211 */ /* 0x080fe200008f0eff */
[----:B------:R-:W-:Y:S01]  /*0280*/  IMAD R29, R3, 0xc0, RZ ;  /* 0x000000c0031d7824 */ /* 0x000fe200078e02ff */
[-C--:B------:R-:W-:Y:S01]  /*0290*/  LEA.HI.X.SX32 R5, R145, R121.reuse, 0x1, P0 ;  /* 0x0000007991057211 */ /* 0x080fe200000f0eff */
[----:B------:R-:W-:Y:S01]  /*02a0*/  IMAD R51, R3, 0x58, RZ ;  /* 0x0000005803337824 */ /* 0x000fe200078e02ff */
[-C--:B------:R-:W-:Y:S01]  /*02b0*/  IADD3 R138, P0, R7, R120.reuse, RZ ;  /* 0x00000078078a7210 */ /* 0x080fe20007f1e0ff */
[----:B------:R-:W-:Y:S01]  /*02c0*/  IMAD R13, R3, 0x60, RZ ;  /* 0x00000060030d7824 */ /* 0x000fe200078e02ff */
[-C--:B------:R-:W-:Y:S01]  /*02d0*/  IADD3 R8, P1, R103, R120.reuse, RZ ;  /* 0x0000007867087210 */ /* 0x080fe20007f3e0ff */
[----:B------:R-:W-:Y:S01]  /*02e0*/  IMAD R15, R3, 0x38, RZ ;  /* 0x00000038030f7824 */ /* 0x000fe200078e02ff */
[-C--:B------:R-:W-:Y:S01]  /*02f0*/  IADD3 R10, P2, R101, R120.reuse, RZ ;  /* 0x00000078650a7210 */ /* 0x080fe20007f5e0ff */
[----:B------:R5:W3:Y:S01]  /*0300*/  LDG.E.U16 R25, desc[UR60][R4.64] ;  /* 0x0000003c04197981 */ /* 0x000ae2000c1e1500 */
[-C--:B------:R-:W-:Y:S01]  /*0310*/  LEA.HI.X.SX32 R139, R157, R121.reuse, 0x1, P0 ;  /* 0x000000799d8b7211 */ /* 0x080fe200000f0eff */
[----:B------:R-:W-:Y:S01]  /*0320*/  IMAD R79, R3, 0xe0, RZ ;  /* 0x000000e0034f7824 */ /* 0x000fe200078e02ff */
[-C--:B------:R-:W-:Y:S01]  /*0330*/  IADD3 R12, P0, R29, R120.reuse, RZ ;  /* 0x000000781d0c7210 */ /* 0x080fe20007f1e0ff */
[----:B------:R-:W-:Y:S01]  /*0340*/  IMAD R197, R3, 0x1c, RZ ;  /* 0x0000001c03c57824 */ /* 0x000fe200078e02ff */
[-C--:B------:R-:W-:Y:S01]  /*0350*/  LEA.HI.X.SX32 R9, R9, R121.reuse, 0x1, P1 ;  /* 0x0000007909097211 */ /* 0x080fe200008f0eff */
[----:B------:R-:W-:Y:S01]  /*0360*/  IMAD R109, R3, 0x70, RZ ;  /* 0x00000070036d7824 */ /* 0x000fe200078e02ff */
[-C--:B------:R-:W-:Y:S01]  /*0370*/  IADD3 R6, P1, R13, R120.reuse, RZ ;  /* 0x000000780d067210 */ /* 0x080fe20007f3e0ff */
[----:B------:R1:W3:Y:S01]  /*0380*/  LDG.E.U16 R20, desc[UR60][R20.64] ;  /* 0x0000003c14147981 */ /* 0x0002e2000c1e1500 */
[-C--:B------:R-:W-:Y:S01]  /*0390*/  LEA.HI.X.SX32 R11, R51, R121.reuse, 0x1, P2 ;  /* 0x00000079330b7211 */ /* 0x080fe200010f0eff */
[----:B------:R-:W-:Y:S01]  /*03a0*/  IMAD R95, R3, 0xd0, RZ ;  /* 0x000000d0035f7824 */ /* 0x000fe200078e02ff */
[-C--:B------:R-:W-:Y:S01]  /*03b0*/  LEA.HI.X.SX32 R13, R13, R121.reuse, 0x1, P0 ;  /* 0x000000790d0d7211 */ /* 0x080fe200000f0eff */
[----:B------:R-:W-:Y:S01]  /*03c0*/  IMAD R81, R3, 0xb8, RZ ;  /* 0x000000b803517824 */ /* 0x000fe200078e02ff */
[-C--:B-----5:R-:W-:Y:S01]  /*03d0*/  IADD3 R4, P0, R15, R120.reuse, RZ ;  /* 0x000000780f047210 */ /* 0x0a0fe20007f1e0ff */
[----:B------:R5:W3:Y:S01]  /*03e0*/  LDG.E.U16 R43, desc[UR60][R10.64] ;  /* 0x0000003c0a2b7981 */ /* 0x000ae2000c1e1500 */
[-C--:B------:R-:W-:Y:S01]  /*03f0*/  LEA.HI.X.SX32 R7, R7, R121.reuse, 0x1, P1 ;  /* 0x0000007907077211 */ /* 0x080fe200008f0eff */
[----:B------:R-:W-:Y:S01]  /*0400*/  IMAD R49, R3, 0x68, RZ ;  /* 0x0000006803317824 */ /* 0x000fe200078e02ff */
[-C--:B------:R-:W-:Y:S01]  /*0410*/  LEA.HI.X.SX32 R5, R197, R121.reuse, 0x1, P0 ;  /* 0x00000079c5057211 */ /* 0x080fe200000f0eff */
[----:B-1----:R-:W-:Y:S01]  /*0420*/  IMAD R21, R3, 0xf0, RZ ;  /* 0x000000f003157824 */ /* 0x002fe200078e02ff */
[-C--:B------:R-:W-:Y:S01]  /*0430*/  IADD3 R108, P0, R109, R120.reuse, RZ ;  /* 0x000000786d6c7210 */ /* 0x080fe20007f1e0ff */
[----:B------:R1:W3:Y:S01]  /*0440*/  LDG.E.U16 R23, desc[UR60][R8.64] ;  /* 0x0000003c08177981 */ /* 0x0002e2000c1e1500 */
[----:B------:R-:W-:Y:S01]  /*0450*/  IMAD R203, R3, 0x5c, RZ ;  /* 0x0000005c03cb7824 */ /* 0x000fe200078e02ff */
[----:B------:R-:W0:Y:S01]  /*0460*/  LDC R2, c[0x0][0x248] ;  /* 0x00009200ff027b82 */ /* 0x000e220000000800 */
[-C--:B-----5:R-:W-:Y:S01]  /*0470*/  IADD3 R10, P2, R79, R120.reuse, RZ ;  /* 0x000000784f0a7210 */ /* 0x0a0fe20007f5e0ff */
[----:B------:R5:W3:Y:S03]  /*0480*/  LDG.E.U16 R0, desc[UR60][R6.64] ;  /* 0x0000003c06007981 */ /* 0x000ae6000c1e1500 */
[-C--:B------:R-:W-:Y:S01]  /*0490*/  LEA.HI.X.SX32 R11, R109, R121.reuse, 0x1, P2 ;  /* 0x000000796d0b7211 */ /* 0x080fe200010f0eff */
[----:B------:R-:W-:Y:S01]  /*04a0*/  IMAD R83, R3, 0xf8, RZ ;  /* 0x000000f803537824 */ /* 0x000fe200078e02ff */
[-C--:B-1----:R-:W-:Y:S01]  /*04b0*/  IADD3 R8, P1, R95, R120.reuse, RZ ;  /* 0x000000785f087210 */ /* 0x082fe20007f3e0ff */
[----:B------:R-:W-:Y:S01]  /*04c0*/  IMAD R210, R3, 0x7c, RZ ;  /* 0x0000007c03d27824 */ /* 0x000fe200078e02ff */
[-C--:B------:R-:W-:Y:S01]  /*04d0*/  IADD3 R14, P2, R21, R120.reuse, RZ ;  /* 0x00000078150e7210 */ /* 0x080fe20007f5e0ff */
[----:B------:R-:W-:Y:S01]  /*04e0*/  IMAD R37, R3, 0x32, RZ ;  /* 0x0000003203257824 */ /* 0x000fe200078e02ff */
[-C--:B------:R-:W-:Y:S01]  /*04f0*/  LEA.HI.X.SX32 R109, R15, R121.reuse, 0x1, P0 ;  /* 0x000000790f6d7211 */ /* 0x080fe200000f0eff */
[----:B-----5:R-:W-:Y:S01]  /*0500*/  IMAD R7, R3, 0x78, RZ ;  /* 0x0000007803077824 */ /* 0x020fe200078e02ff */
[-C--:B------:R-:W-:Y:S01]  /*0510*/  IADD3 R6, P0, R81, R120.reuse, RZ ;  /* 0x0000007851067210 */ /* 0x080fe20007f1e0ff */
[----:B------:R-:W-:Y:S01]  /*0520*/  IMAD R33, R3, 0x12, RZ ;  /* 0x0000001203217824 */ /* 0x000fe200078e02ff */
[-C--:B------:R-:W-:Y:S01]  /*0530*/  LEA.HI.X.SX32 R9, R49, R121.reuse, 0x1, P1 ;  /* 0x0000007931097211 */ /* 0x080fe200008f0eff */
[----:B------:R1:W5:Y:S01]  /*0540*/  LDG.E.U16 R63, desc[UR60][R4.64] ;  /* 0x0000003c043f7981 */ /* 0x000362000c1e1500 */
[CC--:B------:R-:W-:Y:S01]  /*0550*/  IADD3 R60, P1, R7.reuse, R120.reuse, RZ ;  /* 0x00000078073c7210 */ /* 0x0c0fe20007f3e0ff */
[----:B------:R-:W3:Y:S01]  /*0560*/  LDC R26, c[0x0][0x248] ;  /* 0x00009200ff1a7b82 */ /* 0x000ee20000000800 */
[-C--:B------:R-:W-:Y:S01]  /*0570*/  LEA.HI.X.SX32 R15, R7, R121.reuse, 0x1, P2 ;  /* 0x00000079070f7211 */ /* 0x080fe200010f0eff */
[----:B------:R-:W-:Y:S01]  /*0580*/  IMAD R41, R3, 0x42, RZ ;  /* 0x0000004203297824 */ /* 0x000fe200078e02ff */
[-C--:B------:R-:W-:Y:S01]  /*0590*/  LEA.HI.X.SX32 R7, R203, R121.reuse, 0x1, P0 ;  /* 0x00000079cb077211 */ /* 0x080fe200000f0eff */
[----:B------:R-:W-:Y:S01]  /*05a0*/  IMAD R199, R3, 0x3c, RZ ;  /* 0x0000003c03c77824 */ /* 0x000fe200078e02ff */
[-C--:B------:R-:W-:Y:S01]  /*05b0*/  IADD3 R54, P2, R83, R120.reuse, RZ ;  /* 0x0000007853367210 */ /* 0x080fe20007f5e0ff */
[C---:B------:R-:W-:Y:S01]  /*05c0*/  IMAD R35, R3.reuse, 0x22, RZ ;  /* 0x0000002203237824 */ /* 0x040fe200078e02ff */
[----:B------:R4:W5:Y:S01]  /*05d0*/  LDG.E.U16 R27, desc[UR60][R8.64] ;  /* 0x0000003c081b7981 */ /* 0x000962000c1e1500 */
[----:B-1----:R-:W-:Y:S01]  /*05e0*/  IMAD R5, R3, 0x9, RZ ;  /* 0x0000000903057824 */ /* 0x002fe200078e02ff */
[----:B------:R-:W-:Y:S01]  /*05f0*/  LEA.HI.X.SX32 R55, R210, R121, 0x1, P2 ;  /* 0x00000079d2377211 */ /* 0x000fe200010f0eff */
[----:B------:R-:W1:Y:S01]  /*0600*/  LDC R78, c[0x0][0x248] ;  /* 0x00009200ff4e7b82 */ /* 0x000e620000000800 */
[----:B------:R2:W5:Y:S01]  /*0610*/  LDG.E.U16 R57, desc[UR60][R6.64] ;  /* 0x0000003c06397981 */ /* 0x000562000c1e1500 */
[----:B------:R-:W-:-:S02]  /*0620*/  IADD3 R136, P2, R37, R120, RZ ;  /* 0x0000007825887210 */ /* 0x000fc40007f5e0ff */
[-C--:B------:R-:W-:Y:S01]  /*0630*/  IADD3 R162, P0, R33, R120.reuse, RZ ;  /* 0x0000007821a27210 */ /* 0x080fe20007f1e0ff */
[----:B------:R-:W-:Y:S01]  /*0640*/  IMAD R65, R3, 0x62, RZ ;  /* 0x0000006203417824 */ /* 0x000fe200078e02ff */
[----:B------:R-:W5:Y:S01]  /*0650*/  LDG.E.U16 R28, desc[UR60][R10.64] ;  /* 0x0000003c0a1c7981 */ /* 0x000f62000c1e1500 */
[-C--:B------:R-:W-:Y:S01]  /*0660*/  LEA.HI.X.SX32 R61, R199, R121.reuse, 0x1, P1 ;  /* 0x00000079c73d7211 */ /* 0x080fe200008f0eff */
[C---:B----4-:R-:W-:Y:S01]  /*0670*/  IMAD R9, R3.reuse, 0x11, RZ ;  /* 0x0000001103097824 */ /* 0x050fe200078e02ff */
[----:B------:R-:W4:Y:S01]  /*0680*/  LDC R82, c[0x0][0x248] ;  /* 0x00009200ff527b82 */ /* 0x000f220000000800 */
[----:B------:R0:W5:Y:S01]  /*0690*/  LDG.E.U16 R19, desc[UR60][R12.64] ;  /* 0x0000003c0c137981 */ /* 0x000162000c1e1500 */
[----:B--2---:R-:W-:Y:S01]  /*06a0*/  IMAD R7, R3, 0x19, RZ ;  /* 0x0000001903077824 */ /* 0x004fe200078e02ff */
[-C--:B------:R-:W-:Y:S01]  /*06b0*/  LEA.HI.X.SX32 R163, R5, R121.reuse, 0x1, P0 ;  /* 0x0000007905a37211 */ /* 0x080fe200000f0eff */
[----:B------:R-:W-:Y:S01]  /*06c0*/  IMAD R5, R3, 0x72, RZ ;  /* 0x0000007203057824 */ /* 0x000fe200078e02ff */
[-C--:B------:R-:W-:Y:S01]  /*06d0*/  IADD3 R6, P0, R41, R120.reuse, RZ ;  /* 0x0000007829067210 */ /* 0x080fe20007f1e0ff */
[----:B------:R-:W-:Y:S01]  /*06e0*/  IMAD R47, R3, 0x52, RZ ;  /* 0x00000052032f7824 */ /* 0x000fe200078e02ff */
[-C--:B------:R-:W-:Y:S01]  /*06f0*/  LEA.HI.X.SX32 R137, R7, R121.reuse, 0x1, P2 ;  /* 0x0000007907897211 */ /* 0x080fe200010f0eff */
[----:B------:R-:W-:Y:S01]  /*0700*/  IMAD R7, R3, 0x21, RZ ;  /* 0x0000002103077824 */ /* 0x000fe200078e02ff */
[----:B------:R2:W5:Y:S01]  /*0710*/  LDG.E.U16 R11, desc[UR60][R14.64] ;  /* 0x0000003c0e0b7981 */ /* 0x000562000c1e1500 */
[-C--:B------:R-:W-:Y:S01]  /*0720*/  IADD3 R150, P1, R35, R120.reuse, RZ ;  /* 0x0000007823967210 */ /* 0x080fe20007f3e0ff */
[----:B0-----:R-:W-:Y:S01]  /*0730*/  IMAD R13, R3, 0x31, RZ ;  /* 0x00000031030d7824 */ /* 0x001fe200078e02ff */
[----:B------:R-:W0:Y:S01]  /*0740*/  LDC R84, c[0x0][0x248] ;  /* 0x00009200ff547b82 */ /* 0x000e220000000800 */
[----:B------:R-:W-:Y:S01]  /*0750*/  LEA.HI.X.SX32 R7, R7, R121, 0x1, P0 ;  /* 0x0000007907077211 */ /* 0x000fe200000f0eff */
[----:B------:R-:W-:Y:S01]  /*0760*/  IMAD R107, R3, 0x82, RZ ;  /* 0x00000082036b7824 */ /* 0x000fe200078e02ff */
[-C--:B------:R-:W-:Y:S01]  /*0770*/  IADD3 R12, P2, R65, R120.reuse, RZ ;  /* 0x00000078410c7210 */ /* 0x080fe20007f5e0ff */
[C---:B------:R-:W-:Y:S01]  /*0780*/  IMAD R17, R3.reuse, 0x41, RZ ;  /* 0x0000004103117824 */ /* 0x040fe200078e02ff */
[----:B------:R-:W5:Y:S01]  /*0790*/  LDG.E.U16 R136, desc[UR60][R136.64] ;  /* 0x0000003c88887981 */ /* 0x000f62000c1e1500 */
[----:B--2---:R-:W-:Y:S01]  /*07a0*/  IMAD R15, R3, 0x39, RZ ;  /* 0x00000039030f7824 */ /* 0x004fe200078e02ff */
[----:B------:R-:W-:-:S02]  /*07b0*/  IADD3 R14, P0, R5, R120, RZ ;  /* 0x00000078050e7210 */ /* 0x000fc40007f1e0ff */
[----:B------:R2:W5:Y:S01]  /*07c0*/  LDG.E.U16 R93, desc[UR60][R6.64] ;  /* 0x0000003c065d7981 */ /* 0x000562000c1e1500 */
[-C--:B------:R-:W-:Y:S01]  /*07d0*/  LEA.HI.X.SX32 R151, R9, R121.reuse, 0x1, P1 ;  /* 0x0000007909977211 */ /* 0x080fe200008f0eff */
[----:B------:R-:W-:Y:S01]  /*07e0*/  IMAD R9, R3, 0x29, RZ ;  /* 0x0000002903097824 */ /* 0x000fe200078e02ff */
[-C--:B------:R-:W-:Y:S01]  /*07f0*/  LEA.HI.X.SX32 R15, R15, R121.reuse, 0x1, P0 ;  /* 0x000000790f0f7211 */ /* 0x080fe200000f0eff */
[----:B------:R-:W-:Y:S01]  /*0800*/  IMAD R106, R3, 0xa2, RZ ;  /* 0x000000a2036a7824 */ /* 0x000fe200078e02ff */
[-C--:B------:R-:W-:Y:S01]  /*0810*/  IADD3 R8, P1, R47, R120.reuse, RZ ;  /* 0x000000782f087210 */ /* 0x080fe20007f3e0ff */
[----:B------:R-:W-:Y:S01]  /*0820*/  IMAD R130, R3, 0xb2, RZ ;  /* 0x000000b203827824 */ /* 0x000fe200078e02ff */
[-C--:B------:R-:W-:Y:S01]  /*0830*/  LEA.HI.X.SX32 R13, R13, R121.reuse, 0x1, P2 ;  /* 0x000000790d0d7211 */ /* 0x080fe200010f0eff */
[----:B------:R1:W5:Y:S01]  /*0840*/  LDG.E.U16 R117, desc[UR60][R14.64] ;  /* 0x0000003c0e757981 */ /* 0x000362000c1e1500 */
[----:B------:R-:W0:Y:S01]  /*0850*/  LDC R80, c[0x0][0x248] ;  /* 0x00009200ff507b82 */ /* 0x000e220000000800 */
[-C--:B--2---:R-:W-:Y:S01]  /*0860*/  IADD3 R6, P0, R107, R120.reuse, RZ ;  /* 0x000000786b067210 */ /* 0x084fe20007f1e0ff */
[----:B------:R-:W-:Y:S01]  /*0870*/  IMAD R137, R3, 0x92, RZ ;  /* 0x0000009203897824 */ /* 0x000fe200078e02ff */
[-C--:B------:R-:W-:Y:S01]  /*0880*/  LEA.HI.X.SX32 R9, R9, R121.reuse, 0x1, P1 ;  /* 0x0000007909097211 */ /* 0x080fe200008f0eff */
[----:B------:R2:W5:Y:S01]  /*0890*/  LDG.E.U16 R118, desc[UR60][R12.64] ;  /* 0x0000003c0c767981 */ /* 0x000562000c1e1500 */
[----:B------:R-:W-:Y:S01]  /*08a0*/  IMAD R45, R3, 0x51, RZ ;  /* 0x00000051032d7824 */ /* 0x000fe200078e02ff */
[-C--:B------:R-:W-:Y:S01]  /*08b0*/  LEA.HI.X.SX32 R7, R17, R121.reuse, 0x1, P0 ;  /* 0x0000007911077211 */ /* 0x080fe200000f0eff */
[C---:B------:R-:W-:Y:S01]  /*08c0*/  IMAD R131, R3.reuse, 0xc2, RZ ;  /* 0x000000c203837824 */ /* 0x040fe200078e02ff */
[----:B------:R4:W5:Y:S01]  /*08d0*/  LDG.E.U16 R119, desc[UR60][R8.64] ;  /* 0x0000003c08777981 */ /* 0x000962000c1e1500 */
[C---:B-1----:R-:W-:Y:S01]  /*08e0*/  IMAD R15, R3.reuse, 0x59, RZ ;  /* 0x00000059030f7824 */ /* 0x042fe200078e02ff */
[-C--:B------:R-:W-:Y:S01]  /*08f0*/  IADD3 R14, P0, R130, R120.reuse, RZ ;  /* 0x00000078820e7210 */ /* 0x080fe20007f1e0ff */
[C---:B------:R-:W-:Y:S01]  /*0900*/  IMAD R31, R3.reuse, 0x49, RZ ;  /* 0x00000049031f7824 */ /* 0x040fe200078e02ff */
[----:B------:R1:W5:Y:S01]  /*0910*/  LDG.E.U16 R116, desc[UR60][R6.64] ;  /* 0x0000003c06747981 */ /* 0x000362000c1e1500 */
[----:B------:R-:W0:Y:S01]  /*0920*/  LDC R94, c[0x0][0x248] ;  /* 0x00009200ff5e7b82 */ /* 0x000e220000000800 */
[-C--:B--2---:R-:W-:Y:S01]  /*0930*/  IADD3 R12, P2, R106, R120.reuse, RZ ;  /* 0x000000786a0c7210 */ /* 0x084fe20007f5e0ff */
[----:B------:R-:W-:Y:S01]  /*0940*/  IMAD R17, R3, 0x61, RZ ;  /* 0x0000006103117824 */ /* 0x000fe200078e02ff */
[-C--:B------:R-:W-:Y:S01]  /*0950*/  LEA.HI.X.SX32 R15, R15, R121.reuse, 0x1, P0 ;  /* 0x000000790f0f7211 */ /* 0x080fe200000f0eff */
[----:B------:R-:W-:Y:S01]  /*0960*/  IMAD R124, R3, 0xd2, RZ ;  /* 0x000000d2037c7824 */ /* 0x000fe200078e02ff */
[-C--:B----4-:R-:W-:Y:S01]  /*0970*/  IADD3 R8, P1, R137, R120.reuse, RZ ;  /* 0x0000007889087210 */ /* 0x090fe20007f3e0ff */
[----:B------:R-:W-:Y:S01]  /*0980*/  IMAD R122, R3, 0xe2, RZ ;  /* 0x000000e2037a7824 */ /* 0x000fe200078e02ff */
[-C--:B------:R-:W-:Y:S01]  /*0990*/  LEA.HI.X.SX32 R13, R45, R121.reuse, 0x1, P2 ;  /* 0x000000792d0d7211 */ /* 0x080fe200010f0eff */
[----:B------:R-:W-:Y:S01]  /*09a0*/  IMAD R125, R3, 0xf2, RZ ;  /* 0x000000f2037d7824 */ /* 0x000fe200078e02ff */
[-C--:B------:R-:W-:Y:S01]  /*09b0*/  IADD3 R16, P0, R131, R120.reuse, RZ ;  /* 0x0000007883107210 */ /* 0x080fe20007f1e0ff */
[----:B------:R-:W-:Y:S01]  /*09c0*/  IMAD R45, R3, 0x71, RZ ;  /* 0x00000071032d7824 */ /* 0x000fe200078e02ff */
[-C--:B------:R-:W-:Y:S01]  /*09d0*/  LEA.HI.X.SX32 R9, R31, R121.reuse, 0x1, P1 ;  /* 0x000000791f097211 */ /* 0x080fe200008f0eff */
[----:B------:R2:W4:Y:S01]  /*09e0*/  LDG.E.U16 R114, desc[UR60][R12.64] ;  /* 0x0000003c0c727981 */ /* 0x000522000c1e1500 */
[----:B------:R-:W-:Y:S01]  /*09f0*/  IMAD R31, R3, 0x69, RZ ;  /* 0x00000069031f7824 */ /* 0x000fe200078e02ff */
[----:B------:R-:W-:Y:S01]  /*0a00*/  LEA.HI.X.SX32 R17, R17, R121, 0x1, P0 ;  /* 0x0000007911117211 */ /* 0x000fe200000f0eff */
[----:B------:R-:W0:Y:S01]  /*0a10*/  LDC R100, c[0x0][0x248] ;  /* 0x00009200ff647b82 */ /* 0x000e220000000800 */
[-C--:B-1----:R-:W-:Y:S01]  /*0a20*/  IADD3 R6, P1, R124, R120.reuse, RZ ;  /* 0x000000787c067210 */ /* 0x082fe20007f3e0ff */
[----:B------:R1:W4:Y:S01]  /*0a30*/  LDG.E.U16 R115, desc[UR60][R8.64] ;  /* 0x0000003c08737981 */ /* 0x000322000c1e1500 */
[----:B------:R-:W-:-:S03]  /*0a40*/  IADD3 R86, P0, R122, R120, RZ ;  /* 0x000000787a567210 */ /* 0x000fc60007f1e0ff */
[----:B------:R-:W4:Y:S01]  /*0a50*/  LDG.E.U16 R111, desc[UR60][R14.64] ;  /* 0x0000003c0e6f7981 */ /* 0x000f22000c1e1500 */
[----:B--2---:R-:W-:Y:S01]  /*0a60*/  IMAD.SHL.U32 R13, R3, 0x2, RZ ;  /* 0x00000002030d7824 */ /* 0x004fe200078e00ff */
[-C--:B------:R-:W-:Y:S01]  /*0a70*/  LEA.HI.X.SX32 R7, R31, R121.reuse, 0x1, P1 ;  /* 0x000000791f077211 */ /* 0x080fe200008f0eff */
[----:B------:R-:W-:Y:S01]  /*0a80*/  IMAD R31, R3, 0xa, RZ ;  /* 0x0000000a031f7824 */ /* 0x000fe200078e02ff */
[----:B------:R2:W4:Y:S01]  /*0a90*/  LDG.E.U16 R113, desc[UR60][R16.64] ;  /* 0x0000003c10717981 */ /* 0x000522000c1e1500 */
[-C--:B------:R-:W-:Y:S01]  /*0aa0*/  LEA.HI.X.SX32 R87, R45, R121.reuse, 0x1, P0 ;  /* 0x000000792d577211 */ /* 0x080fe200000f0eff */
[----:B------:R-:W0:Y:S01]  /*0ab0*/  LDC R102, c[0x0][0x248] ;  /* 0x00009200ff667b82 */ /* 0x000e220000000800 */
[-C--:B------:R-:W-:Y:S01]  /*0ac0*/  IADD3 R176, P0, R13, R120.reuse, RZ ;  /* 0x000000780db07210 */ /* 0x080fe20007f1e0ff */
[C---:B-1----:R-:W-:Y:S01]  /*0ad0*/  IMAD R9, R3.reuse, 0x79, RZ ;  /* 0x0000007903097824 */ /* 0x042fe200078e02ff */
[CC--:B------:R-:W-:Y:S01]  /*0ae0*/  LEA R174, P1, R3.reuse, R120.reuse, 0x2 ;  /* 0x0000007803ae7211 */ /* 0x0c0fe200078210ff */
[----:B------:R1:W4:Y:S01]  /*0af0*/  LDG.E.U16 R112, desc[UR60][R6.64] ;  /* 0x0000003c06707981 */ /* 0x000322000c1e1500 */
[----:B--2---:R-:W-:Y:S01]  /*0b00*/  IMAD R17, R3, 0x14, RZ ;  /* 0x0000001403117824 */ /* 0x004fe200078e02ff */
[-C--:B------:R-:W-:Y:S01]  /*0b10*/  IADD3 R8, P2, R125, R120.reuse, RZ ;  /* 0x000000787d087210 */ /* 0x080fe20007f5e0ff */
[C---:B------:R-:W-:Y:S01]  /*0b20*/  IMAD R15, R3.reuse, 0x5, RZ ;  /* 0x00000005030f7824 */ /* 0x040fe200078e02ff */
[CC--:B------:R-:W-:Y:S01]  /*0b30*/  LEA.HI.X.SX32 R177, R3.reuse, R121.reuse, 0x1, P0 ;  /* 0x0000007903b17211 */ /* 0x0c0fe200000f0eff */
[----:B------:R-:W-:Y:S01]  /*0b40*/  IMAD R77, R3, 0x88, RZ ;  /* 0x00000088034d7824 */ /* 0x000fe200078e02ff */
[-C--:B------:R-:W-:Y:S01]  /*0b50*/  LEA.HI.X.SX32 R175, R13, R121.reuse, 0x1, P1 ;  /* 0x000000790daf7211 */ /* 0x080fe200008f0eff */
[----:B-1----:R-:W-:Y:S01]  /*0b60*/  IMAD R7, R3, 0x24, RZ ;  /* 0x0000002403077824 */ /* 0x002fe200078e02ff */
[-C--:B------:R-:W-:Y:S01]  /*0b70*/  IADD3 R168, P0, R31, R120.reuse, RZ ;  /* 0x000000781fa87210 */ /* 0x080fe20007f1e0ff */
[----:B------:R-:W-:Y:S01]  /*0b80*/  IMAD R143, R3, 0xa8, RZ ;  /* 0x000000a8038f7824 */ /* 0x000fe200078e02ff */
[-C--:B------:R-:W-:Y:S01]  /*0b90*/  IADD3 R160, P1, R17, R120.reuse, RZ ;  /* 0x0000007811a07210 */ /* 0x080fe20007f3e0ff */
[----:B------:R-:W2:Y:S01]  /*0ba0*/  LDG.E.U16 R60, desc[UR60][R60.64] ;  /* 0x0000003c3c3c7981 */ /* 0x000ea2000c1e1500 */
[-C--:B------:R-:W-:Y:S01]  /*0bb0*/  LEA.HI.X.SX32 R9, R9, R121.reuse, 0x1, P2 ;  /* 0x0000007909097211 */ /* 0x080fe200010f0eff */
[----:B------:R-:W-:Y:S01]  /*0bc0*/  IMAD R13, R3, 0x1a, RZ ;  /* 0x0000001a030d7824 */ /* 0x000fe200078e02ff */
[-C--:B------:R-:W-:Y:S01]  /*0bd0*/  LEA.HI.X.SX32 R169, R15, R121.reuse, 0x1, P0 ;  /* 0x000000790fa97211 */ /* 0x080fe200000f0eff */
[----:B------:R-:W-:Y:S01]  /*0be0*/  IMAD R15, R3, 0x34, RZ ;  /* 0x00000034030f7824 */ /* 0x000fe200078e02ff */
[-C--:B------:R-:W-:Y:S01]  /*0bf0*/  LEA.HI.X.SX32 R161, R31, R121.reuse, 0x1, P1 ;  /* 0x000000791fa17211 */ /* 0x080fe200008f0eff */
[----:B------:R1:W2:Y:S01]  /*0c00*/  LDG.E.U16 R110, desc[UR60][R8.64] ;  /* 0x0000003c086e7981 */ /* 0x0002a2000c1e1500 */
[-C--:B------:R-:W-:Y:S01]  /*0c10*/  IADD3 R144, P2, R145, R120.reuse, RZ ;  /* 0x0000007891907210 */ /* 0x080fe20007f5e0ff */
[----:B------:R-:W0:Y:S01]  /*0c20*/  LDC R104, c[0x0][0x248] ;  /* 0x00009200ff687b82 */ /* 0x000e220000000800 */
[-C--:B------:R-:W-:Y:S01]  /*0c30*/  IADD3 R148, P0, R7, R120.reuse, RZ ;  /* 0x0000007807947210 */ /* 0x080fe20007f1e0ff */
[----:B------:R-:W-:Y:S01]  /*0c40*/  IMAD R31, R3, 0x54, RZ ;  /* 0x00000054031f7824 */ /* 0x000fe200078e02ff */
[-C--:B------:R-:W-:Y:S01]  /*0c50*/  IADD3 R6, P1, R39, R120.reuse, RZ ;  /* 0x0000007827067210 */ /* 0x080fe20007f3e0ff */
[----:B------:R-:W-:Y:S01]  /*0c60*/  IMAD R53, R3, 0xc8, RZ ;  /* 0x000000c803357824 */ /* 0x000fe200078e02ff */
[-C--:B------:R-:W-:Y:S01]  /*0c70*/  LEA.HI.X.SX32 R145, R17, R121.reuse, 0x1, P2 ;  /* 0x0000007911917211 */ /* 0x080fe200010f0eff */
[----:B------:R-:W-:Y:S01]  /*0c80*/  IMAD R17, R3, 0x44, RZ ;  /* 0x0000004403117824 */ /* 0x000fe200078e02ff */
[-C--:B------:R-:W-:Y:S01]  /*0c90*/  LEA.HI.X.SX32 R149, R33, R121.reuse, 0x1, P0 ;  /* 0x0000007921957211 */ /* 0x080fe200000f0eff */
[----:B-1----:R-:W-:Y:S01]  /*0ca0*/  IMAD R9, R3, 0xd, RZ ;  /* 0x0000000d03097824 */ /* 0x002fe200078e02ff */
[-C--:B------:R-:W-:Y:S01]  /*0cb0*/  LEA.HI.X.SX32 R7, R7, R121.reuse, 0x1, P1 ;  /* 0x0000007907077211 */ /* 0x080fe200008f0eff */
[----:B------:R-:W-:Y:S01]  /*0cc0*/  IMAD R128, R3, 0x8a, RZ ;  /* 0x0000008a03807824 */ /* 0x000fe200078e02ff */
[-C--:B------:R-:W-:Y:S01]  /*0cd0*/  IADD3 R154, P0, R13, R120.reuse, RZ ;  /* 0x000000780d9a7210 */ /* 0x080fe20007f1e0ff */
[----:B------:R-:W-:Y:S01]  /*0ce0*/  IMAD R123, R3, 0x9a, RZ ;  /* 0x0000009a037b7824 */ /* 0x000fe200078e02ff */
[-C--:B------:R-:W-:Y:S01]  /*0cf0*/  IADD3 R134, P1, R15, R120.reuse, RZ ;  /* 0x000000780f867210 */ /* 0x080fe20007f3e0ff */
[----:B------:R1:W2:Y:S01]  /*0d00*/  LDG.E.U16 R62, desc[UR60][R6.64] ;  /* 0x0000003c063e7981 */ /* 0x0002a2000c1e1500 */
[-C--:B------:R-:W-:Y:S01]  /*0d10*/  IADD3 R14, P2, R49, R120.reuse, RZ ;  /* 0x00000078310e7210 */ /* 0x080fe20007f5e0ff */
[----:B------:R-:W5:Y:S01]  /*0d20*/  LDC R184, c[0x0][0x248] ;  /* 0x00009200ffb87b82 */ /* 0x000f620000000800 */
[-C--:B------:R-:W-:Y:S01]  /*0d30*/  LEA.HI.X.SX32 R155, R9, R121.reuse, 0x1, P0 ;  /* 0x00000079099b7211 */ /* 0x080fe200000f0eff */
[----:B------:R-:W-:Y:S01]  /*0d40*/  IMAD R33, R3, 0x64, RZ ;  /* 0x0000006403217824 */ /* 0x000fe200078e02ff */
[-C--:B------:R-:W-:Y:S01]  /*0d50*/  LEA.HI.X.SX32 R135, R13, R121.reuse, 0x1, P1 ;  /* 0x000000790d877211 */ /* 0x080fe200008f0eff */
[----:B------:R-:W-:Y:S01]  /*0d60*/  IMAD R13, R3, 0x2a, RZ ;  /* 0x0000002a030d7824 */ /* 0x000fe200078e02ff */
[-C--:B------:R-:W-:Y:S01]  /*0d70*/  IADD3 R8, P0, R17, R120.reuse, RZ ;  /* 0x0000007811087210 */ /* 0x080fe20007f1e0ff */
[----:B------:R-:W-:Y:S01]  /*0d80*/  IMAD R129, R3, 0xaa, RZ ;  /* 0x000000aa03817824 */ /* 0x000fe200078e02ff */
[-C--:B------:R-:W-:Y:S01]  /*0d90*/  LEA.HI.X.SX32 R15, R15, R121.reuse, 0x1, P2 ;  /* 0x000000790f0f7211 */ /* 0x080fe200010f0eff */
[----:B-1----:R-:W-:Y:S01]  /*0da0*/  IMAD R7, R3, 0x15, RZ ;  /* 0x0000001503077824 */ /* 0x002fe200078e02ff */
[-C--:B------:R-:W-:Y:S01]  /*0db0*/  IADD3 R16, P1, R77, R120.reuse, RZ ;  /* 0x000000784d107210 */ /* 0x080fe20007f3e0ff */
[----:B------:R-:W2:Y:S01]  /*0dc0*/  LDG.E.U16 R134, desc[UR60][R134.64] ;  /* 0x0000003c86867981 */ /* 0x000ea2000c1e1500 */
[-C--:B------:R-:W-:Y:S01]  /*0dd0*/  LEA.HI.X.SX32 R9, R35, R121.reuse, 0x1, P0 ;  /* 0x0000007923097211 */ /* 0x080fe200000f0eff */
[----:B------:R-:W1:Y:S01]  /*0de0*/  LDC R191, c[0x0][0x248] ;  /* 0x00009200ffbf7b82 */ /* 0x000e620000000800 */
[----:B------:R-:W-:Y:S01]  /*0df0*/  LEA.HI.X.SX32 R17, R17, R121, 0x1, P1 ;  /* 0x0000007911117211 */ /* 0x000fe200008f0eff */
[----:B------:R0:W2:Y:S01]  /*0e00*/  LDG.E.U16 R61, desc[UR60][R14.64] ;  /* 0x0000003c0e3d7981 */ /* 0x0000a2000c1e1500 */
[----:B------:R-:W-:-:S02]  /*0e10*/  IADD3 R6, P0, R13, R120, RZ ;  /* 0x000000780d067210 */ /* 0x000fc40007f1e0ff */
[-C--:B------:R-:W-:Y:S01]  /*0e20*/  IADD3 R12, P1, R31, R120.reuse, RZ ;  /* 0x000000781f0c7210 */ /* 0x080fe20007f3e0ff */
[----:B------:R0:W2:Y:S01]  /*0e30*/  LDG.E.U16 R99, desc[UR60][R8.64] ;  /* 0x0000003c08637981 */ /* 0x0000a2000c1e1500 */
[-C--:B------:R-:W-:Y:S01]  /*0e40*/  LEA.HI.X.SX32 R7, R7, R121.reuse, 0x1, P0 ;  /* 0x0000007907077211 */ /* 0x080fe200000f0eff */
[----:B------:R-:W1:Y:S02]  /*0e50*/  LDC R183, c[0x0][0x248] ;  /* 0x00009200ffb77b82 */ /* 0x000e640000000800 */
[----:B------:R0:W2:Y:S02]  /*0e60*/  LDG.E.U16 R59, desc[UR60][R16.64] ;  /* 0x0000003c103b7981 */ /* 0x0000a4000c1e1500 */
[-C--:B0-----:R-:W-:Y:S02]  /*0e70*/  IADD3 R14, P2, R143, R120.reuse, RZ ;  /* 0x000000788f0e7210 */ /* 0x081fe40007f5e0ff */
[-C--:B------:R-:W-:Y:S01]  /*0e80*/  LEA.HI.X.SX32 R13, R13, R121.reuse, 0x1, P1 ;  /* 0x000000790d0d7211 */ /* 0x080fe200008f0eff */
[----:B------:R0:W2:Y:S01]  /*0e90*/  LDG.E.U16 R142, desc[UR60][R6.64] ;  /* 0x0000003c068e7981 */ /* 0x0000a2000c1e1500 */
[-C--:B------:R-:W-:Y:S01]  /*0ea0*/  IADD3 R8, P0, R33, R120.reuse, RZ ;  /* 0x0000007821087210 */ /* 0x080fe20007f1e0ff */
[----:B------:R-:W1:Y:S01]  /*0eb0*/  LDC R186, c[0x0][0x248] ;  /* 0x00009200ffba7b82 */ /* 0x000e620000000800 */
[-C--:B------:R-:W-:Y:S01]  /*0ec0*/  LEA.HI.X.SX32 R15, R31, R121.reuse, 0x1, P2 ;  /* 0x000000791f0f7211 */ /* 0x080fe200010f0eff */
[----:B------:R-:W-:Y:S01]  /*0ed0*/  IMAD R31, R3, 0x3a, RZ ;  /* 0x0000003a031f7824 */ /* 0x000fe200078e02ff */
[----:B------:R-:W-:Y:S01]  /*0ee0*/  IADD3 R16, P1, R53, R120, RZ ;  /* 0x0000007835107210 */ /* 0x000fe20007f3e0ff */
[----:B------:R0:W2:Y:S01]  /*0ef0*/  LDG.E.U16 R98, desc[UR60][R12.64] ;  /* 0x0000003c0c627981 */ /* 0x0000a2000c1e1500 */
[----:B------:R-:W-:-:S02]  /*0f00*/  LEA.HI.X.SX32 R9, R37, R121, 0x1, P0 ;  /* 0x0000007925097211 */ /* 0x000fc400000f0eff */
[-C--:B------:R-:W-:Y:S01]  /*0f10*/  LEA.HI.X.SX32 R17, R33, R121.reuse, 0x1, P1 ;  /* 0x0000007921117211 */ /* 0x080fe200008f0eff */
[----:B0-----:R-:W-:Y:S01]  /*0f20*/  IMAD R7, R3, 0x1d, RZ ;  /* 0x0000001d03077824 */ /* 0x001fe200078e02ff */
[-C--:B------:R-:W-:Y:S01]  /*0f30*/  IADD3 R6, P0, R31, R120.reuse, RZ ;  /* 0x000000781f067210 */ /* 0x080fe20007f1e0ff */
[----:B------:R-:W-:Y:S01]  /*0f40*/  IMAD R33, R3, 0x74, RZ ;  /* 0x0000007403217824 */ /* 0x000fe200078e02ff */
[----:B------:R0:W2:Y:S01]  /*0f50*/  LDG.E.U16 R97, desc[UR60][R8.64] ;  /* 0x0000003c08617981 */ /* 0x0000a2000c1e1500 */
[----:B------:R-:W1:Y:S01]  /*0f60*/  LDC R194, c[0x0][0x248] ;  /* 0x00009200ffc27b82 */ /* 0x000e620000000800 */
[----:B------:R-:W-:Y:S02]  /*0f70*/  LEA.HI.X.SX32 R7, R7, R121, 0x1, P0 ;  /* 0x0000007907077211 */ /* 0x000fe400000f0eff */
[----:B------:R-:W-:Y:S01]  /*0f80*/  IADD3 R12, P1, R33, R120, RZ ;  /* 0x00000078210c7210 */ /* 0x000fe20007f3e0ff */
[----:B------:R0:W2:Y:S01]  /*0f90*/  LDG.E.U16 R58, desc[UR60][R14.64] ;  /* 0x0000003c0e3a7981 */ /* 0x0000a2000c1e1500 */
[----:B------:R-:W-:-:S03]  /*0fa0*/  IMAD R135, R3, 0xca, RZ ;  /* 0x000000ca03877824 */ /* 0x000fc600078e02ff */
[----:B------:R0:W2:Y:S02]  /*0fb0*/  LDG.E.U16 R56, desc[UR60][R16.64] ;  /* 0x0000003c10387981 */ /* 0x0000a4000c1e1500 */
[----:B0-----:R-:W-:Y:S01]  /*0fc0*/  IMAD R9, R3, 0x45, RZ ;  /* 0x0000004503097824 */ /* 0x001fe200078e02ff */
[-C--:B------:R-:W-:Y:S01]  /*0fd0*/  IADD3 R8, P0, R128, R120.reuse, RZ ;  /* 0x0000007880087210 */ /* 0x080fe20007f1e0ff */
[----:B------:R-:W0:Y:S01]  /*0fe0*/  LDC R193, c[0x0][0x248] ;  /* 0x00009200ffc17b82 */ /* 0x000e220000000800 */
[-C--:B------:R-:W-:Y:S01]  /*0ff0*/  LEA.HI.X.SX32 R13, R31, R121.reuse, 0x1, P1 ;  /* 0x000000791f0d7211 */ /* 0x080fe200008f0eff */
[----:B------:R1:W2:Y:S01]  /*1000*/  LDG.E.U16 R42, desc[UR60][R6.64] ;  /* 0x0000003c062a7981 */ /* 0x0002a2000c1e1500 */
[-C--:B------:R-:W-:Y:S01]  /*1010*/  LEA.HI.X.SX32 R9, R9, R121.reuse, 0x1, P0 ;  /* 0x0000007909097211 */ /* 0x080fe200000f0eff */
[C---:B------:R-:W-:Y:S02]  /*1020*/  IMAD R15, R3.reuse, 0x4d, RZ ;  /* 0x0000004d030f7824 */ /* 0x040fe400078e02ff */
[----:B------:R1:W2:Y:S01]  /*1030*/  LDG.E.U16 R96, desc[UR60][R12.64] ;  /* 0x0000003c0c607981 */ /* 0x0002a2000c1e1500 */
[----:B------:R-:W-:Y:S01]  /*1040*/  IMAD R17, R3, 0x55, RZ ;  /* 0x0000005503117824 */ /* 0x000fe200078e02ff */
[----:B------:R-:W0:Y:S02]  /*1050*/  LDC R196, c[0x0][0x248] ;  /* 0x00009200ffc47b82 */ /* 0x000e240000000800 */
[----:B------:R1:W2:Y:S02]  /*1060*/  LDG.E.U16 R37, desc[UR60][R8.64] ;  /* 0x0000003c08257981 */ /* 0x0002a4000c1e1500 */
[-C--:B-1----:R-:W-:Y:S01]  /*1070*/  IADD3 R6, P0, R123, R120.reuse, RZ ;  /* 0x000000787b067210 */ /* 0x082fe20007f1e0ff */
[----:B------:R-:W-:Y:S01]  /*1080*/  IMAD R133, R3, 0xda, RZ ;  /* 0x000000da03857824 */ /* 0x000fe200078e02ff */
[----:B------:R1:W4:Y:S01]  /*1090*/  LDG.E.U16 R108, desc[UR60][R108.64] ;  /* 0x0000003c6c6c7981 */ /* 0x000322000c1e1500 */
[-C--:B------:R-:W-:Y:S01]  /*10a0*/  IADD3 R12, P1, R129, R120.reuse, RZ ;  /* 0x00000078810c7210 */ /* 0x080fe20007f3e0ff */
[----:B------:R-:W0:Y:S01]  /*10b0*/  LDC R192, c[0x0][0x248] ;  /* 0x00009200ffc07b82 */ /* 0x000e220000000800 */
[-C--:B------:R-:W-:Y:S01]  /*10c0*/  LEA.HI.X.SX32 R7, R15, R121.reuse, 0x1, P0 ;  /* 0x000000790f077211 */ /* 0x080fe200000f0eff */
[----:B------:R-:W-:Y:S01]  /*10d0*/  IMAD R173, R3, 0x84, RZ ;  /* 0x0000008403ad7824 */ /* 0x000fe200078e02ff */
[-C--:B------:R-:W-:Y:S01]  /*10e0*/  IADD3 R16, P0, R135, R120.reuse, RZ ;  /* 0x0000007887107210 */ /* 0x080fe20007f1e0ff */
[----:B------:R-:W-:Y:S01]  /*10f0*/  IMAD R9, R3, 0x65, RZ ;  /* 0x0000006503097824 */ /* 0x000fe200078e02ff */
[-C--:B------:R-:W-:Y:S01]  /*1100*/  LEA.HI.X.SX32 R13, R17, R121.reuse, 0x1, P1 ;  /* 0x00000079110d7211 */ /* 0x080fe200008f0eff */
[C---:B------:R-:W-:Y:S01]  /*1110*/  IMAD R45, R3.reuse, 0x4a, RZ ;  /* 0x0000004a032d7824 */ /* 0x040fe200078e02ff */
[----:B------:R1:W2:Y:S02]  /*1120*/  LDG.E.U16 R36, desc[UR60][R6.64] ;  /* 0x0000003c06247981 */ /* 0x0002a4000c1e1500 */
[----:B-1----:R-:W-:Y:S01]  /*1130*/  IMAD R109, R3, 0xe8, RZ ;  /* 0x000000e8036d7824 */ /* 0x002fe200078e02ff */
[-C--:B------:R-:W-:Y:S01]  /*1140*/  LEA.HI.X.SX32 R17, R9, R121.reuse, 0x1, P0 ;  /* 0x0000007909117211 */ /* 0x080fe200000f0eff */
[----:B------:R-:W-:Y:S01]  /*1150*/  IMAD R9, R3, 0x6d, RZ ;  /* 0x0000006d03097824 */ /* 0x000fe200078e02ff */
[-C--:B------:R-:W-:Y:S01]  /*1160*/  IADD3 R38, P0, R133, R120.reuse, RZ ;  /* 0x0000007885267210 */ /* 0x080fe20007f1e0ff */
        /* <DEDUP_REMOVED lines=10> */
[----:B------:R-:W2:Y:S01]  /*1210*/  LDG.E.U16 R54, desc[UR60][R54.64] ;  /* 0x0000003c36367981 */ /* 0x000ea2000c1e1500 */
[-C--:B------:R-:W-:Y:S01]  /*1220*/  IADD3 R14, P2, R126, R120.reuse, RZ ;  /* 0x000000787e0e7210 */ /* 0x080fe20007f5e0ff */
[----:B------:R-:W-:Y:S01]  /*1230*/  IMAD R49, R3, 0x5a, RZ ;  /* 0x0000005a03317824 */ /* 0x000fe200078e02ff */
[-C--:B------:R-:W-:Y:S01]  /*1240*/  LEA.HI.X.SX32 R9, R41, R121.reuse, 0x1, P1 ;  /* 0x0000007929097211 */ /* 0x080fe200008f0eff */
[----:B------:R1:W2:Y:S01]  /*1250*/  LDG.E.U16 R35, desc[UR60][R12.64] ;  /* 0x0000003c0c237981 */ /* 0x0002a2000c1e1500 */
[-C--:B------:R-:W-:Y:S01]  /*1260*/  LEA.HI.X.SX32 R7, R7, R121.reuse, 0x1, P0 ;  /* 0x0000007907077211 */ /* 0x080fe200000f0eff */
[----:B------:R-:W-:Y:S01]  /*1270*/  IMAD R180, R3, 0xb4, RZ ;  /* 0x000000b403b47824 */ /* 0x000fe200078e02ff */
[----:B------:R-:W-:Y:S01]  /*1280*/  LEA.HI.X.SX32 R15, R33, R121, 0x1, P2 ;  /* 0x00000079210f7211 */ /* 0x000fe200010f0eff */
[----:B------:R-:W-:Y:S01]  /*1290*/  IMAD R179, R3, 0xa4, RZ ;  /* 0x000000a403b37824 */ /* 0x000fe200078e02ff */
[----:B------:R1:W2:Y:S01]  /*12a0*/  LDG.E.U16 R33, desc[UR60][R16.64] ;  /* 0x0000003c10217981 */ /* 0x0002a2000c1e1500 */
[----:B------:R-:W0:Y:S03]  /*12b0*/  LDC R201, c[0x0][0x248] ;  /* 0x00009200ffc97b82 */ /* 0x000e260000000800 */
[----:B------:R1:W2:Y:S02]  /*12c0*/  LDG.E.U16 R55, desc[UR60][R30.64] ;  /* 0x0000003c1e377981 */ /* 0x0002a4000c1e1500 */
[----:B-1----:R-:W-:-:S02]  /*12d0*/  IADD3 R12, P0, R171, R120, RZ ;  /* 0x00000078ab0c7210 */ /* 0x002fc40007f1e0ff */
[----:B------:R1:W2:Y:S02]  /*12e0*/  LDG.E.U16 R92, desc[UR60][R8.64] ;  /* 0x0000003c085c7981 */ /* 0x0002a4000c1e1500 */
[-C--:B------:R-:W-:Y:S01]  /*12f0*/  LEA.HI.X.SX32 R13, R45, R121.reuse, 0x1, P0 ;  /* 0x000000792d0d7211 */ /* 0x080fe200000f0eff */
[C---:B------:R-:W-:Y:S01]  /*1300*/  IMAD R17, R3.reuse, 0x2d, RZ ;  /* 0x0000002d03117824 */ /* 0x040fe200078e02ff */
[----:B------:R-:W0:Y:S01]  /*1310*/  LDC R198, c[0x0][0x248] ;  /* 0x00009200ffc67b82 */ /* 0x000e220000000800 */
[----:B------:R1:W2:Y:S01]  /*1320*/  LDG.E.U16 R34, desc[UR60][R14.64] ;  /* 0x0000003c0e227981 */ /* 0x0002a2000c1e1500 */
[----:B------:R-:W-:Y:S01]  /*1330*/  IMAD R31, R3, 0x75, RZ ;  /* 0x00000075031f7824 */ /* 0x000fe200078e02ff */
[-C--:B------:R-:W-:Y:S01]  /*1340*/  IADD3 R30, P2, R127, R120.reuse, RZ ;  /* 0x000000787f1e7210 */ /* 0x080fe20007f5e0ff */
[----:B------:R-:W-:Y:S01]  /*1350*/  IMAD R45, R3, 0x6a, RZ ;  /* 0x0000006a032d7824 */ /* 0x000fe200078e02ff */
[----:B------:R1:W2:Y:S02]  /*1360*/  LDG.E.U16 R41, desc[UR60][R6.64] ;  /* 0x0000003c06297981 */ /* 0x0002a4000c1e1500 */
[-C--:B-1----:R-:W-:Y:S01]  /*1370*/  IADD3 R8, P0, R49, R120.reuse, RZ ;  /* 0x0000007831087210 */ /* 0x082fe20007f1e0ff */
[----:B------:R-:W1:Y:S01]  /*1380*/  LDC R200, c[0x0][0x248] ;  /* 0x00009200ffc87b82 */ /* 0x000e620000000800 */
[----:B------:R-:W-:Y:S01]  /*1390*/  LEA.HI.X.SX32 R31, R31, R121, 0x1, P2 ;  /* 0x000000791f1f7211 */ /* 0x000fe200010f0eff */
[----:B------:R-:W-:Y:S01]  /*13a0*/  IMAD R181, R3, 0xc4, RZ ;  /* 0x000000c403b57824 */ /* 0x000fe200078e02ff */
[-C--:B------:R-:W-:Y:S01]  /*13b0*/  IADD3 R16, P2, R180, R120.reuse, RZ ;  /* 0x00000078b4107210 */ /* 0x080fe20007f5e0ff */
[----:B------:R3:W2:Y:S01]  /*13c0*/  LDG.E.U16 R32, desc[UR60][R38.64] ;  /* 0x0000003c26207981 */ /* 0x0006a2000c1e1500 */
[----:B------:R-:W-:-:S02]  /*13d0*/  IADD3 R14, P1, R179, R120, RZ ;  /* 0x00000078b30e7210 */ /* 0x000fc40007f3e0ff */
[-C--:B------:R-:W-:Y:S01]  /*13e0*/  LEA.HI.X.SX32 R9, R17, R121.reuse, 0x1, P0 ;  /* 0x0000007911097211 */ /* 0x080fe200000f0eff */
[----:B------:R-:W-:Y:S01]  /*13f0*/  IMAD R7, R3, 0x35, RZ ;  /* 0x0000003503077824 */ /* 0x000fe200078e02ff */
[-C--:B------:R-:W-:Y:S01]  /*1400*/  LEA.HI.X.SX32 R17, R49, R121.reuse, 0x1, P2 ;  /* 0x0000007931117211 */ /* 0x080fe200010f0eff */
[----:B------:R-:W-:Y:S01]  /*1410*/  IMAD R49, R3, 0x7a, RZ ;  /* 0x0000007a03317824 */ /* 0x000fe200078e02ff */
[-C--:B------:R-:W-:Y:S01]  /*1420*/  LEA.HI.X.SX32 R15, R47, R121.reuse, 0x1, P1 ;  /* 0x000000792f0f7211 */ /* 0x080fe200008f0eff */
[----:B------:R-:W-:Y:S01]  /*1430*/  IMAD R182, R3, 0xd4, RZ ;  /* 0x000000d403b67824 */ /* 0x000fe200078e02ff */
[-C--:B------:R-:W-:Y:S01]  /*1440*/  IADD3 R6, P0, R45, R120.reuse, RZ ;  /* 0x000000782d067210 */ /* 0x080fe20007f1e0ff */
[----:B------:R-:W-:Y:S01]  /*1450*/  IMAD R190, R3, 0xe4, RZ ;  /* 0x000000e403be7824 */ /* 0x000fe200078e02ff */
[-C--:B---3--:R-:W-:Y:S01]  /*1460*/  IADD3 R38, P1, R181, R120.reuse, RZ ;  /* 0x00000078b5267210 */ /* 0x088fe20007f3e0ff */
[----:B------:R3:W2:Y:S01]  /*1470*/  LDG.E.U16 R40, desc[UR60][R8.64] ;  /* 0x0000003c08287981 */ /* 0x0006a2000c1e1500 */
[-C--:B------:R-:W-:Y:S01]  /*1480*/  LEA.HI.X.SX32 R7, R7, R121.reuse, 0x1, P0 ;  /* 0x0000007907077211 */ /* 0x080fe200000f0eff */
[----:B------:R-:W1:Y:S01]  /*1490*/  LDC R202, c[0x0][0x248] ;  /* 0x00009200ffca7b82 */ /* 0x000e620000000800 */
[----:B------:R-:W-:Y:S01]  /*14a0*/  LEA.HI.X.SX32 R39, R65, R121, 0x1, P1 ;  /* 0x0000007941277211 */ /* 0x000fe200008f0eff */
[----:B------:R3:W2:Y:S01]  /*14b0*/  LDG.E.U16 R91, desc[UR60][R12.64] ;  /* 0x0000003c0c5b7981 */ /* 0x0006a2000c1e1500 */
[----:B------:R-:W-:Y:S01]  /*14c0*/  IADD3 R44, P2, R190, R120, RZ ;  /* 0x00000078be2c7210 */ /* 0x000fe20007f5e0ff */
[----:B------:R-:W-:-:S02]  /*14d0*/  IMAD R188, R3, 0xf4, RZ ;  /* 0x000000f403bc7824 */ /* 0x000fc400078e02ff */
[----:B------:R0:W4:Y:S01]  /*14e0*/  LDG.E.U16 R138, desc[UR60][R138.64] ;  /* 0x0000003c8a8a7981 */ /* 0x000122000c1e1500 */
[----:B---3--:R-:W-:Y:S01]  /*14f0*/  IMAD R9, R3, 0x3d, RZ ;  /* 0x0000003d03097824 */ /* 0x008fe200078e02ff */
[----:B------:R-:W3:Y:S02]  /*1500*/  LDC R204, c[0x0][0x248] ;  /* 0x00009200ffcc7b82 */ /* 0x000ee40000000800 */
[----:B------:R0:W2:Y:S01]  /*1510*/  LDG.E.U16 R88, desc[UR60][R14.64] ;  /* 0x0000003c0e587981 */ /* 0x0000a2000c1e1500 */
[----:B------:R-:W-:Y:S01]  /*1520*/  IADD3 R12, P0, R49, R120, RZ ;  /* 0x00000078310c7210 */ /* 0x000fe20007f1e0ff */
[C---:B------:R-:W-:Y:S02]  /*1530*/  IMAD R47, R3.reuse, 0x16, RZ ;  /* 0x00000016032f7824 */ /* 0x040fe400078e02ff */
[----:B------:R-:W2:Y:S01]  /*1540*/  LDG.E.U16 R89, desc[UR60][R38.64] ;  /* 0x0000003c26597981 */ /* 0x000ea2000c1e1500 */
[----:B0-----:R-:W-:Y:S01]  /*1550*/  IMAD R139, R3, 0xfa, RZ ;  /* 0x000000fa038b7824 */ /* 0x001fe200078e02ff */
[----:B------:R-:W-:-:S02]  /*1560*/  LEA.HI.X.SX32 R13, R9, R121, 0x1, P0 ;  /* 0x00000079090d7211 */ /* 0x000fc400000f0eff */
[----:B------:R0:W2:Y:S01]  /*1570*/  LDG.E.U16 R90, desc[UR60][R16.64] ;  /* 0x0000003c105a7981 */ /* 0x0000a2000c1e1500 */
[----:B------:R-:W3:Y:S01]  /*1580*/  LDC R211, c[0x0][0x248] ;  /* 0x00009200ffd37b82 */ /* 0x000ee20000000800 */
[-C--:B------:R-:W-:Y:S01]  /*1590*/  IADD3 R14, P1, R182, R120.reuse, RZ ;  /* 0x00000078b60e7210 */ /* 0x080fe20007f3e0ff */
[----:B------:R-:W-:Y:S01]  /*15a0*/  IMAD R9, R3, 0x7d, RZ ;  /* 0x0000007d03097824 */ /* 0x000fe200078e02ff */
[----:B------:R-:W2:Y:S02]  /*15b0*/  LDG.E.U16 R144, desc[UR60][R144.64] ;  /* 0x0000003c90907981 */ /* 0x000ea4000c1e1500 */
[-C--:B------:R-:W-:Y:S02]  /*15c0*/  LEA.HI.X.SX32 R15, R45, R121.reuse, 0x1, P1 ;  /* 0x000000792d0f7211 */ /* 0x080fe400008f0eff */
[-C--:B------:R-:W-:Y:S01]  /*15d0*/  LEA.HI.X.SX32 R45, R5, R121.reuse, 0x1, P2 ;  /* 0x00000079052d7211 */ /* 0x080fe200010f0eff */
[----:B------:R0:W2:Y:S01]  /*15e0*/  LDG.E.U16 R39, desc[UR60][R6.64] ;  /* 0x0000003c06277981 */ /* 0x0000a2000c1e1500 */
[----:B------:R-:W-:Y:S01]  /*15f0*/  IADD3 R8, P1, R139, R120, RZ ;  /* 0x000000788b087210 */ /* 0x000fe20007f3e0ff */
[----:B0-----:R-:W-:Y:S01]  /*1600*/  IMAD R17, R3, 0x6, RZ ;  /* 0x0000000603117824 */ /* 0x001fe200078e02ff */
[----:B------:R-:W0:Y:S01]  /*1610*/  LDC R209, c[0x0][0x248] ;  /* 0x00009200ffd17b82 */ /* 0x000e220000000800 */
[----:B------:R1:W2:Y:S01]  /*1620*/  LDG.E.U16 R38, desc[UR60][R12.64] ;  /* 0x0000003c0c267981 */ /* 0x0002a2000c1e1500 */
[----:B------:R-:W-:Y:S01]  /*1630*/  LEA.HI.X.SX32 R9, R9, R121, 0x1, P1 ;  /* 0x0000007909097211 */ /* 0x000fe200008f0eff */
[----:B------:R-:W-:-:S02]  /*1640*/  IMAD R5, R3, 0x3, RZ ;  /* 0x0000000303057824 */ /* 0x000fc400078e02ff */
[----:B------:R-:W-:Y:S01]  /*1650*/  IMAD R218, R3, 0x56, RZ ;  /* 0x0000005603da7824 */ /* 0x000fe200078e02ff */
[----:B------:R-:W2:Y:S01]  /*1660*/  LDG.E.U16 R31, desc[UR60][R30.64] ;  /* 0x0000003c1e1f7981 */ /* 0x000ea2000c1e1500 */
[-C--:B------:R-:W-:Y:S01]  /*1670*/  IADD3 R6, P2, R188, R120.reuse, RZ ;  /* 0x00000078bc067210 */ /* 0x080fe20007f5e0ff */
[----:B------:R-:W0:Y:S01]  /*1680*/  LDC R213, c[0x0][0x248] ;  /* 0x00009200ffd57b82 */ /* 0x000e220000000800 */
[-C--:B------:R-:W-:Y:S01]  /*1690*/  IADD3 R158, P1, R47, R120.reuse, RZ ;  /* 0x000000782f9e7210 */ /* 0x080fe20007f3e0ff */
[----:B------:R-:W-:Y:S01]  /*16a0*/  IMAD R145, R3, 0x36, RZ ;  /* 0x0000003603917824 */ /* 0x000fe200078e02ff */
[-C--:B------:R-:W-:Y:S01]  /*16b0*/  LEA.HI.X.SX32 R7, R49, R121.reuse, 0x1, P2 ;  /* 0x0000007931077211 */ /* 0x080fe200010f0eff */
[----:B-1----:R-:W-:Y:S01]  /*16c0*/  IMAD R13, R3, 0xb, RZ ;  /* 0x0000000b030d7824 */ /* 0x002fe200078e02ff */
[-C--:B------:R-:W-:Y:S01]  /*16d0*/  IADD3 R4, P0, R17, R120.reuse, RZ ;  /* 0x0000007811047210 */ /* 0x080fe20007f1e0ff */
[----:B------:R-:W-:Y:S01]  /*16e0*/  IMAD R49, R3, 0x26, RZ ;  /* 0x0000002603317824 */ /* 0x000fe200078e02ff */
[----:B------:R-:W2:Y:S01]  /*16f0*/  LDG.E.U16 R86, desc[UR60][R86.64] ;  /* 0x0000003c56567981 */ /* 0x000ea2000c1e1500 */
[----:B------:R-:W1:Y:S01]  /*1700*/  LDC R215, c[0x0][0x248] ;  /* 0x00009200ffd77b82 */ /* 0x000e620000000800 */
[-C--:B------:R-:W-:Y:S01]  /*1710*/  LEA.HI.X.SX32 R159, R13, R121.reuse, 0x1, P1 ;  /* 0x000000790d9f7211 */ /* 0x080fe200008f0eff */
[----:B------:R-:W-:Y:S01]  /*1720*/  IMAD R13, R3, 0x13, RZ ;  /* 0x00000013030d7824 */ /* 0x000fe200078e02ff */
[-C--:B------:R-:W-:Y:S01]  /*1730*/  LEA.HI.X.SX32 R5, R5, R121.reuse, 0x1, P0 ;  /* 0x0000007905057211 */ /* 0x080fe200000f0eff */
[----:B------:R-:W-:Y:S01]  /*1740*/  IMAD R212, R3, 0x46, RZ ;  /* 0x0000004603d47824 */ /* 0x000fe200078e02ff */
[-C--:B------:R-:W-:Y:S01]  /*1750*/  IADD3 R146, P0, R49, R120.reuse, RZ ;  /* 0x0000007831927210 */ /* 0x080fe20007f1e0ff */
[----:B------:R3:W2:Y:S01]  /*1760*/  LDG.E.U16 R30, desc[UR60][R8.64] ;  /* 0x0000003c081e7981 */ /* 0x0006a2000c1e1500 */
[----:B------:R-:W-:Y:S01]  /*1770*/  IMAD R216, R3, 0x66, RZ ;  /* 0x0000006603d87824 */ /* 0x000fe200078e02ff */
[----:B------:R-:W1:Y:S01]  /*1780*/  LDC R221, c[0x0][0x248] ;  /* 0x00009200ffdd7b82 */ /* 0x000e620000000800 */
[----:B------:R-:W-:Y:S01]  /*1790*/  LEA.HI.X.SX32 R147, R13, R121, 0x1, P0 ;  /* 0x000000790d937211 */ /* 0x000fe200000f0eff */
[----:B------:R3:W2:Y:S01]  /*17a0*/  LDG.E.U16 R65, desc[UR60][R14.64] ;  /* 0x0000003c0e417981 */ /* 0x0006a2000c1e1500 */
[----:B------:R-:W-:-:S03]  /*17b0*/  IADD3 R12, P0, R218, R120, RZ ;  /* 0x00000078da0c7210 */ /* 0x000fc60007f1e0ff */
[----:B------:R3:W2:Y:S02]  /*17c0*/  LDG.E.U16 R87, desc[UR60][R44.64] ;  /* 0x0000003c2c577981 */ /* 0x0006a4000c1e1500 */
[C---:B---3--:R-:W-:Y:S01]  /*17d0*/  IMAD R9, R3.reuse, 0x2b, RZ ;  /* 0x0000002b03097824 */ /* 0x048fe200078e02ff */
[----:B------:R-:W3:Y:S01]  /*17e0*/  LDC R219, c[0x0][0x248] ;  /* 0x00009200ffdb7b82 */ /* 0x000ee20000000800 */
[----:B------:R0:W2:Y:S01]  /*17f0*/  LDG.E.U16 R85, desc[UR60][R6.64] ;  /* 0x0000003c06557981 */ /* 0x0000a2000c1e1500 */
[----:B------:R-:W-:-:S03]  /*1800*/  IMAD R15, R3, 0x1b, RZ ;  /* 0x0000001b030f7824 */ /* 0x000fc600078e02ff */
[----:B------:R0:W2:Y:S01]  /*1810*/  LDG.E.U16 R172, desc[UR60][R4.64] ;  /* 0x0000003c04ac7981 */ /* 0x0000a2000c1e1500 */
[----:B------:R-:W-:Y:S01]  /*1820*/  IMAD R45, R3, 0x23, RZ ;  /* 0x00000023032d7824 */ /* 0x000fe200078e02ff */
[-C--:B------:R-:W-:Y:S01]  /*1830*/  LEA.HI.X.SX32 R13, R9, R121.reuse, 0x1, P0 ;  /* 0x00000079090d7211 */ /* 0x080fe200000f0eff */
[----:B------:R-:W-:Y:S01]  /*1840*/  IMAD R214, R3, 0x76, RZ ;  /* 0x0000007603d67824 */ /* 0x000fe200078e02ff */
[----:B------:R5:W2:Y:S01]  /*1850*/  LDG.E.U16 R148, desc[UR60][R148.64] ;  /* 0x0000003c94947981 */ /* 0x000aa2000c1e1500 */
[-C--:B0-----:R-:W-:Y:S01]  /*1860*/  IADD3 R6, P1, R145, R120.reuse, RZ ;  /* 0x0000007891067210 */ /* 0x081fe20007f3e0ff */
[C---:B------:R-:W-:Y:S01]  /*1870*/  IMAD R9, R3.reuse, 0x33, RZ ;  /* 0x0000003303097824 */ /* 0x040fe200078e02ff */
[----:B------:R-:W0:Y:S01]  /*1880*/  LDC R223, c[0x0][0x248] ;  /* 0x00009200ffdf7b82 */ /* 0x000e220000000800 */
[C---:B------:R-:W-:Y:S01]  /*1890*/  IMAD R232, R3.reuse, 0x96, RZ ;  /* 0x0000009603e87824 */ /* 0x040fe200078e02ff */
[----:B------:R-:W-:Y:S01]  /*18a0*/  IADD3 R4, P2, R212, R120, RZ ;  /* 0x00000078d4047210 */ /* 0x000fe20007f5e0ff */
[----:B------:R-:W-:Y:S01]  /*18b0*/  IMAD R233, R3, 0x86, RZ ;  /* 0x0000008603e97824 */ /* 0x000fe200078e02ff */
[-C--:B------:R-:W-:Y:S01]  /*18c0*/  LEA.HI.X.SX32 R7, R15, R121.reuse, 0x1, P1 ;  /* 0x000000790f077211 */ /* 0x080fe200008f0eff */
[----:B------:R5:W2:Y:S01]  /*18d0*/  LDG.E.U16 R74, desc[UR60][R12.64] ;  /* 0x0000003c0c4a7981 */ /* 0x000aa2000c1e1500 */
[----:B------:R-:W-:-:S02]  /*18e0*/  LEA.HI.X.SX32 R5, R45, R121, 0x1, P2 ;  /* 0x000000792d057211 */ /* 0x000fc400010f0eff */
[-C--:B------:R-:W-:Y:S01]  /*18f0*/  IADD3 R8, P0, R216, R120.reuse, RZ ;  /* 0x00000078d8087210 */ /* 0x080fe20007f1e0ff */
[----:B------:R1:W2:Y:S01]  /*1900*/  LDG.E.U16 R132, desc[UR60][R6.64] ;  /* 0x0000003c06847981 */ /* 0x0002a2000c1e1500 */
[----:B------:R-:W-:Y:S01]  /*1910*/  IMAD R15, R3, 0x3b, RZ ;  /* 0x0000003b030f7824 */ /* 0x000fe200078e02ff */
[----:B-----5:R-:W5:Y:S01]  /*1920*/  LDC R149, c[0x0][0x248] ;  /* 0x00009200ff957b82 */ /* 0x020f620000000800 */
[----:B------:R-:W-:Y:S01]  /*1930*/  LEA.HI.X.SX32 R9, R9, R121, 0x1, P0 ;  /* 0x0000007909097211 */ /* 0x000fe200000f0eff */
[----:B------:R1:W2:Y:S01]  /*1940*/  LDG.E.U16 R75, desc[UR60][R4.64] ;  /* 0x0000003c044b7981 */ /* 0x0002a2000c1e1500 */
[C---:B------:R-:W-:Y:S01]  /*1950*/  IMAD R45, R3.reuse, 0x43, RZ ;  /* 0x00000043032d7824 */ /* 0x040fe200078e02ff */
[-C--:B------:R-:W-:Y:S01]  /*1960*/  IADD3 R12, P0, R232, R120.reuse, RZ ;  /* 0x00000078e80c7210 */ /* 0x080fe20007f1e0ff */
[C---:B------:R-:W-:Y:S01]  /*1970*/  IMAD R13, R3.reuse, 0x4b, RZ ;  /* 0x0000004b030d7824 */ /* 0x040fe200078e02ff */
[----:B------:R3:W2:Y:S01]  /*1980*/  LDG.E.U16 R73, desc[UR60][R8.64] ;  /* 0x0000003c08497981 */ /* 0x0006a2000c1e1500 */
[C---:B------:R-:W-:Y:S01]  /*1990*/  IMAD R230, R3.reuse, 0xa6, RZ ;  /* 0x000000a603e67824 */ /* 0x040fe200078e02ff */
[-C--:B-1----:R-:W-:Y:S01]  /*19a0*/  IADD3 R6, P1, R214, R120.reuse, RZ ;  /* 0x00000078d6067210 */ /* 0x082fe20007f3e0ff */
[----:B------:R-:W-:Y:S01]  /*19b0*/  IMAD R228, R3, 0xb6, RZ ;  /* 0x000000b603e47824 */ /* 0x000fe200078e02ff */
[----:B------:R1:W2:Y:S01]  /*19c0*/  LDG.E.U16 R150, desc[UR60][R150.64] ;  /* 0x0000003c96967981 */ /* 0x0002a2000c1e1500 */
[----:B------:R-:W0:Y:S01]  /*19d0*/  LDC R227, c[0x0][0x248] ;  /* 0x00009200ffe37b82 */ /* 0x000e220000000800 */
[----:B------:R-:W-:-:S02]  /*19e0*/  IADD3 R4, P2, R233, R120, RZ ;  /* 0x00000078e9047210 */ /* 0x000fc40007f5e0ff */
[-C--:B------:R-:W-:Y:S01]  /*19f0*/  LEA.HI.X.SX32 R7, R15, R121.reuse, 0x1, P1 ;  /* 0x000000790f077211 */ /* 0x080fe200008f0eff */
[----:B------:R-:W-:Y:S01]  /*1a00*/  IMAD R15, R3, 0x53, RZ ;  /* 0x00000053030f7824 */ /* 0x000fe200078e02ff */
[-C--:B------:R-:W-:Y:S01]  /*1a10*/  LEA.HI.X.SX32 R13, R13, R121.reuse, 0x1, P0 ;  /* 0x000000790d0d7211 */ /* 0x080fe200000f0eff */
[----:B------:R-:W-:Y:S01]  /*1a20*/  IMAD R226, R3, 0xc6, RZ ;  /* 0x000000c603e27824 */ /* 0x000fe200078e02ff */
[-C--:B------:R-:W-:Y:S01]  /*1a30*/  LEA.HI.X.SX32 R5, R45, R121.reuse, 0x1, P2 ;  /* 0x000000792d057211 */ /* 0x080fe200010f0eff */
[C---:B------:R-:W-:Y:S01]  /*1a40*/  IMAD R224, R3.reuse, 0xd6, RZ ;  /* 0x000000d603e07824 */ /* 0x040fe200078e02ff */
[-C--:B---3--:R-:W-:Y:S01]  /*1a50*/  IADD3 R8, P0, R230, R120.reuse, RZ ;  /* 0x00000078e6087210 */ /* 0x088fe20007f1e0ff */
[----:B------:R3:W2:Y:S01]  /*1a60*/  LDG.E.U16 R72, desc[UR60][R6.64] ;  /* 0x0000003c06487981 */ /* 0x0006a2000c1e1500 */
[C---:B------:R-:W-:Y:S01]  /*1a70*/  IMAD R45, R3.reuse, 0x5b, RZ ;  /* 0x0000005b032d7824 */ /* 0x040fe200078e02ff */
[----:B-1----:R-:W1:Y:S01]  /*1a80*/  LDC R151, c[0x0][0x248] ;  /* 0x00009200ff977b82 */ /* 0x002e620000000800 */
[----:B------:R-:W-:Y:S01]  /*1a90*/  IMAD R67, R3, 0x63, RZ ;  /* 0x0000006303437824 */ /* 0x000fe200078e02ff */
[----:B------:R3:W2:Y:S01]  /*1aa0*/  LDG.E.U16 R70, desc[UR60][R12.64] ;  /* 0x0000003c0c467981 */ /* 0x0006a2000c1e1500 */
[-C--:B------:R-:W-:Y:S01]  /*1ab0*/  LEA.HI.X.SX32 R9, R15, R121.reuse, 0x1, P0 ;  /* 0x000000790f097211 */ /* 0x080fe200000f0eff */
[C---:B------:R-:W-:Y:S01]  /*1ac0*/  IMAD R222, R3.reuse, 0xe6, RZ ;  /* 0x000000e603de7824 */ /* 0x040fe200078e02ff */
[-C--:B------:R-:W-:Y:S01]  /*1ad0*/  IADD3 R44, P0, R224, R120.reuse, RZ ;  /* 0x00000078e02c7210 */ /* 0x080fe20007f1e0ff */
[----:B------:R3:W2:Y:S02]  /*1ae0*/  LDG.E.U16 R71, desc[UR60][R4.64] ;  /* 0x0000003c04477981 */ /* 0x0006a4000c1e1500 */
[-C--:B---3--:R-:W-:Y:S01]  /*1af0*/  IADD3 R6, P1, R228, R120.reuse, RZ ;  /* 0x00000078e4067210 */ /* 0x088fe20007f3e0ff */
[C---:B------:R-:W-:Y:S01]  /*1b00*/  IMAD R220, R3.reuse, 0xf6, RZ ;  /* 0x000000f603dc7824 */ /* 0x040fe200078e02ff */
[----:B------:R-:W3:Y:S01]  /*1b10*/  LDG.E.U16 R146, desc[UR60][R146.64] ;  /* 0x0000003c92927981 */ /* 0x000ee2000c1e1500 */
[----:B------:R-:W0:Y:S01]  /*1b20*/  LDC R229, c[0x0][0x248] ;  /* 0x00009200ffe57b82 */ /* 0x000e220000000800 */
[----:B------:R-:W-:Y:S01]  /*1b30*/  IMAD R13, R3, 0x6b, RZ ;  /* 0x0000006b030d7824 */ /* 0x000fe200078e02ff */
[----:B------:R-:W-:Y:S01]  /*1b40*/  LEA.HI.X.SX32 R7, R45, R121, 0x1, P1 ;  /* 0x000000792d077211 */ /* 0x000fe200008f0eff */
[----:B------:R-:W-:Y:S01]  /*1b50*/  IMAD R141, R3, 0x7b, RZ ;  /* 0x0000007b038d7824 */ /* 0x000fe200078e02ff */
[----:B------:R-:W3:Y:S01]  /*1b60*/  LDG.E.U16 R154, desc[UR60][R154.64] ;  /* 0x0000003c9a9a7981 */ /* 0x000ee2000c1e1500 */
[----:B------:R-:W-:-:S02]  /*1b70*/  IADD3 R4, P2, R226, R120, RZ ;  /* 0x00000078e2047210 */ /* 0x000fc40007f5e0ff */
[-C--:B------:R-:W-:Y:S01]  /*1b80*/  LEA.HI.X.SX32 R45, R13, R121.reuse, 0x1, P0 ;  /* 0x000000790d2d7211 */ /* 0x080fe200000f0eff */
[----:B------:R-:W-:Y:S01]  /*1b90*/  IMAD R13, R3, 0x73, RZ ;  /* 0x00000073030d7824 */ /* 0x000fe200078e02ff */
[----:B------:R-:W-:Y:S01]  /*1ba0*/  LEA.HI.X.SX32 R5, R67, R121, 0x1, P2 ;  /* 0x0000007943057211 */ /* 0x000fe200010f0eff */
[----:B------:R-:W-:Y:S01]  /*1bb0*/  IMAD R15, R3, 0xc, RZ ;  /* 0x0000000c030f7824 */ /* 0x000fe200078e02ff */
[----:B------:R5:W3:Y:S01]  /*1bc0*/  LDG.E.U16 R67, desc[UR60][R8.64] ;  /* 0x0000003c08437981 */ /* 0x000ae2000c1e1500 */
[----:B------:R-:W0:Y:S03]  /*1bd0*/  LDC R12, c[0x0][0x248] ;  /* 0x00009200ff0c7b82 */ /* 0x000e260000000800 */
[----:B------:R5:W3:Y:S04]  /*1be0*/  LDG.E.U16 R68, desc[UR60][R4.64] ;  /* 0x0000003c04447981 */ /* 0x000ae8000c1e1500 */
[----:B------:R1:W3:Y:S01]  /*1bf0*/  LDG.E.U16 R69, desc[UR60][R6.64] ;  /* 0x0000003c06457981 */ /* 0x0002e2000c1e1500 */
[----:B------:R-:W4:Y:S01]  /*1c00*/  LDC R231, c[0x0][0x248] ;  /* 0x00009200ffe77b82 */ /* 0x000f220000000800 */
[----:B-----5:R-:W-:-:S02]  /*1c10*/  IADD3 R8, P0, R222, R120, RZ ;  /* 0x00000078de087210 */ /* 0x020fc40007f1e0ff */
[-C--:B------:R-:W-:Y:S01]  /*1c20*/  IADD3 R166, P1, R15, R120.reuse, RZ ;  /* 0x000000780fa67210 */ /* 0x080fe20007f3e0ff */
[----:B------:R5:W3:Y:S01]  /*1c30*/  LDG.E.U16 R44, desc[UR60][R44.64] ;  /* 0x0000003c2c2c7981 */ /* 0x000ae2000c1e1500 */
[-C--:B------:R-:W-:Y:S02]  /*1c40*/  LEA.HI.X.SX32 R9, R13, R121.reuse, 0x1, P0 ;  /* 0x000000790d097211 */ /* 0x080fe400000f0eff */
[C---:B------:R-:W-:Y:S01]  /*1c50*/  SHF.L.U32 R13, R3.reuse, 0x2, RZ ;  /* 0x00000002030d7819 */ /* 0x040fe200000006ff */
[----:B------:R5:W3:Y:S01]  /*1c60*/  LDG.E.U16 R158, desc[UR60][R158.64] ;  /* 0x0000003c9e9e7981 */ /* 0x000ae2000c1e1500 */
[CC--:B------:R-:W-:Y:S01]  /*1c70*/  LEA R4, P0, R3.reuse, R120.reuse, 0x3 ;  /* 0x0000007803047211 */ /* 0x0c0fe200078018ff */
[----:B------:R-:W4:Y:S01]  /*1c80*/  LDC R234, c[0x0][0x248] ;  /* 0x00009200ffea7b82 */ /* 0x000f220000000800 */
[----:B-1----:R-:W-:Y:S01]  /*1c90*/  IADD3 R6, P2, R220, R120, RZ ;  /* 0x00000078dc067210 */ /* 0x002fe20007f5e0ff */
[----:B------:R-:W-:Y:S01]  /*1ca0*/  IMAD R147, R3, 0xd8, RZ ;  /* 0x000000d803937824 */ /* 0x000fe200078e02ff */
[-C--:B------:R-:W-:Y:S01]  /*1cb0*/  LEA.HI.X.SX32 R5, R13, R121.reuse, 0x1, P0 ;  /* 0x000000790d057211 */ /* 0x080fe200000f0eff */
[----:B------:R-:W-:Y:S01]  /*1cc0*/  IMAD R13, R3, 0x2c, RZ ;  /* 0x0000002c030d7824 */ /* 0x000fe200078e02ff */
[-C--:B------:R-:W-:Y:S01]  /*1cd0*/  LEA.HI.X.SX32 R167, R17, R121.reuse, 0x1, P1 ;  /* 0x0000007911a77211 */ /* 0x080fe200008f0eff */
[----:B-----5:R-:W-:Y:S01]  /*1ce0*/  IMAD R45, R3, 0x98, RZ ;  /* 0x00000098032d7824 */ /* 0x020fe200078e02ff */
[----:B------:R-:W5:Y:S01]  /*1cf0*/  LDG.E.U16 R66, desc[UR60][R8.64] ;  /* 0x0000003c08427981 */ /* 0x000f62000c1e1500 */
[----:B------:R-:W1:Y:S01]  /*1d00*/  LDC R17, c[0x0][0x248] ;  /* 0x00009200ff117b82 */ /* 0x000e620000000800 */
[----:B------:R-:W-:-:S02]  /*1d10*/  LEA.HI.X.SX32 R7, R141, R121, 0x1, P2 ;  /* 0x000000798d077211 */ /* 0x000fc400010f0eff */
[-C--:B------:R-:W-:Y:S01]  /*1d20*/  IADD3 R156, P2, R157, R120.reuse, RZ ;  /* 0x000000789d9c7210 */ /* 0x080fe20007f5e0ff */
[----:B------:R0:W5:Y:S01]  /*1d30*/  LDG.E.U16 R170, desc[UR60][R4.64] ;  /* 0x0000003c04aa7981 */ /* 0x000162000c1e1500 */
[-C--:B------:R-:W-:Y:S02]  /*1d40*/  IADD3 R140, P0, R13, R120.reuse, RZ ;  /* 0x000000780d8c7210 */ /* 0x080fe40007f1e0ff */
[-C--:B------:R-:W-:Y:S01]  /*1d50*/  LEA.HI.X.SX32 R157, R15, R121.reuse, 0x1, P2 ;  /* 0x000000790f9d7211 */ /* 0x080fe200010f0eff */
[----:B------:R-:W-:Y:S01]  /*1d60*/  IMAD R15, R3, 0x4c, RZ ;  /* 0x0000004c030f7824 */ /* 0x000fe200078e02ff */
[-C--:B------:R-:W-:Y:S01]  /*1d70*/  IADD3 R50, P2, R51, R120.reuse, RZ ;  /* 0x0000007833327210 */ /* 0x080fe20007f5e0ff */
[----:B------:R0:W5:Y:S01]  /*1d80*/  LDG.E.U16 R64, desc[UR60][R6.64] ;  /* 0x0000003c06407981 */ /* 0x000162000c1e1500 */
[-C--:B------:R-:W-:Y:S01]  /*1d90*/  LEA.HI.X.SX32 R141, R47, R121.reuse, 0x1, P0 ;  /* 0x000000792f8d7211 */ /* 0x080fe200000f0eff */
[----:B------:R-:W4:Y:S01]  /*1da0*/  LDC R159, c[0x0][0x248] ;  /* 0x00009200ff9f7b82 */ /* 0x000f220000000800 */
[-C--:B0-----:R-:W-:Y:S01]  /*1db0*/  IADD3 R4, P0, R45, R120.reuse, RZ ;  /* 0x000000782d047210 */ /* 0x081fe20007f1e0ff */
[----:B------:R-:W-:Y:S01]  /*1dc0*/  IMAD.SHL.U32 R9, R3, 0x10, RZ ;  /* 0x0000001003097824 */ /* 0x000fe200078e00ff */
[-C--:B------:R-:W-:Y:S01]  /*1dd0*/  LEA.HI.X.SX32 R51, R13, R121.reuse, 0x1, P2 ;  /* 0x000000790d337211 */ /* 0x080fe200010f0eff */
[----:B------:R-:W-:Y:S01]  /*1de0*/  IMAD R13, R3, 0x6c, RZ ;  /* 0x0000006c030d7824 */ /* 0x000fe200078e02ff */
[CC--:B------:R-:W-:Y:S01]  /*1df0*/  LEA.HI.X.SX32 R5, R15.reuse, R121.reuse, 0x1, P0 ;  /* 0x000000790f057211 */ /* 0x0c0fe200000f0eff */
[----:B------:R-:W5:Y:S01]  /*1e00*/  LDG.E.U16 R140, desc[UR60][R140.64] ;  /* 0x0000003c8c8c7981 */ /* 0x000f62000c1e1500 */
[----:B------:R-:W-:Y:S01]  /*1e10*/  IADD3 R6, P1, R15, R120, RZ ;  /* 0x000000780f067210 */ /* 0x000fe20007f3e0ff */
[----:B------:R-:W0:Y:S02]  /*1e20*/  LDC R235, c[0x0][0x248] ;  /* 0x00009200ffeb7b82 */ /* 0x000e240000000800 */
[----:B------:R1:W5:Y:S01]  /*1e30*/  LDG.E.U16 R50, desc[UR60][R50.64] ;  /* 0x0000003c32327981 */ /* 0x000362000c1e1500 */
[----:B------:R-:W-:-:S02]  /*1e40*/  LEA.HI.X.SX32 R7, R49, R121, 0x1, P1 ;  /* 0x0000007931077211 */ /* 0x000fc400008f0eff */
[-C--:B------:R-:W-:Y:S01]  /*1e50*/  IADD3 R14, P1, R13, R120.reuse, RZ ;  /* 0x000000780d0e7210 */ /* 0x080fe20007f3e0ff */
[----:B------:R1:W5:Y:S01]  /*1e60*/  LDG.E.U16 R47, desc[UR60][R4.64] ;  /* 0x0000003c042f7981 */ /* 0x000362000c1e1500 */
[-C--:B------:R-:W-:Y:S01]  /*1e70*/  LEA R152, P0, R153, R120.reuse, 0x5 ;  /* 0x0000007899987211 */ /* 0x080fe200078028ff */
[----:B------:R-:W0:Y:S01]  /*1e80*/  LDC R225, c[0x0][0x248] ;  /* 0x00009200ffe17b82 */ /* 0x000e220000000800 */
[----:B------:R-:W-:Y:S01]  /*1e90*/  LEA.HI.X.SX32 R15, R145, R121, 0x1, P1 ;  /* 0x00000079910f7211 */ /* 0x000fe200008f0eff */
[----:B------:R1:W5:Y:S04]  /*1ea0*/  LDG.E.U16 R10, desc[UR60][R6.64] ;  /* 0x0000003c060a7981 */ /* 0x000368000c1e1500 */
[----:B------:R-:W5:Y:S02]  /*1eb0*/  LDG.E.U16 R156, desc[UR60][R156.64] ;  /* 0x0000003c9c9c7981 */ /* 0x000f64000c1e1500 */
[----:B-1----:R-:W1:Y:S01]  /*1ec0*/  LDC R51, c[0x0][0x248] ;  /* 0x00009200ff337b82 */ /* 0x002e620000000800 */
[-C--:B------:R-:W-:Y:S01]  /*1ed0*/  IADD3 R4, P2, R147, R120.reuse, RZ ;  /* 0x0000007893047210 */ /* 0x080fe20007f5e0ff */
[----:B------:R0:W5:Y:S01]  /*1ee0*/  LDG.E.U16 R14, desc[UR60][R14.64] ;  /* 0x0000003c0e0e7981 */ /* 0x000162000c1e1500 */
[----:B------:R-:W-:-:S02]  /*1ef0*/  LEA R8, P1, R17, R120, 0x6 ;  /* 0x0000007811087211 */ /* 0x000fc400078230ff */
[-C--:B------:R-:W-:Y:S01]  /*1f00*/  LEA.HI.X.SX32 R5, R13, R121.reuse, 0x1, P2 ;  /* 0x000000790d057211 */ /* 0x080fe200010f0eff */
[----:B------:R-:W2:Y:S01]  /*1f10*/  LDG.E.U16 R164, desc[UR60][R164.64] ;  /* 0x0000003ca4a47981 */ /* 0x000ea2000c1e1500 */
[----:B------:R-:W-:Y:S01]  /*1f20*/  SHF.L.U32 R7, R3, 0x5, RZ ;  /* 0x0000000503077819 */ /* 0x000fe200000006ff */
[----:B------:R-:W-:Y:S01]  /*1f30*/  IMAD R141, R48, 0x1d0, RZ ;  /* 0x000001d0308d7824 */ /* 0x000fe200078e02ff */
[-C--:B------:R-:W-:Y:S01]  /*1f40*/  LEA.HI.X.SX32 R153, R9, R121.reuse, 0x1, P0 ;  /* 0x0000007909997211 */ /* 0x080fe200000f0eff */
[----:B------:R0:W5:Y:S01]  /*1f50*/  LDG.E.U16 R49, desc[UR60][R4.64] ;  /* 0x0000003c04317981 */ /* 0x000162000c1e1500 */
[-C--:B------:R-:W-:Y:S01]  /*1f60*/  LEA.HI.X.SX32 R9, R7, R121.reuse, 0x1, P1 ;  /* 0x0000007907097211 */ /* 0x080fe200008f0eff */
[----:B------:R-:W-:Y:S01]  /*1f70*/  IMAD.SHL.U32 R7, R3, 0x40, RZ ;  /* 0x0000004003077824 */ /* 0x000fe200078e00ff */
[-C--:B------:R-:W-:Y:S01]  /*1f80*/  LEA R16, P0, R149, R120.reuse, 0x7 ;  /* 0x0000007895107211 */ /* 0x080fe200078038ff */
[----:B0-----:R-:W-:Y:S01]  /*1f90*/  IMAD R15, R2, 0x110, RZ ;  /* 0x00000110020f7824 */ /* 0x001fe200078e02ff */
[----:B------:R-:W-:Y:S01]  /*1fa0*/  SHF.L.U32 R13, R3, 0x7, RZ ;  /* 0x00000007030d7819 */ /* 0x000fe200000006ff */
[----:B------:R0:W3:Y:S01]  /*1fb0*/  LDG.E.U16 R8, desc[UR60][R8.64] ;  /* 0x0000003c08087981 */ /* 0x0000e2000c1e1500 */
[----:B------:R-:W-:Y:S01]  /*1fc0*/  LEA R6, P1, R151, R120, 0x8 ;  /* 0x0000007897067211 */ /* 0x000fe200078240ff */
[----:B------:R-:W4:Y:S01]  /*1fd0*/  LDC R48, c[0x0][0x248] ;  /* 0x00009200ff307b82 */ /* 0x000f220000000800 */
[----:B------:R-:W-:Y:S01]  /*1fe0*/  IMAD R5, R12, 0x130, RZ ;  /* 0x000001300c057824 */ /* 0x000fe200078e02ff */
[-C--:B------:R-:W-:Y:S01]  /*1ff0*/  LEA.HI.X.SX32 R17, R7, R121.reuse, 0x1, P0 ;  /* 0x0000007907117211 */ /* 0x080fe200000f0eff */
[----:B------:R-:W5:Y:S01]  /*2000*/  LDG.E.U16 R152, desc[UR60][R152.64] ;  /* 0x0000003c98987981 */ /* 0x000f62000c1e1500 */
[----:B------:R-:W-:-:S02]  /*2010*/  LEA.HI.X.SX32 R7, R13, R121, 0x1, P1 ;  /* 0x000000790d077211 */ /* 0x000fc400008f0eff */
[-C--:B------:R-:W-:Y:S01]  /*2020*/  IADD3 R4, P2, R5, R120.reuse, RZ ;  /* 0x0000007805047210 */ /* 0x080fe20007f5e0ff */
[----:B0-----:R-:W-:Y:S01]  /*2030*/  IMAD R9, R18, 0x150, RZ ;  /* 0x0000015012097824 */ /* 0x001fe200078e02ff */
[----:B------:R-:W-:Y:S01]  /*2040*/  IADD3 R12, P0, R15, R120, RZ ;  /* 0x000000780f0c7210 */ /* 0x000fe20007f1e0ff */
[----:B------:R0:W2:Y:S01]  /*2050*/  LDG.E.U16 R2, desc[UR60][R16.64] ;  /* 0x0000003c10027981 */ /* 0x0000a2000c1e1500 */
[-C--:B------:R-:W-:Y:S01]  /*2060*/  LEA.HI.X.SX32 R5, R45, R121.reuse, 0x1, P2 ;  /* 0x000000792d057211 */ /* 0x080fe200010f0eff */
[----:B------:R-:W4:Y:S01]  /*2070*/  LDC R149, c[0x0][0x248] ;  /* 0x00009200ff957b82 */ /* 0x000f220000000800 */
[----:B------:R-:W-:Y:S01]  /*2080*/  LEA.HI.X.SX32 R13, R77, R121, 0x1, P0 ;  /* 0x000000794d0d7211 */ /* 0x000fe200000f0eff */
[----:B------:R1:W3:Y:S01]  /*2090*/  LDG.E.U16 R6, desc[UR60][R6.64] ;  /* 0x0000003c06067981 */ /* 0x0002e2000c1e1500 */
[----:B------:R-:W-:-:S03]  /*20a0*/  IMAD R77, R22, 0x190, RZ ;  /* 0x00000190164d7824 */ /* 0x000fc600078e02ff */
[----:B------:R1:W3:Y:S02]  /*20b0*/  LDG.E.U16 R15, desc[UR60][R12.64] ;  /* 0x0000003c0c0f7981 */ /* 0x0002e4000c1e1500 */
[----:B------:R-:W4:Y:S01]  /*20c0*/  LDC R45, c[0x0][0x248] ;  /* 0x00009200ff2d7b82 */ /* 0x000f220000000800 */
[----:B0-----:R-:W-:Y:S01]  /*20d0*/  IADD3 R16, P1, R9, R120, RZ ;  /* 0x0000007809107210 */ /* 0x001fe20007f3e0ff */
[----:B------:R-:W-:Y:S01]  /*20e0*/  IMAD R9, R46, 0x1b0, RZ ;  /* 0x000001b02e097824 */ /* 0x000fe200078e02ff */
[----:B------:R0:W3:Y:S01]  /*20f0*/  LDG.E.U16 R18, desc[UR60][R4.64] ;  /* 0x0000003c04127981 */ /* 0x0000e2000c1e1500 */
[----:B-1----:R-:W-:-:S03]  /*2100*/  IMAD R7, R51, 0x1e0, RZ ;  /* 0x000001e033077824 */ /* 0x002fc600078e02ff */
[----:B------:R-:W3:Y:S01]  /*2110*/  LDG.E.U16 R162, desc[UR60][R162.64] ;  /* 0x0000003ca2a27981 */ /* 0x000ee2000c1e1500 */
[----:B------:R-:W1:Y:S01]  /*2120*/  LDC R46, c[0x0][0x248] ;  /* 0x00009200ff2e7b82 */ /* 0x000e620000000800 */
[----:B------:R-:W-:Y:S02]  /*2130*/  IADD3 R76, P0, R77, R120, RZ ;  /* 0x000000784d4c7210 */ /* 0x000fe40007f1e0ff */
[----:B------:R-:W3:Y:S04]  /*2140*/  LDG.E.U16 R160, desc[UR60][R160.64] ;  /* 0x0000003ca0a07981 */ /* 0x000ee8000c1e1500 */
[----:B------:R-:W3:Y:S01]  /*2150*/  LDG.E.U16 R168, desc[UR60][R168.64] ;  /* 0x0000003ca8a87981 */ /* 0x000ee2000c1e1500 */
[----:B------:R-:W1:Y:S01]  /*2160*/  LDC R51, c[0x0][0x248] ;  /* 0x00009200ff337b82 */ /* 0x000e620000000800 */
[----:B------:R-:W-:-:S02]  /*2170*/  LEA.HI.X.SX32 R77, R53, R121, 0x1, P0 ;  /* 0x00000079354d7211 */ /* 0x000fc400000f0eff */
[-C--:B------:R-:W-:Y:S01]  /*2180*/  IADD3 R12, P2, R141, R120.reuse, RZ ;  /* 0x000000788d0c7210 */ /* 0x080fe20007f5e0ff */
[----:B------:R-:W3:Y:S01]  /*2190*/  LDG.E.U16 R166, desc[UR60][R166.64] ;  /* 0x0000003ca6a67981 */ /* 0x000ee2000c1e1500 */
[-C--:B0-----:R-:W-:Y:S02]  /*21a0*/  IADD3 R4, P0, R7, R120.reuse, RZ ;  /* 0x0000007807047210 */ /* 0x081fe40007f1e0ff */
[-C--:B------:R-:W-:Y:S01]  /*21b0*/  LEA.HI.X.SX32 R17, R143, R121.reuse, 0x1, P1 ;  /* 0x000000798f117211 */ /* 0x080fe200008f0eff */
[----:B------:R-:W0:Y:S01]  /*21c0*/  LDC R7, c[0x0][0x248] ;  /* 0x00009200ff077b82 */ /* 0x000e220000000800 */
[-C--:B------:R-:W-:Y:S01]  /*21d0*/  IADD3 R52, P1, R9, R120.reuse, RZ ;  /* 0x0000007809347210 */ /* 0x080fe20007f3e0ff */
[----:B------:R-:W3:Y:S01]  /*21e0*/  LDG.E.U16 R174, desc[UR60][R174.64] ;  /* 0x0000003caeae7981 */ /* 0x000ee2000c1e1500 */
[-C--:B------:R-:W-:Y:S01]  /*21f0*/  LEA.HI.X.SX32 R13, R109, R121.reuse, 0x1, P2 ;  /* 0x000000796d0d7211 */ /* 0x080fe200010f0eff */
[----:B------:R-:W-:Y:S01]  /*2200*/  IMAD R109, R24, 0x120, RZ ;  /* 0x00000120186d7824 */ /* 0x000fe200078e02ff */
[-C--:B------:R-:W-:Y:S01]  /*2210*/  LEA.HI.X.SX32 R5, R21, R121.reuse, 0x1, P0 ;  /* 0x0000007915057211 */ /* 0x080fe200000f0eff */
[----:B------:R-:W3:Y:S01]  /*2220*/  LDG.E.U16 R16, desc[UR60][R16.64] ;  /* 0x0000003c10107981 */ /* 0x000ee2000c1e1500 */
[----:B------:R-:W-:Y:S01]  /*2230*/  LEA.HI.X.SX32 R53, R147, R121, 0x1, P1 ;  /* 0x0000007993357211 */ /* 0x000fe200008f0eff */
[----:B------:R-:W-:Y:S01]  /*2240*/  IMAD R141, R26, 0x140, RZ ;  /* 0x000001401a8d7824 */ /* 0x000fe200078e02ff */
[----:B------:R-:W0:Y:S01]  /*2250*/  LDC R151, c[0x0][0x248] ;  /* 0x00009200ff977b82 */ /* 0x000e220000000800 */
[----:B----4-:R-:W-:Y:S01]  /*2260*/  IMAD R45, R45, 0x160, RZ ;  /* 0x000001602d2d7824 */ /* 0x010fe200078e02ff */
[----:B------:R4:W3:Y:S04]  /*2270*/  LDG.E.U16 R9, desc[UR60][R76.64] ;  /* 0x0000003c4c097981 */ /* 0x0008e8000c1e1500 */
[----:B------:R4:W3:Y:S01]  /*2280*/  LDG.E.U16 R22, desc[UR60][R52.64] ;  /* 0x0000003c34167981 */ /* 0x0008e2000c1e1500 */
[----:B-1----:R-:W-:Y:S01]  /*2290*/  IMAD R51, R51, 0x1a0, RZ ;  /* 0x000001a033337824 */ /* 0x002fe200078e02ff */
[----:B------:R-:W1:Y:S02]  /*22a0*/  LDC R145, c[0x0][0x248] ;  /* 0x00009200ff917b82 */ /* 0x000e640000000800 */
[----:B------:R0:W3:Y:S01]  /*22b0*/  LDG.E.U16 R17, desc[UR60][R4.64] ;  /* 0x0000003c04117981 */ /* 0x0000e2000c1e1500 */
[----:B----4-:R-:W-:-:S03]  /*22c0*/  IADD3 R76, P1, R141, R120, RZ ;  /* 0x000000788d4c7210 */ /* 0x010fc60007f3e0ff */
[----:B------:R4:W3:Y:S01]  /*22d0*/  LDG.E.U16 R21, desc[UR60][R12.64] ;  /* 0x0000003c0c157981 */ /* 0x0008e2000c1e1500 */
[----:B------:R-:W-:Y:S01]  /*22e0*/  IMAD R53, R46, 0x180, RZ ;  /* 0x000001802e357824 */ /* 0x000fe200078e02ff */
[----:B------:R-:W1:Y:S02]  /*22f0*/  LDC R147, c[0x0][0x248] ;  /* 0x00009200ff937b82 */ /* 0x000e640000000800 */
[----:B------:R-:W3:Y:S01]  /*2300*/  LDG.E.U16 R176, desc[UR60][R176.64] ;  /* 0x0000003cb0b07981 */ /* 0x000ee2000c1e1500 */
[-C--:B0-----:R-:W-:Y:S01]  /*2310*/  IADD3 R4, P0, R109, R120.reuse, RZ ;  /* 0x000000786d047210 */ /* 0x081fe20007f1e0ff */
[----:B------:R-:W-:Y:S02]  /*2320*/  IMAD R195, R3, 0x9c, RZ ;  /* 0x0000009c03c37824 */ /* 0x000fe400078e02ff */
[----:B------:R-:W3:Y:S01]  /*2330*/  LDG.E.U16 R178, desc[UR60][R120.64] ;  /* 0x0000003c78b27981 */ /* 0x000ee2000c1e1500 */
[-C--:B------:R-:W-:Y:S01]  /*2340*/  LEA.HI.X.SX32 R5, R105, R121.reuse, 0x1, P0 ;  /* 0x0000007969057211 */ /* 0x080fe200000f0eff */
[----:B------:R-:W-:Y:S01]  /*2350*/  IMAD R7, R7, 0x102, RZ ;  /* 0x0000010207077824 */ /* 0x000fe200078e02ff */
[-C--:B------:R-:W-:Y:S01]  /*2360*/  IADD3 R52, P0, R45, R120.reuse, RZ ;  /* 0x000000782d347210 */ /* 0x080fe20007f1e0ff */
[----:B------:R-:W0:Y:S01]  /*2370*/  LDC R109, c[0x0][0x248] ;  /* 0x00009200ff6d7b82 */ /* 0x000e220000000800 */
[----:B----4-:R-:W-:Y:S01]  /*2380*/  IADD3 R12, P2, R53, R120, RZ ;  /* 0x00000078350c7210 */ /* 0x010fe20007f5e0ff */
[----:B------:R4:W3:Y:S01]  /*2390*/  LDG.E.U16 R26, desc[UR60][R4.64] ;  /* 0x0000003c041a7981 */ /* 0x0008e2000c1e1500 */
[----:B------:R-:W-:-:S02]  /*23a0*/  LEA.HI.X.SX32 R77, R103, R121, 0x1, P1 ;  /* 0x00000079674d7211 */ /* 0x000fc400008f0eff */
[-C--:B------:R-:W-:Y:S01]  /*23b0*/  LEA.HI.X.SX32 R53, R101, R121.reuse, 0x1, P0 ;  /* 0x0000007965357211 */ /* 0x080fe200000f0eff */
[----:B------:R-:W-:Y:S02]  /*23c0*/  IMAD R101, R78, 0x1c0, RZ ;  /* 0x000001c04e657824 */ /* 0x000fe400078e02ff */
[----:B------:R-:W1:Y:S01]  /*23d0*/  LDC R45, c[0x0][0x248] ;  /* 0x00009200ff2d7b82 */ /* 0x000e620000000800 */
[-C--:B------:R-:W-:Y:S01]  /*23e0*/  LEA.HI.X.SX32 R13, R29, R121.reuse, 0x1, P2 ;  /* 0x000000791d0d7211 */ /* 0x080fe200010f0eff */
[----:B------:R4:W3:Y:S02]  /*23f0*/  LDG.E.U16 R24, desc[UR60][R76.64] ;  /* 0x0000003c4c187981 */ /* 0x0008e4000c1e1500 */
[-C--:B----4-:R-:W-:Y:S02]  /*2400*/  IADD3 R4, P1, R51, R120.reuse, RZ ;  /* 0x0000007833047210 */ /* 0x090fe40007f3e0ff */
[-C--:B------:R-:W-:Y:S01]  /*2410*/  IADD3 R78, P0, R101, R120.reuse, RZ ;  /* 0x00000078654e7210 */ /* 0x080fe20007f1e0ff */
[----:B------:R4:W3:Y:S01]  /*2420*/  LDG.E.U16 R29, desc[UR60][R12.64] ;  /* 0x0000003c0c1d7981 */ /* 0x0008e2000c1e1500 */
[----:B------:R-:W0:Y:S01]  /*2430*/  LDC R51, c[0x0][0x248] ;  /* 0x00009200ff337b82 */ /* 0x000e220000000800 */
[-C--:B------:R-:W-:Y:S01]  /*2440*/  LEA.HI.X.SX32 R5, R95, R121.reuse, 0x1, P1 ;  /* 0x000000795f057211 */ /* 0x080fe200008f0eff */
[----:B------:R-:W-:Y:S01]  /*2450*/  IMAD R95, R48, 0x170, RZ ;  /* 0x00000170305f7824 */ /* 0x000fe200078e02ff */
[----:B------:R-:W-:Y:S01]  /*2460*/  LEA.HI.X.SX32 R79, R79, R121, 0x1, P0 ;  /* 0x000000794f4f7211 */ /* 0x000fe200000f0eff */
[----:B------:R-:W-:Y:S01]  /*2470*/  IMAD R103, R82, 0x1f0, RZ ;  /* 0x000001f052677824 */ /* 0x000fe200078e02ff */
[----:B------:R-:W3:Y:S01]  /*2480*/  LDG.E.U16 R46, desc[UR60][R52.64] ;  /* 0x0000003c342e7981 */ /* 0x000ee2000c1e1500 */
[----:B------:R-:W-:-:S02]  /*2490*/  IADD3 R76, P0, R7, R120, RZ ;  /* 0x00000078074c7210 */ /* 0x000fc40007f1e0ff */
[----:B------:R-:W1:Y:S01]  /*24a0*/  LDC R101, c[0x0][0x248] ;  /* 0x00009200ff657b82 */ /* 0x000e620000000800 */
[----:B------:R4:W3:Y:S02]  /*24b0*/  LDG.E.U16 R4, desc[UR60][R4.64] ;  /* 0x0000003c04047981 */ /* 0x0008e4000c1e1500 */
[-C--:B----4-:R-:W-:Y:S02]  /*24c0*/  IADD3 R12, P1, R95, R120.reuse, RZ ;  /* 0x000000785f0c7210 */ /* 0x090fe40007f3e0ff */
[----:B------:R-:W4:Y:S02]  /*24d0*/  LDG.E.U16 R48, desc[UR60][R78.64] ;  /* 0x0000003c4e307981 */ /* 0x000f24000c1e1500 */
[----:B------:R-:W-:Y:S01]  /*24e0*/  LEA.HI.X.SX32 R13, R81, R121, 0x1, P1 ;  /* 0x00000079510d7211 */ /* 0x000fe200008f0eff */
[----:B------:R-:W1:Y:S01]  /*24f0*/  LDC R95, c[0x0][0x248] ;  /* 0x00009200ff5f7b82 */ /* 0x000e620000000800 */
[----:B------:R-:W-:Y:S01]  /*2500*/  IMAD R5, R3, 0x81, RZ ;  /* 0x0000008103057824 */ /* 0x000fe200078e02ff */
[----:B------:R-:W-:-:S02]  /*2510*/  IADD3 R52, P2, R103, R120, RZ ;  /* 0x0000007867347210 */ /* 0x000fc40007f5e0ff */
[----:B------:R-:W4:Y:S02]  /*2520*/  LDG.E.U16 R12, desc[UR60][R12.64] ;  /* 0x0000003c0c0c7981 */ /* 0x000f24000c1e1500 */
[-C--:B------:R-:W-:Y:S01]  /*2530*/  LEA.HI.X.SX32 R77, R5, R121.reuse, 0x1, P0 ;  /* 0x00000079054d7211 */ /* 0x080fe200000f0eff */
[----:B0-----:R-:W-:Y:S01]  /*2540*/  IMAD R51, R51, 0x122, RZ ;  /* 0x0000012233337824 */ /* 0x001fe200078e02ff */
[----:B------:R-:W-:Y:S01]  /*2550*/  LEA.HI.X.SX32 R53, R83, R121, 0x1, P2 ;  /* 0x0000007953357211 */ /* 0x000fe200010f0eff */
[----:B-1----:R-:W-:Y:S01]  /*2560*/  IMAD R83, R45, 0x112, RZ ;  /* 0x000001122d537824 */ /* 0x002fe200078e02ff */
[----:B------:R-:W0:Y:S01]  /*2570*/  LDC R103, c[0x0][0x248] ;  /* 0x00009200ff677b82 */ /* 0x000e220000000800 */
[----:B------:R1:W4:Y:S01]  /*2580*/  LDG.E.U16 R13, desc[UR60][R76.64] ;  /* 0x0000003c4c0d7981 */ /* 0x000322000c1e1500 */
[----:B------:R-:W-:Y:S02]  /*2590*/  IMAD R5, R3, 0x89, RZ ;  /* 0x0000008903057824 */ /* 0x000fe400078e02ff */
[----:B------:R-:W-:Y:S01]  /*25a0*/  IADD3 R82, P0, R83, R120, RZ ;  /* 0x0000007853527210 */ /* 0x000fe20007f1e0ff */
[----:B------:R-:W-:Y:S01]  /*25b0*/  IMAD R7, R3, 0x91, RZ ;  /* 0x0000009103077824 */ /* 0x000fe200078e02ff */
[----:B------:R-:W4:Y:S01]  /*25c0*/  LDG.E.U16 R53, desc[UR60][R52.64] ;  /* 0x0000003c34357981 */ /* 0x000f22000c1e1500 */
[----:B------:R-:W-:Y:S01]  /*25d0*/  IMAD R141, R102, 0x1a2, RZ ;  /* 0x000001a2668d7824 */ /* 0x000fe200078e02ff */
[----:B------:R-:W0:Y:S01]  /*25e0*/  LDC R143, c[0x0][0x248] ;  /* 0x00009200ff8f7b82 */ /* 0x000e220000000800 */
[----:B-1----:R-:W-:-:S07]  /*25f0*/  IMAD R77, R84, 0x142, RZ ;  /* 0x00000142544d7824 */ /* 0x002fce00078e02ff */
[----:B------:R-:W1:Y:S01]  /*2600*/  LDC R84, c[0x0][0x248] ;  /* 0x00009200ff547b82 */ /* 0x000e620000000800 */
[----:B------:R-:W-:Y:S01]  /*2610*/  IMAD R79, R80, 0x132, RZ ;  /* 0x00000132504f7824 */ /* 0x000fe200078e02ff */
[-C--:B------:R-:W-:Y:S02]  /*2620*/  IADD3 R80, P1, R51, R120.reuse, RZ ;  /* 0x0000007833507210 */ /* 0x080fe40007f3e0ff */
        /* <DEDUP_REMOVED lines=10> */
[----:B------:R-:W-:Y:S01]  /*26d0*/  LEA.HI.X.SX32 R77, R45, R121, 0x1, P2 ;  /* 0x000000792d4d7211 */ /* 0x000fe200010f0eff */
[----:B------:R-:W-:Y:S01]  /*26e0*/  IMAD R101, R101, 0x182, RZ ;  /* 0x0000018265657824 */ /* 0x000fe200078e02ff */
[-C--:B------:R-:W-:Y:S01]  /*26f0*/  IADD3 R94, P0, R105, R120.reuse, RZ ;  /* 0x00000078695e7210 */ /* 0x080fe20007f1e0ff */
[----:B------:R0:W4:Y:S01]  /*2700*/  LDG.E.U16 R45, desc[UR60][R80.64] ;  /* 0x0000003c502d7981 */ /* 0x000122000c1e1500 */
[----:B------:R-:W5:Y:S03]  /*2710*/  LDC R105, c[0x0][0x248] ;  /* 0x00009200ff697b82 */ /* 0x000f660000000800 */
[----:B------:R0:W4:Y:S04]  /*2720*/  LDG.E.U16 R51, desc[UR60][R82.64] ;  /* 0x0000003c52337981 */ /* 0x000128000c1e1500 */
[----:B------:R0:W4:Y:S01]  /*2730*/  LDG.E.U16 R76, desc[UR60][R76.64] ;  /* 0x0000003c4c4c7981 */ /* 0x000122000c1e1500 */
[----:B------:R-:W-:Y:S01]  /*2740*/  IMAD R149, R149, 0x1e2, RZ ;  /* 0x000001e295957824 */ /* 0x000fe200078e02ff */
[----:B------:R-:W2:Y:S01]  /*2750*/  LDC R153, c[0x0][0x248] ;  /* 0x00009200ff997b82 */ /* 0x000ea20000000800 */
[----:B0-----:R-:W-:Y:S01]  /*2760*/  IMAD R81, R100, 0x172, RZ ;  /* 0x0000017264517824 */ /* 0x001fe200078e02ff */
[----:B------:R0:W4:Y:S01]  /*2770*/  LDG.E.U16 R7, desc[UR60][R78.64] ;  /* 0x0000003c4e077981 */ /* 0x000122000c1e1500 */
[----:B------:R-:W-:Y:S01]  /*2780*/  IMAD R83, R3, 0xb1, RZ ;  /* 0x000000b103537824 */ /* 0x000fe200078e02ff */
[----:B------:R-:W-:-:S02]  /*2790*/  IADD3 R82, P1, R95, R120, RZ ;  /* 0x000000785f527210 */ /* 0x000fc40007f3e0ff */
[-C--:B------:R-:W-:Y:S01]  /*27a0*/  LEA.HI.X.SX32 R95, R5, R121.reuse, 0x1, P0 ;  /* 0x00000079055f7211 */ /* 0x080fe200000f0eff */
[----:B------:R-:W-:Y:S01]  /*27b0*/  IMAD R77, R3, 0xb9, RZ ;  /* 0x000000b9034d7824 */ /* 0x000fe200078e02ff */
[-C--:B------:R-:W-:Y:S01]  /*27c0*/  IADD3 R80, P2, R81, R120.reuse, RZ ;  /* 0x0000007851507210 */ /* 0x080fe20007f5e0ff */
[----:B------:R-:W-:Y:S01]  /*27d0*/  IMAD R151, R151, 0x1f2, RZ ;  /* 0x000001f297977824 */ /* 0x000fe200078e02ff */
[----:B------:R-:W2:Y:S01]  /*27e0*/  LDC R161, c[0x0][0x248] ;  /* 0x00009200ffa17b82 */ /* 0x000ea20000000800 */
[----:B0-----:R-:W-:Y:S01]  /*27f0*/  IMAD R79, R3, 0xc1, RZ ;  /* 0x000000c1034f7824 */ /* 0x001fe200078e02ff */
[-C--:B------:R-:W-:Y:S01]  /*2800*/  IADD3 R78, P0, R101, R120.reuse, RZ ;  /* 0x00000078654e7210 */ /* 0x080fe20007f1e0ff */
[----:B-1----:R-:W-:Y:S01]  /*2810*/  IMAD R101, R84, 0x192, RZ ;  /* 0x0000019254657824 */ /* 0x002fe200078e02ff */
[-C--:B------:R-:W-:Y:S01]  /*2820*/  LEA.HI.X.SX32 R83, R83, R121.reuse, 0x1, P1 ;  /* 0x0000007953537211 */ /* 0x080fe200008f0eff */
[----:B------:R-:W-:Y:S01]  /*2830*/  IMAD R103, R103, 0x1b2, RZ ;  /* 0x000001b267677824 */ /* 0x000fe200078e02ff */
[-C--:B------:R-:W-:Y:S01]  /*2840*/  IADD3 R100, P1, R141, R120.reuse, RZ ;  /* 0x000000788d647210 */ /* 0x080fe20007f3e0ff */
[----:B------:R0:W4:Y:S01]  /*2850*/  LDG.E.U16 R5, desc[UR60][R94.64] ;  /* 0x0000003c5e057981 */ /* 0x000122000c1e1500 */
[-C--:B------:R-:W-:Y:S01]  /*2860*/  LEA.HI.X.SX32 R81, R77, R121.reuse, 0x1, P2 ;  /* 0x000000794d517211 */ /* 0x080fe200010f0eff */
[----:B------:R-:W1:Y:S01]  /*2870*/  LDC R141, c[0x0][0x248] ;  /* 0x00009200ff8d7b82 */ /* 0x000e620000000800 */
[-C--:B------:R-:W-:Y:S01]  /*2880*/  LEA.HI.X.SX32 R79, R79, R121.reuse, 0x1, P0 ;  /* 0x000000794f4f7211 */ /* 0x080fe200000f0eff */
[----:B------:R-:W-:Y:S01]  /*2890*/  IMAD R77, R3, 0xc9, RZ ;  /* 0x000000c9034d7824 */ /* 0x000fe200078e02ff */
[-C--:B------:R-:W-:Y:S01]  /*28a0*/  IADD3 R102, P0, R101, R120.reuse, RZ ;  /* 0x0000007865667210 */ /* 0x080fe20007f1e0ff */
[----:B------:R-:W-:Y:S01]  /*28b0*/  IMAD R101, R104, 0x1c2, RZ ;  /* 0x000001c268657824 */ /* 0x000fe200078e02ff */
[----:B------:R0:W4:Y:S02]  /*28c0*/  LDG.E.U16 R80, desc[UR60][R80.64] ;  /* 0x0000003c50507981 */ /* 0x000124000c1e1500 */
[----:B0-----:R-:W-:Y:S01]  /*28d0*/  IMAD R95, R3, 0xd1, RZ ;  /* 0x000000d1035f7824 */ /* 0x001fe200078e02ff */
[----:B------:R-:W-:Y:S01]  /*28e0*/  IADD3 R94, P2, R103, R120, RZ ;  /* 0x00000078675e7210 */ /* 0x000fe20007f5e0ff */
[----:B------:R0:W4:Y:S01]  /*28f0*/  LDG.E.U16 R52, desc[UR60][R82.64] ;  /* 0x0000003c52347981 */ /* 0x000122000c1e1500 */
[----:B------:R-:W-:Y:S01]  /*2900*/  LEA.HI.X.SX32 R103, R77, R121, 0x1, P0 ;  /* 0x000000794d677211 */ /* 0x000fe200000f0eff */
[----:B------:R-:W-:Y:S01]  /*2910*/  IMAD R109, R109, 0x1d2, RZ ;  /* 0x000001d26d6d7824 */ /* 0x000fe200078e02ff */
[----:B------:R-:W3:Y:S01]  /*2920*/  LDC R163, c[0x0][0x248] ;  /* 0x00009200ffa37b82 */ /* 0x000ee20000000800 */
[----:B------:R-:W4:Y:S01]  /*2930*/  LDG.E.U16 R79, desc[UR60][R78.64] ;  /* 0x0000003c4e4f7981 */ /* 0x000f22000c1e1500 */
[----:B------:R-:W-:-:S03]  /*2940*/  IMAD R81, R3, 0xd9, RZ ;  /* 0x000000d903517824 */ /* 0x000fc600078e02ff */
[----:B------:R0:W4:Y:S02]  /*2950*/  LDG.E.U16 R77, desc[UR60][R102.64] ;  /* 0x0000003c664d7981 */ /* 0x000124000c1e1500 */
[-C--:B0-----:R-:W-:Y:S01]  /*2960*/  IADD3 R82, P0, R101, R120.reuse, RZ ;  /* 0x0000007865527210 */ /* 0x081fe20007f1e0ff */
[----:B------:R-:W-:Y:S01]  /*2970*/  IMAD R83, R3, 0xe1, RZ ;  /* 0x000000e103537824 */ /* 0x000fe200078e02ff */
[-C--:B------:R-:W-:Y:S01]  /*2980*/  LEA.HI.X.SX32 R101, R95, R121.reuse, 0x1, P1 ;  /* 0x000000795f657211 */ /* 0x080fe200008f0eff */
[----:B------:R-:W-:Y:S01]  /*2990*/  IMAD R145, R145, 0x164, RZ ;  /* 0x0000016491917824 */ /* 0x000fe200078e02ff */
[-C--:B------:R-:W-:Y:S01]  /*29a0*/  LEA.HI.X.SX32 R95, R81, R121.reuse, 0x1, P2 ;  /* 0x00000079515f7211 */ /* 0x080fe200010f0eff */
[----:B------:R-:W-:Y:S01]  /*29b0*/  IMAD R81, R3, 0xe9, RZ ;  /* 0x000000e903517824 */ /* 0x000fe200078e02ff */
[----:B------:R-:W-:Y:S01]  /*29c0*/  LEA.HI.X.SX32 R83, R83, R121, 0x1, P0 ;  /* 0x0000007953537211 */ /* 0x000fe200000f0eff */
[----:B------:R5:W4:Y:S01]  /*29d0*/  LDG.E.U16 R78, desc[UR60][R100.64] ;  /* 0x0000003c644e7981 */ /* 0x000b22000c1e1500 */
[-C--:B------:R-:W-:Y:S01]  /*29e0*/  IADD3 R104, P0, R109, R120.reuse, RZ ;  /* 0x000000786d687210 */ /* 0x080fe20007f1e0ff */
[----:B------:R-:W-:Y:S01]  /*29f0*/  IMAD R147, R147, 0x184, RZ ;  /* 0x0000018493937824 */ /* 0x000fe200078e02ff */
[----:B------:R-:W-:Y:S01]  /*2a00*/  IADD3 R102, P1, R149, R120, RZ ;  /* 0x0000007895667210 */ /* 0x000fe20007f3e0ff */
[----:B------:R0:W4:Y:S01]  /*2a10*/  LDG.E.U16 R84, desc[UR60][R94.64] ;  /* 0x0000003c5e547981 */ /* 0x000122000c1e1500 */
[----:B------:R-:W2:Y:S01]  /*2a20*/  LDC R149, c[0x0][0x248] ;  /* 0x00009200ff957b82 */ /* 0x000ea20000000800 */
[----:B------:R-:W-:-:S02]  /*2a30*/  IMAD R103, R3, 0xf1, RZ ;  /* 0x000000f103677824 */ /* 0x000fc400078e02ff */
[----:B-1----:R-:W-:Y:S01]  /*2a40*/  IMAD R155, R141, 0x124, RZ ;  /* 0x000001248d9b7824 */ /* 0x002fe200078e02ff */
[----:B------:R-:W4:Y:S01]  /*2a50*/  LDG.E.U16 R83, desc[UR60][R82.64] ;  /* 0x0000003c52537981 */ /* 0x000f22000c1e1500 */
[----:B-----5:R-:W-:Y:S01]  /*2a60*/  IMAD R101, R105, 0x104, RZ ;  /* 0x0000010469657824 */ /* 0x020fe200078e02ff */
[-C--:B------:R-:W-:Y:S02]  /*2a70*/  IADD3 R100, P2, R151, R120.reuse, RZ ;  /* 0x0000007897647210 */ /* 0x080fe40007f5e0ff */
[-C--:B------:R-:W-:Y:S01]  /*2a80*/  LEA.HI.X.SX32 R105, R81, R121.reuse, 0x1, P0 ;  /* 0x0000007951697211 */ /* 0x080fe200000f0eff */
[----:B0-----:R-:W-:Y:S01]  /*2a90*/  IMAD R95, R3, 0xf9, RZ ;  /* 0x000000f9035f7824 */ /* 0x001fe200078e02ff */
[----:B------:R-:W-:Y:S01]  /*2aa0*/  IADD3 R94, P0, R101, R120, RZ ;  /* 0x00000078655e7210 */ /* 0x000fe20007f1e0ff */
[----:B------:R-:W0:Y:S01]  /*2ab0*/  LDC R151, c[0x0][0x248] ;  /* 0x00009200ff977b82 */ /* 0x000e220000000800 */
[-C--:B------:R-:W-:Y:S01]  /*2ac0*/  LEA.HI.X.SX32 R103, R103, R121.reuse, 0x1, P1 ;  /* 0x0000007967677211 */ /* 0x080fe200008f0eff */
[----:B------:R-:W-:Y:S01]  /*2ad0*/  IMAD R157, R143, 0x144, RZ ;  /* 0x000001448f9d7824 */ /* 0x000fe200078e02ff */
[-C--:B------:R-:W-:Y:S01]  /*2ae0*/  LEA.HI.X.SX32 R101, R95, R121.reuse, 0x1, P2 ;  /* 0x000000795f657211 */ /* 0x080fe200010f0eff */
[----:B------:R-:W5:Y:S01]  /*2af0*/  LDG.E.U16 R81, desc[UR60][R104.64] ;  /* 0x0000003c68517981 */ /* 0x000f62000c1e1500 */
[----:B------:R-:W-:-:S03]  /*2b00*/  LEA.HI.X.SX32 R95, R107, R121, 0x1, P0 ;  /* 0x000000796b5f7211 */ /* 0x000fc600000f0eff */
[----:B------:R-:W5:Y:S01]  /*2b10*/  LDG.E.U16 R82, desc[UR60][R102.64] ;  /* 0x0000003c66527981 */ /* 0x000f62000c1e1500 */
[----:B------:R-:W1:Y:S03]  /*2b20*/  LDC R141, c[0x0][0x248] ;  /* 0x00009200ff8d7b82 */ /* 0x000e660000000800 */
[----:B------:R2:W5:Y:S04]  /*2b30*/  LDG.E.U16 R107, desc[UR60][R94.64] ;  /* 0x0000003c5e6b7981 */ /* 0x000568000c1e1500 */
[----:B------:R0:W5:Y:S01]  /*2b40*/  LDG.E.U16 R109, desc[UR60][R100.64] ;  /* 0x0000003c646d7981 */ /* 0x000162000c1e1500 */
[----:B------:R-:W1:Y:S01]  /*2b50*/  LDC R143, c[0x0][0x248] ;  /* 0x00009200ff8f7b82 */ /* 0x000e620000000800 */
[-C--:B--2---:R-:W-:Y:S01]  /*2b60*/  IADD3 R94, P0, R155, R120.reuse, RZ ;  /* 0x000000789b5e7210 */ /* 0x084fe20007f1e0ff */
[----:B------:R-:W-:Y:S01]  /*2b70*/  IMAD R149, R149, 0x1a4, RZ ;  /* 0x000001a495957824 */ /* 0x000fe200078e02ff */
[----:B------:R-:W-:Y:S01]  /*2b80*/  IADD3 R104, P1, R157, R120, RZ ;  /* 0x000000789d687210 */ /* 0x000fe20007f3e0ff */
[----:B0-----:R-:W-:Y:S01]  /*2b90*/  IMAD R151, R151, 0x1c4, RZ ;  /* 0x000001c497977824 */ /* 0x001fe200078e02ff */
[----:B------:R-:W-:-:S03]  /*2ba0*/  LEA.HI.X.SX32 R95, R137, R121, 0x1, P0 ;  /* 0x00000079895f7211 */ /* 0x000fc600000f0eff */
[----:B------:R-:W0:Y:S01]  /*2bb0*/  LDC R157, c[0x0][0x248] ;  /* 0x00009200ff9d7b82 */ /* 0x000e220000000800 */
[-C--:B------:R-:W-:Y:S02]  /*2bc0*/  IADD3 R102, P0, R145, R120.reuse, RZ ;  /* 0x0000007891667210 */ /* 0x080fe40007f1e0ff */
[----:B------:R-:W-:Y:S02]  /*2bd0*/  IADD3 R100, P2, R147, R120, RZ ;  /* 0x0000007893647210 */ /* 0x000fe40007f5e0ff */
[-C--:B------:R-:W-:Y:S02]  /*2be0*/  LEA.HI.X.SX32 R103, R130, R121.reuse, 0x1, P0 ;  /* 0x0000007982677211 */ /* 0x080fe400000f0eff */
[-C--:B------:R-:W-:Y:S01]  /*2bf0*/  LEA.HI.X.SX32 R101, R131, R121.reuse, 0x1, P2 ;  /* 0x0000007983657211 */ /* 0x080fe200010f0eff */
[----:B------:R-:W2:Y:S01]  /*2c00*/  LDC R130, c[0x0][0x248] ;  /* 0x00009200ff827b82 */ /* 0x000ea20000000800 */
[----:B------:R-:W-:Y:S02]  /*2c10*/  LEA.HI.X.SX32 R105, R106, R121, 0x1, P1 ;  /* 0x000000796a697211 */ /* 0x000fe400008f0eff */
[----:B------:R1:W5:Y:S02]  /*2c20*/  LDG.E.U16 R106, desc[UR60][R94.64] ;  /* 0x0000003c5e6a7981 */ /* 0x000364000c1e1500 */
[----:B-1----:R-:W-:-:S02]  /*2c30*/  IMAD R145, R141, 0x114, RZ ;  /* 0x000001148d917824 */ /* 0x002fc400078e02ff */
[----:B------:R-:W5:Y:S01]  /*2c40*/  LDG.E.U16 R105, desc[UR60][R104.64] ;  /* 0x0000003c68697981 */ /* 0x000f62000c1e1500 */
[----:B------:R-:W1:Y:S01]  /*2c50*/  LDC R131, c[0x0][0x248] ;  /* 0x00009200ff837b82 */ /* 0x000e620000000800 */
[----:B------:R-:W-:-:S07]  /*2c60*/  IADD3 R94, P1, R149, R120, RZ ;  /* 0x00000078955e7210 */ /* 0x000fce0007f3e0ff */
[----:B------:R-:W0:Y:S01]  /*2c70*/  LDC R149, c[0x0][0x248] ;  /* 0x00009200ff957b82 */ /* 0x000e220000000800 */
[----:B------:R-:W-:Y:S01]  /*2c80*/  LEA.HI.X.SX32 R95, R124, R121, 0x1, P1 ;  /* 0x000000797c5f7211 */ /* 0x000fe200008f0eff */
[----:B------:R-:W5:Y:S01]  /*2c90*/  LDG.E.U16 R104, desc[UR60][R102.64] ;  /* 0x0000003c66687981 */ /* 0x000f62000c1e1500 */
[----:B------:R-:W-:-:S05]  /*2ca0*/  IMAD R143, R143, 0x134, RZ ;  /* 0x000001348f8f7824 */ /* 0x000fca00078e02ff */
[----:B------:R-:W3:Y:S01]  /*2cb0*/  LDC R137, c[0x0][0x248] ;  /* 0x00009200ff897b82 */ /* 0x000ee20000000800 */
[----:B------:R2:W5:Y:S07]  /*2cc0*/  LDG.E.U16 R103, desc[UR60][R100.64] ;  /* 0x0000003c64677981 */ /* 0x00056e000c1e1500 */
[----:B------:R-:W3:Y:S01]  /*2cd0*/  LDC R141, c[0x0][0x248] ;  /* 0x00009200ff8d7b82 */ /* 0x000ee20000000800 */
[----:B------:R1:W5:Y:S01]  /*2ce0*/  LDG.E.U16 R102, desc[UR60][R94.64] ;  /* 0x0000003c5e667981 */ /* 0x000362000c1e1500 */
[----:B--2---:R-:W-:Y:S01]  /*2cf0*/  IADD3 R100, P1, R151, R120, RZ ;  /* 0x0000007897647210 */ /* 0x004fe20007f3e0ff */
[----:B------:R-:W-:-:S05]  /*2d00*/  IMAD R151, R130, 0x154, RZ ;  /* 0x0000015482977824 */ /* 0x000fca00078e02ff */
[----:B------:R-:W2:Y:S01]  /*2d10*/  LDC R147, c[0x0][0x248] ;  /* 0x00009200ff937b82 */ /* 0x000ea20000000800 */
[----:B-1----:R-:W-:Y:S01]  /*2d20*/  IMAD R131, R131, 0x174, RZ ;  /* 0x0000017483837824 */ /* 0x002fe200078e02ff */
[-C--:B------:R-:W-:Y:S02]  /*2d30*/  LEA.HI.X.SX32 R101, R122, R121.reuse, 0x1, P1 ;  /* 0x000000797a657211 */ /* 0x080fe400008f0eff */
[-C--:B------:R-:W-:Y:S02]  /*2d40*/  IADD3 R94, P0, R145, R120.reuse, RZ ;  /* 0x00000078915e7210 */ /* 0x080fe40007f1e0ff */
[-C--:B------:R-:W-:Y:S02]  /*2d50*/  IADD3 R122, P1, R143, R120.reuse, RZ ;  /* 0x000000788f7a7210 */ /* 0x080fe40007f3e0ff */
[-C--:B------:R-:W-:Y:S01]  /*2d60*/  LEA.HI.X.SX32 R95, R128, R121.reuse, 0x1, P0 ;  /* 0x00000079805f7211 */ /* 0x080fe200000f0eff */
[----:B0-----:R-:W-:Y:S01]  /*2d70*/  IMAD R149, R149, 0x1d4, RZ ;  /* 0x000001d495957824 */ /* 0x001fe200078e02ff */
[-C--:B------:R-:W-:Y:S01]  /*2d80*/  LEA.HI.X.SX32 R123, R123, R121.reuse, 0x1, P1 ;  /* 0x000000797b7b7211 */ /* 0x080fe200008f0eff */
[----:B------:R-:W0:Y:S01]  /*2d90*/  LDC R143, c[0x0][0x248] ;  /* 0x00009200ff8f7b82 */ /* 0x000e220000000800 */
[-C--:B------:R-:W-:Y:S01]  /*2da0*/  IADD3 R130, P0, R151, R120.reuse, RZ ;  /* 0x0000007897827210 */ /* 0x080fe20007f1e0ff */
[----:B------:R-:W-:Y:S01]  /*2db0*/  IMAD R153, R153, 0x1e4, RZ ;  /* 0x000001e499997824 */ /* 0x000fe200078e02ff */
[-C--:B------:R-:W-:Y:S01]  /*2dc0*/  IADD3 R128, P1, R131, R120.reuse, RZ ;  /* 0x0000007883807210 */ /* 0x080fe20007f3e0ff */
[----:B---3--:R-:W-:Y:S01]  /*2dd0*/  IMAD R137, R137, 0x194, RZ ;  /* 0x0000019489897824 */ /* 0x008fe200078e02ff */
[-C--:B------:R-:W-:Y:S01]  /*2de0*/  LEA.HI.X.SX32 R131, R129, R121.reuse, 0x1, P0 ;  /* 0x0000007981837211 */ /* 0x080fe200000f0eff */
[----:B------:R-:W3:Y:S01]  /*2df0*/  LDG.E.U16 R95, desc[UR60][R94.64] ;  /* 0x0000003c5e5f7981 */ /* 0x000ee2000c1e1500 */
[-C--:B------:R-:W-:Y:S01]  /*2e00*/  LEA.HI.X.SX32 R129, R126, R121.reuse, 0x1, P1 ;  /* 0x000000797e817211 */ /* 0x080fe200008f0eff */
[----:B------:R-:W1:Y:S01]  /*2e10*/  LDC R145, c[0x0][0x248] ;  /* 0x00009200ff917b82 */ /* 0x000e620000000800 */
[-C--:B------:R-:W-:Y:S01]  /*2e20*/  IADD3 R126, P1, R149, R120.reuse, RZ ;  /* 0x00000078957e7210 */ /* 0x080fe20007f3e0ff */
[----:B------:R-:W-:Y:S01]  /*2e30*/  IMAD R141, R141, 0x1b4, RZ ;  /* 0x000001b48d8d7824 */ /* 0x000fe200078e02ff */
[----:B------:R-:W-:Y:S01]  /*2e40*/  IADD3 R124, P2, R153, R120, RZ ;  /* 0x00000078997c7210 */ /* 0x000fe20007f5e0ff */
[----:B------:R-:W3:Y:S04]  /*2e50*/  LDG.E.U16 R101, desc[UR60][R100.64] ;  /* 0x0000003c64657981 */ /* 0x000ee8000c1e1500 */
[----:B------:R-:W2:Y:S01]  /*2e60*/  LDC R149, c[0x0][0x248] ;  /* 0x00009200ff957b82 */ /* 0x000ea20000000800 */
[----:B------:R-:W-:Y:S01]  /*2e70*/  LEA.HI.X.SX32 R125, R125, R121, 0x1, P2 ;  /* 0x000000797d7d7211 */ /* 0x000fe200010f0eff */
[----:B------:R0:W3:Y:S01]  /*2e80*/  LDG.E.U16 R94, desc[UR60][R122.64] ;  /* 0x0000003c7a5e7981 */ /* 0x0000e2000c1e1500 */
[----:B------:R-:W-:-:S03]  /*2e90*/  IMAD R157, R157, 0x1f4, RZ ;  /* 0x000001f49d9d7824 */ /* 0x000fc600078e02ff */
[----:B------:R0:W3:Y:S02]  /*2ea0*/  LDG.E.U16 R100, desc[UR60][R124.64] ;  /* 0x0000003c7c647981 */ /* 0x0000e4000c1e1500 */
[----:B------:R-:W1:Y:S01]  /*2eb0*/  LDC R151, c[0x0][0x248] ;  /* 0x00009200ff977b82 */ /* 0x000e620000000800 */
[----:B0-----:R-:W-:Y:S01]  /*2ec0*/  IMAD R143, R143, 0x106, RZ ;  /* 0x000001068f8f7824 */ /* 0x001fe200078e02ff */
[----:B------:R-:W3:Y:S01]  /*2ed0*/  LDG.E.U16 R130, desc[UR60][R130.64] ;  /* 0x0000003c82827981 */ /* 0x000ee2000c1e1500 */
[-C--:B------:R-:W-:Y:S02]  /*2ee0*/  IADD3 R122, P0, R137, R120.reuse, RZ ;  /* 0x00000078897a7210 */ /* 0x080fe40007f1e0ff */
[----:B------:R-:W-:-:S03]  /*2ef0*/  IADD3 R124, P2, R141, R120, RZ ;  /* 0x000000788d7c7210 */ /* 0x000fc60007f5e0ff */
[----:B------:R-:W0:Y:S01]  /*2f00*/  LDC R153, c[0x0][0x248] ;  /* 0x00009200ff997b82 */ /* 0x000e220000000800 */
[-C--:B------:R-:W-:Y:S02]  /*2f10*/  LEA.HI.X.SX32 R123, R135, R121.reuse, 0x1, P0 ;  /* 0x00000079877b7211 */ /* 0x080fe400000f0eff */
[----:B------:R-:W-:-:S05]  /*2f20*/  LEA.HI.X.SX32 R125, R133, R121, 0x1, P2 ;  /* 0x00000079857d7211 */ /* 0x000fca00010f0eff */
[----:B------:R-:W0:Y:S01]  /*2f30*/  LDC R155, c[0x0][0x248] ;  /* 0x00009200ff9b7b82 */ /* 0x000e220000000800 */
[----:B------:R1:W3:Y:S01]  /*2f40*/  LDG.E.U16 R133, desc[UR60][R122.64] ;  /* 0x0000003c7a857981 */ /* 0x0002e2000c1e1500 */
[----:B------:R-:W-:Y:S01]  /*2f50*/  IMAD R141, R3, 0x83, RZ ;  /* 0x00000083038d7824 */ /* 0x000fe200078e02ff */
[-C--:B------:R-:W-:Y:S01]  /*2f60*/  LEA.HI.X.SX32 R127, R127, R121.reuse, 0x1, P1 ;  /* 0x000000797f7f7211 */ /* 0x080fe200008f0eff */
[----:B--2---:R-:W-:Y:S01]  /*2f70*/  IMAD R165, R149, 0x136, RZ ;  /* 0x0000013695a57824 */ /* 0x004fe200078e02ff */
[----:B------:R2:W3:Y:S01]  /*2f80*/  LDG.E.U16 R135, desc[UR60][R124.64] ;  /* 0x0000003c7c877981 */ /* 0x0004e2000c1e1500 */
[----:B-1----:R-:W-:Y:S02]  /*2f90*/  IMAD R145, R145, 0x116, RZ ;  /* 0x0000011691917824 */ /* 0x002fe400078e02ff */
[----:B------:R-:W-:Y:S01]  /*2fa0*/  IMAD R147, R147, 0x126, RZ ;  /* 0x0000012693937824 */ /* 0x000fe200078e02ff */
[----:B------:R1:W3:Y:S01]  /*2fb0*/  LDG.E.U16 R131, desc[UR60][R128.64] ;  /* 0x0000003c80837981 */ /* 0x0002e2000c1e1500 */
[----:B------:R-:W4:Y:S01]  /*2fc0*/  LDC R169, c[0x0][0x248] ;  /* 0x00009200ffa97b82 */ /* 0x000f220000000800 */
[----:B------:R-:W-:Y:S01]  /*2fd0*/  IADD3 R122, P2, R157, R120, RZ ;  /* 0x000000789d7a7210 */ /* 0x000fe20007f5e0ff */
[----:B------:R-:W-:Y:S01]  /*2fe0*/  IMAD R151, R151, 0x146, RZ ;  /* 0x0000014697977824 */ /* 0x000fe200078e02ff */
[----:B------:R1:W3:Y:S05]  /*2ff0*/  LDG.E.U16 R137, desc[UR60][R126.64] ;  /* 0x0000003c7e897981 */ /* 0x0002ea000c1e1500 */
[----:B------:R-:W0:Y:S01]  /*3000*/  LDC R157, c[0x0][0x248] ;  /* 0x00009200ff9d7b82 */ /* 0x000e220000000800 */
[----:B------:R-:W-:-:S02]  /*3010*/  LEA.HI.X.SX32 R123, R139, R121, 0x1, P2 ;  /* 0x000000798b7b7211 */ /* 0x000fc400010f0eff */
[-C--:B--2---:R-:W-:Y:S01]  /*3020*/  IADD3 R124, P0, R143, R120.reuse, RZ ;  /* 0x000000788f7c7210 */ /* 0x084fe20007f1e0ff */
[----:B-1----:R-:W-:Y:S02]  /*3030*/  IMAD R129, R3, 0x8b, RZ ;  /* 0x0000008b03817824 */ /* 0x002fe400078e02ff */
[----:B------:R1:W2:Y:S01]  /*3040*/  LDG.E.U16 R139, desc[UR60][R122.64] ;  /* 0x0000003c7a8b7981 */ /* 0x0002a2000c1e1500 */
[----:B------:R-:W-:Y:S01]  /*3050*/  LEA.HI.X.SX32 R125, R141, R121, 0x1, P0 ;  /* 0x000000798d7d7211 */ /* 0x000fe200000f0eff */
[----:B------:R-:W-:Y:S01]  /*3060*/  IMAD R143, R3, 0x93, RZ ;  /* 0x00000093038f7824 */ /* 0x000fe200078e02ff */
[-C--:B------:R-:W-:Y:S01]  /*3070*/  IADD3 R126, P1, R145, R120.reuse, RZ ;  /* 0x00000078917e7210 */ /* 0x080fe20007f3e0ff */
[----:B------:R-:W-:Y:S01]  /*3080*/  IMAD R159, R159, 0x186, RZ ;  /* 0x000001869f9f7824 */ /* 0x000fe200078e02ff */
[-C--:B------:R-:W-:Y:S01]  /*3090*/  IADD3 R128, P2, R147, R120.reuse, RZ ;  /* 0x0000007893807210 */ /* 0x080fe20007f5e0ff */
[----:B------:R0:W2:Y:S01]  /*30a0*/  LDG.E.U16 R141, desc[UR60][R124.64] ;  /* 0x0000003c7c8d7981 */ /* 0x0000a2000c1e1500 */
[----:B------:R-:W4:Y:S01]  /*30b0*/  LDC R167, c[0x0][0x248] ;  /* 0x00009200ffa77b82 */ /* 0x000f220000000800 */
[----:B-1----:R-:W-:Y:S01]  /*30c0*/  IADD3 R122, P0, R165, R120, RZ ;  /* 0x00000078a57a7210 */ /* 0x002fe20007f1e0ff */
[----:B------:R-:W-:-:S06]  /*30d0*/  IMAD R149, R3, 0xa3, RZ ;  /* 0x000000a303957824 */ /* 0x000fcc00078e02ff */
[----:B------:R-:W1:Y:S01]  /*30e0*/  LDC R165, c[0x0][0x248] ;  /* 0x00009200ffa57b82 */ /* 0x000e620000000800 */
[-C--:B------:R-:W-:Y:S02]  /*30f0*/  LEA.HI.X.SX32 R127, R129, R121.reuse, 0x1, P1 ;  /* 0x00000079817f7211 */ /* 0x080fe400008f0eff */
[----:B0-----:R-:W-:Y:S01]  /*3100*/  IADD3 R124, P1, R151, R120, RZ ;  /* 0x00000078977c7210 */ /* 0x001fe20007f3e0ff */
[----:B------:R-:W-:Y:S01]  /*3110*/  IMAD R147, R3, 0x9b, RZ ;  /* 0x0000009b03937824 */ /* 0x000fe200078e02ff */
[-C--:B------:R-:W-:Y:S01]  /*3120*/  LEA.HI.X.SX32 R129, R143, R121.reuse, 0x1, P2 ;  /* 0x000000798f817211 */ /* 0x080fe200010f0eff */
[----:B------:R-:W-:Y:S01]  /*3130*/  IMAD R153, R153, 0x156, RZ ;  /* 0x0000015699997824 */ /* 0x000fe200078e02ff */
[-C--:B------:R-:W-:Y:S01]  /*3140*/  LEA.HI.X.SX32 R125, R149, R121.reuse, 0x1, P1 ;  /* 0x00000079957d7211 */ /* 0x080fe200008f0eff */
[----:B------:R-:W-:Y:S01]  /*3150*/  IMAD R155, R155, 0x166, RZ ;  /* 0x000001669b9b7824 */ /* 0x000fe200078e02ff */
[----:B------:R0:W2:Y:S01]  /*3160*/  LDG.E.U16 R143, desc[UR60][R126.64] ;  /* 0x0000003c7e8f7981 */ /* 0x0000a2000c1e1500 */
[----:B------:R-:W-:Y:S01]  /*3170*/  LEA.HI.X.SX32 R123, R147, R121, 0x1, P0 ;  /* 0x00000079937b7211 */ /* 0x000fe200000f0eff */
[----:B------:R-:W-:Y:S01]  /*3180*/  IMAD R175, R157, 0x176, RZ ;  /* 0x000001769daf7824 */ /* 0x000fe200078e02ff */
[----:B------:R-:W4:Y:S01]  /*3190*/  LDC R177, c[0x0][0x248] ;  /* 0x00009200ffb17b82 */ /* 0x000f220000000800 */
[----:B------:R0:W2:Y:S01]  /*31a0*/  LDG.E.U16 R145, desc[UR60][R128.64] ;  /* 0x0000003c80917981 */ /* 0x0000a2000c1e1500 */
[----:B------:R-:W-:-:S03]  /*31b0*/  IMAD R157, R3, 0xc3, RZ ;  /* 0x000000c3039d7824 */ /* 0x000fc600078e02ff */
[----:B------:R1:W2:Y:S01]  /*31c0*/  LDG.E.U16 R149, desc[UR60][R124.64] ;  /* 0x0000003c7c957981 */ /* 0x0002a2000c1e1500 */
[----:B0-----:R-:W-:Y:S01]  /*31d0*/  IMAD R127, R3, 0xab, RZ ;  /* 0x000000ab037f7824 */ /* 0x001fe200078e02ff */
[-C--:B------:R-:W-:Y:S02]  /*31e0*/  IADD3 R126, P2, R153, R120.reuse, RZ ;  /* 0x00000078997e7210 */ /* 0x080fe40007f5e0ff */
[----:B------:R0:W2:Y:S01]  /*31f0*/  LDG.E.U16 R147, desc[UR60][R122.64] ;  /* 0x0000003c7a937981 */ /* 0x0000a2000c1e1500 */
[----:B------:R-:W-:Y:S01]  /*3200*/  IMAD R129, R3, 0xb3, RZ ;  /* 0x000000b303817824 */ /* 0x000fe200078e02ff */
[-C--:B------:R-:W-:Y:S02]  /*3210*/  IADD3 R128, P0, R155, R120.reuse, RZ ;  /* 0x000000789b807210 */ /* 0x080fe40007f1e0ff */
[----:B-1----:R-:W-:Y:S01]  /*3220*/  IADD3 R124, P1, R159, R120, RZ ;  /* 0x000000789f7c7210 */ /* 0x002fe20007f3e0ff */
[----:B------:R-:W-:Y:S01]  /*3230*/  IMAD R155, R3, 0xbb, RZ ;  /* 0x000000bb039b7824 */ /* 0x000fe200078e02ff */
[----:B------:R-:W-:-:S02]  /*3240*/  LEA.HI.X.SX32 R127, R127, R121, 0x1, P2 ;  /* 0x000000797f7f7211 */ /* 0x000fc400010f0eff */
[-C--:B------:R-:W-:Y:S01]  /*3250*/  LEA.HI.X.SX32 R129, R129, R121.reuse, 0x1, P0 ;  /* 0x0000007981817211 */ /* 0x080fe200000f0eff */
[----:B------:R-:W-:Y:S01]  /*3260*/  IMAD R161, R161, 0x196, RZ ;  /* 0x00000196a1a17824 */ /* 0x000fe200078e02ff */
[-C--:B0-----:R-:W-:Y:S01]  /*3270*/  IADD3 R122, P0, R175, R120.reuse, RZ ;  /* 0x00000078af7a7210 */ /* 0x081fe20007f1e0ff */
[----:B------:R-:W-:Y:S01]  /*3280*/  IMAD R163, R163, 0x1a6, RZ ;  /* 0x000001a6a3a37824 */ /* 0x000fe200078e02ff */
[-C--:B------:R-:W-:Y:S01]  /*3290*/  LEA.HI.X.SX32 R125, R157, R121.reuse, 0x1, P1 ;  /* 0x000000799d7d7211 */ /* 0x080fe200008f0eff */
[----:B------:R-:W0:Y:S01]  /*32a0*/  LDC R175, c[0x0][0x248] ;  /* 0x00009200ffaf7b82 */ /* 0x000e220000000800 */
[----:B------:R1:W2:Y:S01]  /*32b0*/  LDG.E.U16 R151, desc[UR60][R126.64] ;  /* 0x0000003c7e977981 */ /* 0x0002a2000c1e1500 */
[----:B------:R-:W-:Y:S01]  /*32c0*/  LEA.HI.X.SX32 R123, R155, R121, 0x1, P0 ;  /* 0x000000799b7b7211 */ /* 0x000fe200000f0eff */
[----:B------:R-:W-:Y:S02]  /*32d0*/  IMAD R189, R165, 0x1b6, RZ ;  /* 0x000001b6a5bd7824 */ /* 0x000fe400078e02ff */
[----:B------:R1:W2:Y:S04]  /*32e0*/  LDG.E.U16 R153, desc[UR60][R128.64] ;  /* 0x0000003c80997981 */ /* 0x0002a8000c1e1500 */
[----:B------:R4:W2:Y:S01]  /*32f0*/  LDG.E.U16 R157, desc[UR60][R124.64] ;  /* 0x0000003c7c9d7981 */ /* 0x0008a2000c1e1500 */
[----:B-1----:R-:W-:Y:S01]  /*3300*/  IMAD R127, R3, 0xcb, RZ ;  /* 0x000000cb037f7824 */ /* 0x002fe200078e02ff */
[----:B------:R-:W-:-:S02]  /*3310*/  IADD3 R126, P2, R161, R120, RZ ;  /* 0x00000078a17e7210 */ /* 0x000fc40007f5e0ff */
[----:B------:R1:W2:Y:S01]  /*3320*/  LDG.E.U16 R155, desc[UR60][R122.64] ;  /* 0x0000003c7a9b7981 */ /* 0x0002a2000c1e1500 */
[----:B------:R-:W-:Y:S01]  /*3330*/  IMAD R129, R3, 0xd3, RZ ;  /* 0x000000d303817824 */ /* 0x000fe200078e02ff */
[-C--:B------:R-:W-:Y:S01]  /*3340*/  IADD3 R128, P0, R163, R120.reuse, RZ ;  /* 0x00000078a3807210 */ /* 0x080fe20007f1e0ff */
[----:B----4-:R-:W-:Y:S02]  /*3350*/  IMAD R125, R184, 0x1e6, RZ ;  /* 0x000001e6b87d7824 */ /* 0x010fe400078e02ff */
[----:B------:R-:W4:Y:S01]  /*3360*/  LDC R184, c[0x0][0x248] ;  /* 0x00009200ffb87b82 */ /* 0x000f220000000800 */
[-C--:B------:R-:W-:Y:S01]  /*3370*/  LEA.HI.X.SX32 R127, R127, R121.reuse, 0x1, P2 ;  /* 0x000000797f7f7211 */ /* 0x080fe200010f0eff */
[----:B------:R-:W-:Y:S01]  /*3380*/  IMAD R163, R3, 0xdb, RZ ;  /* 0x000000db03a37824 */ /* 0x000fe200078e02ff */
[-C--:B------:R-:W-:Y:S01]  /*3390*/  LEA.HI.X.SX32 R129, R129, R121.reuse, 0x1, P0 ;  /* 0x0000007981817211 */ /* 0x080fe200000f0eff */
[----:B------:R-:W-:Y:S01]  /*33a0*/  IMAD R169, R169, 0x1d6, RZ ;  /* 0x000001d6a9a97824 */ /* 0x000fe200078e02ff */
[----:B-1----:R-:W-:Y:S01]  /*33b0*/  IADD3 R122, P0, R189, R120, RZ ;  /* 0x00000078bd7a7210 */ /* 0x002fe20007f1e0ff */
[----:B------:R1:W2:Y:S01]  /*33c0*/  LDG.E.U16 R159, desc[UR60][R126.64] ;  /* 0x0000003c7e9f7981 */ /* 0x0002a2000c1e1500 */
[----:B------:R-:W-:Y:S01]  /*33d0*/  IMAD R167, R167, 0x1c6, RZ ;  /* 0x000001c6a7a77824 */ /* 0x000fe200078e02ff */
[----:B------:R-:W4:Y:S01]  /*33e0*/  LDC R189, c[0x0][0x248] ;  /* 0x00009200ffbd7b82 */ /* 0x000f220000000800 */
[----:B------:R-:W-:Y:S01]  /*33f0*/  LEA.HI.X.SX32 R123, R163, R121, 0x1, P0 ;  /* 0x00000079a37b7211 */ /* 0x000fe200000f0eff */
[----:B------:R1:W2:Y:S01]  /*3400*/  LDG.E.U16 R161, desc[UR60][R128.64] ;  /* 0x0000003c80a17981 */ /* 0x0002a2000c1e1500 */
[----:B------:R-:W-:-:S02]  /*3410*/  IMAD R191, R191, 0x1f6, RZ ;  /* 0x000001f6bfbf7824 */ /* 0x000fc400078e02ff */
[----:B-1----:R-:W-:Y:S01]  /*3420*/  IMAD R127, R3, 0xeb, RZ ;  /* 0x000000eb037f7824 */ /* 0x002fe200078e02ff */
[-C--:B------:R-:W-:Y:S01]  /*3430*/  IADD3 R126, P2, R169, R120.reuse, RZ ;  /* 0x00000078a97e7210 */ /* 0x080fe20007f5e0ff */
[----:B------:R1:W2:Y:S01]  /*3440*/  LDG.E.U16 R163, desc[UR60][R122.64] ;  /* 0x0000003c7aa37981 */ /* 0x0002a2000c1e1500 */
[----:B------:R-:W-:Y:S01]  /*3450*/  IMAD R129, R3, 0xf3, RZ ;  /* 0x000000f303817824 */ /* 0x000fe200078e02ff */
[-C--:B------:R-:W-:Y:S01]  /*3460*/  IADD3 R128, P0, R125, R120.reuse, RZ ;  /* 0x000000787d807210 */ /* 0x080fe20007f1e0ff */
[----:B------:R-:W-:Y:S01]  /*3470*/  IMAD R165, R3, 0xe3, RZ ;  /* 0x000000e303a57824 */ /* 0x000fe200078e02ff */
[-C--:B------:R-:W-:Y:S01]  /*3480*/  LEA.HI.X.SX32 R127, R127, R121.reuse, 0x1, P2 ;  /* 0x000000797f7f7211 */ /* 0x080fe200010f0eff */
[----:B------:R-:W-:Y:S01]  /*3490*/  IMAD R183, R183, 0x138, RZ ;  /* 0x00000138b7b77824 */ /* 0x000fe200078e02ff */
[-C--:B------:R-:W-:Y:S02]  /*34a0*/  LEA.HI.X.SX32 R129, R129, R121.reuse, 0x1, P0 ;  /* 0x0000007981817211 */ /* 0x080fe400000f0eff */
[-C--:B------:R-:W-:Y:S01]  /*34b0*/  IADD3 R124, P1, R167, R120.reuse, RZ ;  /* 0x00000078a77c7210 */ /* 0x080fe20007f3e0ff */
[----:B-1----:R-:W-:Y:S01]  /*34c0*/  IMAD R123, R3, 0xfb, RZ ;  /* 0x000000fb037b7824 */ /* 0x002fe200078e02ff */
[-C--:B------:R-:W-:Y:S01]  /*34d0*/  IADD3 R122, P2, R191, R120.reuse, RZ ;  /* 0x00000078bf7a7210 */ /* 0x080fe20007f5e0ff */
[----:B------:R1:W2:Y:S01]  /*34e0*/  LDG.E.U16 R169, desc[UR60][R128.64] ;  /* 0x0000003c80a97981 */ /* 0x0002a2000c1e1500 */
[-C--:B------:R-:W-:Y:S01]  /*34f0*/  LEA.HI.X.SX32 R125, R165, R121.reuse, 0x1, P1 ;  /* 0x00000079a57d7211 */ /* 0x080fe200008f0eff */
[----:B0-----:R-:W-:Y:S01]  /*3500*/  IMAD R175, R175, 0x108, RZ ;  /* 0x00000108afaf7824 */ /* 0x001fe200078e02ff */
[----:B------:R-:W-:Y:S01]  /*3510*/  LEA.HI.X.SX32 R123, R123, R121, 0x1, P2 ;  /* 0x000000797b7b7211 */ /* 0x000fe200010f0eff */
[----:B------:R-:W-:Y:S01]  /*3520*/  IMAD R177, R177, 0x128, RZ ;  /* 0x00000128b1b17824 */ /* 0x000fe200078e02ff */
[----:B------:R0:W2:Y:S04]  /*3530*/  LDG.E.U16 R167, desc[UR60][R126.64] ;  /* 0x0000003c7ea77981 */ /* 0x0000a8000c1e1500 */
[----:B------:R0:W2:Y:S01]  /*3540*/  LDG.E.U16 R165, desc[UR60][R124.64] ;  /* 0x0000003c7ca57981 */ /* 0x0000a2000c1e1500 */
[----:B-1----:R-:W-:Y:S01]  /*3550*/  IADD3 R128, P2, R183, R120, RZ ;  /* 0x00000078b7807210 */ /* 0x002fe20007f5e0ff */
[----:B----4-:R-:W-:-:S03]  /*3560*/  IMAD R183, R184, 0x148, RZ ;  /* 0x00000148b8b77824 */ /* 0x010fc600078e02ff */
[-C--:B------:R-:W-:Y:S02]  /*3570*/  LEA.HI.X.SX32 R129, R195, R121.reuse, 0x1, P2 ;  /* 0x00000079c3817211 */ /* 0x080fe400010f0eff */
[-C--:B0-----:R-:W-:Y:S02]  /*3580*/  IADD3 R126, P1, R177, R120.reuse, RZ ;  /* 0x00000078b17e7210 */ /* 0x081fe40007f3e0ff */
[-C--:B------:R-:W-:Y:S01]  /*3590*/  IADD3 R124, P0, R175, R120.reuse, RZ ;  /* 0x00000078af7c7210 */ /* 0x080fe20007f1e0ff */
[----:B------:R0:W4:Y:S01]  /*35a0*/  LDG.E.U16 R177, desc[UR60][R128.64] ;  /* 0x0000003c80b17981 */ /* 0x000122000c1e1500 */
[-C--:B------:R-:W-:Y:S01]  /*35b0*/  LEA.HI.X.SX32 R127, R171, R121.reuse, 0x1, P1 ;  /* 0x00000079ab7f7211 */ /* 0x080fe200008f0eff */
[----:B------:R-:W-:Y:S01]  /*35c0*/  IMAD R205, R186, 0x168, RZ ;  /* 0x00000168bacd7824 */ /* 0x000fe200078e02ff */
[----:B------:R-:W-:Y:S01]  /*35d0*/  LEA.HI.X.SX32 R125, R173, R121, 0x1, P0 ;  /* 0x00000079ad7d7211 */ /* 0x000fe200000f0eff */
[----:B------:R1:W4:Y:S04]  /*35e0*/  LDG.E.U16 R171, desc[UR60][R122.64] ;  /* 0x0000003c7aab7981 */ /* 0x000328000c1e1500 */
[----:B------:R1:W4:Y:S01]  /*35f0*/  LDG.E.U16 R175, desc[UR60][R126.64] ;  /* 0x0000003c7eaf7981 */ /* 0x000322000c1e1500 */
[----:B0-----:R-:W-:Y:S01]  /*3600*/  IADD3 R128, P0, R183, R120, RZ ;  /* 0x00000078b7807210 */ /* 0x001fe20007f1e0ff */
[----:B------:R-:W-:-:S02]  /*3610*/  IMAD R193, R193, 0x188, RZ ;  /* 0x00000188c1c17824 */ /* 0x000fc400078e02ff */
[----:B------:R-:W4:Y:S01]  /*3620*/  LDG.E.U16 R173, desc[UR60][R124.64] ;  /* 0x0000003c7cad7981 */ /* 0x000f22000c1e1500 */
[----:B------:R-:W-:Y:S01]  /*3630*/  LEA.HI.X.SX32 R129, R179, R121, 0x1, P0 ;  /* 0x00000079b3817211 */ /* 0x000fe200000f0eff */
[----:B-1----:R-:W-:Y:S01]  /*3640*/  IMAD R123, R194, 0x1a8, RZ ;  /* 0x000001a8c27b7824 */ /* 0x002fe200078e02ff */
[----:B------:R-:W-:-:S03]  /*3650*/  IADD3 R126, P1, R205, R120, RZ ;  /* 0x00000078cd7e7210 */ /* 0x000fc60007f3e0ff */
[----:B------:R0:W4:Y:S01]  /*3660*/  LDG.E.U16 R179, desc[UR60][R128.64] ;  /* 0x0000003c80b37981 */ /* 0x000122000c1e1500 */
[----:B------:R-:W-:Y:S01]  /*3670*/  IMAD R189, R189, 0x178, RZ ;  /* 0x00000178bdbd7824 */ /* 0x000fe200078e02ff */
[-C--:B------:R-:W-:Y:S01]  /*3680*/  IADD3 R122, P2, R193, R120.reuse, RZ ;  /* 0x00000078c17a7210 */ /* 0x080fe20007f5e0ff */
[----:B------:R-:W-:Y:S01]  /*3690*/  IMAD R191, R3, 0xbc, RZ ;  /* 0x000000bc03bf7824 */ /* 0x000fe200078e02ff */
[----:B------:R-:W-:Y:S01]  /*36a0*/  LEA.HI.X.SX32 R127, R180, R121, 0x1, P1 ;  /* 0x00000079b47f7211 */ /* 0x000fe200008f0eff */
[----:B------:R-:W1:Y:S01]  /*36b0*/  LDC R194, c[0x0][0x248] ;  /* 0x00009200ffc27b82 */ /* 0x000e620000000800 */
[----:B0-----:R-:W-:-:S04]  /*36c0*/  IADD3 R128, P1, R123, R120, RZ ;  /* 0x000000787b807210 */ /* 0x001fc80007f3e0ff */
[----:B------:R-:W-:-:S03]  /*36d0*/  LEA.HI.X.SX32 R129, R182, R121, 0x1, P1 ;  /* 0x00000079b6817211 */ /* 0x000fc600008f0eff */
[----:B------:R-:W0:Y:S01]  /*36e0*/  LDC R182, c[0x0][0x248] ;  /* 0x00009200ffb67b82 */ /* 0x000e220000000800 */
[----:B------:R-:W-:Y:S01]  /*36f0*/  IADD3 R124, P0, R189, R120, RZ ;  /* 0x00000078bd7c7210 */ /* 0x000fe20007f1e0ff */
[----:B------:R-:W-:Y:S01]  /*3700*/  IMAD R193, R196, 0x1b8, RZ ;  /* 0x000001b8c4c17824 */ /* 0x000fe200078e02ff */
[-C--:B------:R-:W-:Y:S01]  /*3710*/  LEA.HI.X.SX32 R123, R181, R121.reuse, 0x1, P2 ;  /* 0x00000079b57b7211 */ /* 0x080fe200010f0eff */
[----:B------:R-:W-:Y:S01]  /*3720*/  IMAD R201, R201, 0x1e8, RZ ;  /* 0x000001e8c9c97824 */ /* 0x000fe200078e02ff */
[----:B------:R-:W-:Y:S01]  /*3730*/  LEA.HI.X.SX32 R125, R191, R121, 0x1, P0 ;  /* 0x00000079bf7d7211 */ /* 0x000fe200000f0eff */
[----:B------:R-:W-:Y:S01]  /*3740*/  IMAD R189, R3, 0xdc, RZ ;  /* 0x000000dc03bd7824 */ /* 0x000fe200078e02ff */
[----:B------:R-:W4:Y:S01]  /*3750*/  LDG.E.U16 R186, desc[UR60][R128.64] ;  /* 0x0000003c80ba7981 */ /* 0x000f22000c1e1500 */
[----:B------:R-:W5:Y:S03]  /*3760*/  LDC R196, c[0x0][0x248] ;  /* 0x00009200ffc47b82 */ /* 0x000f660000000800 */
[----:B------:R1:W4:Y:S04]  /*3770*/  LDG.E.U16 R183, desc[UR60][R124.64] ;  /* 0x0000003c7cb77981 */ /* 0x000328000c1e1500 */
[----:B------:R1:W4:Y:S01]  /*3780*/  LDG.E.U16 R184, desc[UR60][R122.64] ;  /* 0x0000003c7ab87981 */ /* 0x000322000c1e1500 */
[----:B------:R-:W-:-:S02]  /*3790*/  IMAD R205, R198, 0x1c8, RZ ;  /* 0x000001c8c6cd7824 */ /* 0x000fc400078e02ff */
[----:B------:R-:W-:Y:S01]  /*37a0*/  IMAD R180, R3, 0x8c, RZ ;  /* 0x0000008c03b47824 */ /* 0x000fe200078e02ff */
[----:B------:R1:W4:Y:S02]  /*37b0*/  LDG.E.U16 R181, desc[UR60][R126.64] ;  /* 0x0000003c7eb57981 */ /* 0x000324000c1e1500 */
[----:B-1----:R-:W-:Y:S01]  /*37c0*/  IMAD R125, R192, 0x118, RZ ;  /* 0x00000118c07d7824 */ /* 0x002fe200078e02ff */
[----:B------:R-:W-:-:S04]  /*37d0*/  IADD3 R122, P0, R193, R120, RZ ;  /* 0x00000078c17a7210 */ /* 0x000fc80007f1e0ff */
[-C--:B------:R-:W-:Y:S02]  /*37e0*/  LEA.HI.X.SX32 R123, R189, R121.reuse, 0x1, P0 ;  /* 0x00000079bd7b7211 */ /* 0x080fe400000f0eff */
[-C--:B------:R-:W-:Y:S02]  /*37f0*/  IADD3 R128, P0, R125, R120.reuse, RZ ;  /* 0x000000787d807210 */ /* 0x080fe40007f1e0ff */
[-C--:B------:R-:W-:Y:S02]  /*3800*/  IADD3 R126, P2, R201, R120.reuse, RZ ;  /* 0x00000078c97e7210 */ /* 0x080fe40007f5e0ff */
[----:B------:R-:W-:Y:S01]  /*3810*/  IADD3 R124, P1, R205, R120, RZ ;  /* 0x00000078cd7c7210 */ /* 0x000fe20007f3e0ff */
[----:B0-----:R-:W-:Y:S01]  /*3820*/  IMAD R201, R182, 0x158, RZ ;  /* 0x00000158b6c97824 */ /* 0x001fe200078e02ff */
[-C--:B------:R-:W-:Y:S02]  /*3830*/  LEA.HI.X.SX32 R129, R180, R121.reuse, 0x1, P0 ;  /* 0x00000079b4817211 */ /* 0x080fe400000f0eff */
[----:B------:R-:W-:-:S02]  /*3840*/  LEA.HI.X.SX32 R127, R188, R121, 0x1, P2 ;  /* 0x00000079bc7f7211 */ /* 0x000fc400010f0eff */
[----:B------:R-:W-:Y:S01]  /*3850*/  LEA.HI.X.SX32 R125, R190, R121, 0x1, P1 ;  /* 0x00000079be7d7211 */ /* 0x000fe200008f0eff */
[----:B------:R0:W4:Y:S01]  /*3860*/  LDG.E.U16 R188, desc[UR60][R122.64] ;  /* 0x0000003c7abc7981 */ /* 0x000122000c1e1500 */
[----:B------:R-:W-:-:S03]  /*3870*/  IMAD R208, R3, 0xac, RZ ;  /* 0x000000ac03d07824 */ /* 0x000fc600078e02ff */
[----:B------:R5:W4:Y:S01]  /*3880*/  LDG.E.U16 R193, desc[UR60][R128.64] ;  /* 0x0000003c80c17981 */ /* 0x000b22000c1e1500 */
[----:B------:R-:W-:-:S03]  /*3890*/  IMAD R206, R3, 0xcc, RZ ;  /* 0x000000cc03ce7824 */ /* 0x000fc600078e02ff */
[----:B------:R1:W4:Y:S01]  /*38a0*/  LDG.E.U16 R190, desc[UR60][R124.64] ;  /* 0x0000003c7cbe7981 */ /* 0x000322000c1e1500 */
[----:B0-----:R-:W-:Y:S01]  /*38b0*/  IMAD R123, R194, 0x198, RZ ;  /* 0x00000198c27b7824 */ /* 0x001fe200078e02ff */
[-C--:B------:R-:W-:Y:S01]  /*38c0*/  IADD3 R122, P0, R201, R120.reuse, RZ ;  /* 0x00000078c97a7210 */ /* 0x080fe20007f1e0ff */
[----:B------:R-:W-:Y:S01]  /*38d0*/  IMAD R217, R202, 0x10a, RZ ;  /* 0x0000010acad97824 */ /* 0x000fe200078e02ff */
[----:B------:R0:W4:Y:S01]  /*38e0*/  LDG.E.U16 R192, desc[UR60][R126.64] ;  /* 0x0000003c7ec07981 */ /* 0x000122000c1e1500 */
[----:B-----5:R-:W-:Y:S02]  /*38f0*/  IMAD R129, R196, 0x1f8, RZ ;  /* 0x000001f8c4817824 */ /* 0x020fe400078e02ff */
[----:B------:R-:W-:Y:S02]  /*3900*/  IMAD R194, R3, 0xfc, RZ ;  /* 0x000000fc03c27824 */ /* 0x000fe400078e02ff */
[----:B-1----:R-:W-:Y:S01]  /*3910*/  IMAD R125, R200, 0x1d8, RZ ;  /* 0x000001d8c87d7824 */ /* 0x002fe200078e02ff */
[----:B------:R-:W-:-:S02]  /*3920*/  IADD3 R124, P1, R123, R120, RZ ;  /* 0x000000787b7c7210 */ /* 0x000fc40007f3e0ff */
[-C--:B------:R-:W-:Y:S02]  /*3930*/  LEA.HI.X.SX32 R123, R208, R121.reuse, 0x1, P0 ;  /* 0x00000079d07b7211 */ /* 0x080fe400000f0eff */
[-C--:B------:R-:W-:Y:S01]  /*3940*/  IADD3 R128, P0, R129, R120.reuse, RZ ;  /* 0x0000007881807210 */ /* 0x080fe20007f1e0ff */
[----:B------:R-:W-:Y:S01]  /*3950*/  IMAD R182, R3, 0xec, RZ ;  /* 0x000000ec03b67824 */ /* 0x000fe200078e02ff */
[-C--:B0-----:R-:W-:Y:S01]  /*3960*/  IADD3 R126, P2, R125, R120.reuse, RZ ;  /* 0x000000787d7e7210 */ /* 0x081fe20007f5e0ff */
[----:B------:R0:W5:Y:S01]  /*3970*/  LDG.E.U16 R196, desc[UR60][R122.64] ;  /* 0x0000003c7ac47981 */ /* 0x000162000c1e1500 */
[-C--:B------:R-:W-:Y:S02]  /*3980*/  LEA.HI.X.SX32 R129, R194, R121.reuse, 0x1, P0 ;  /* 0x00000079c2817211 */ /* 0x080fe400000f0eff */
[-C--:B------:R-:W-:Y:S01]  /*3990*/  LEA.HI.X.SX32 R125, R206, R121.reuse, 0x1, P1 ;  /* 0x00000079ce7d7211 */ /* 0x080fe200008f0eff */
[----:B------:R-:W-:Y:S01]  /*39a0*/  IMAD R205, R3, 0x85, RZ ;  /* 0x0000008503cd7824 */ /* 0x000fe200078e02ff */
[----:B------:R-:W-:Y:S01]  /*39b0*/  LEA.HI.X.SX32 R127, R182, R121, 0x1, P2 ;  /* 0x00000079b67f7211 */ /* 0x000fe200010f0eff */
[----:B------:R-:W-:Y:S01]  /*39c0*/  IMAD R211, R211, 0x13a, RZ ;  /* 0x0000013ad3d37824 */ /* 0x000fe200078e02ff */
[----:B------:R1:W5:Y:S01]  /*39d0*/  LDG.E.U16 R201, desc[UR60][R128.64] ;  /* 0x0000003c80c97981 */ /* 0x000362000c1e1500 */
[----:B0-----:R-:W-:Y:S01]  /*39e0*/  IADD3 R122, P0, R217, R120, RZ ;  /* 0x00000078d97a7210 */ /* 0x001fe20007f1e0ff */
[----:B------:R-:W-:Y:S01]  /*39f0*/  IMAD R123, R204, 0x11a, RZ ;  /* 0x0000011acc7b7824 */ /* 0x000fe200078e02ff */
[----:B------:R-:W0:Y:S01]  /*3a00*/  LDC R217, c[0x0][0x248] ;  /* 0x00009200ffd97b82 */ /* 0x000e220000000800 */
[----:B------:R-:W-:Y:S01]  /*3a10*/  IMAD R209, R209, 0x12a, RZ ;  /* 0x0000012ad1d17824 */ /* 0x000fe200078e02ff */
[----:B------:R1:W5:Y:S01]  /*3a20*/  LDG.E.U16 R198, desc[UR60][R124.64] ;  /* 0x0000003c7cc67981 */ /* 0x000362000c1e1500 */
[----:B------:R-:W-:-:S02]  /*3a30*/  IMAD R207, R3, 0x8d, RZ ;  /* 0x0000008d03cf7824 */ /* 0x000fc400078e02ff */
[----:B-1----:R-:W-:Y:S01]  /*3a40*/  IMAD R129, R3, 0x9d, RZ ;  /* 0x0000009d03817824 */ /* 0x002fe200078e02ff */
[----:B------:R1:W5:Y:S01]  /*3a50*/  LDG.E.U16 R200, desc[UR60][R126.64] ;  /* 0x0000003c7ec87981 */ /* 0x000362000c1e1500 */
[----:B------:R-:W-:Y:S01]  /*3a60*/  IMAD R213, R213, 0x14a, RZ ;  /* 0x0000014ad5d57824 */ /* 0x000fe200078e02ff */
[-C--:B------:R-:W-:Y:S02]  /*3a70*/  IADD3 R124, P1, R123, R120.reuse, RZ ;  /* 0x000000787b7c7210 */ /* 0x080fe40007f3e0ff */
[-C--:B------:R-:W-:Y:S01]  /*3a80*/  LEA.HI.X.SX32 R123, R205, R121.reuse, 0x1, P0 ;  /* 0x00000079cd7b7211 */ /* 0x080fe200000f0eff */
[----:B-1----:R-:W-:Y:S01]  /*3a90*/  IMAD R127, R3, 0x95, RZ ;  /* 0x00000095037f7824 */ /* 0x002fe200078e02ff */
[-C--:B------:R-:W-:Y:S02]  /*3aa0*/  IADD3 R128, P0, R211, R120.reuse, RZ ;  /* 0x00000078d3807210 */ /* 0x080fe40007f1e0ff */
[-C--:B------:R-:W-:Y:S01]  /*3ab0*/  IADD3 R126, P2, R209, R120.reuse, RZ ;  /* 0x00000078d17e7210 */ /* 0x080fe20007f5e0ff */
[----:B------:R1:W5:Y:S01]  /*3ac0*/  LDG.E.U16 R202, desc[UR60][R122.64] ;  /* 0x0000003c7aca7981 */ /* 0x000362000c1e1500 */
[-C--:B------:R-:W-:Y:S01]  /*3ad0*/  LEA.HI.X.SX32 R129, R129, R121.reuse, 0x1, P0 ;  /* 0x0000007981817211 */ /* 0x080fe200000f0eff */
[----:B------:R-:W-:Y:S01]  /*3ae0*/  IMAD R209, R3, 0xa5, RZ ;  /* 0x000000a503d17824 */ /* 0x000fe200078e02ff */
[-C--:B------:R-:W-:Y:S01]  /*3af0*/  LEA.HI.X.SX32 R125, R207, R121.reuse, 0x1, P1 ;  /* 0x00000079cf7d7211 */ /* 0x080fe200008f0eff */
[----:B------:R-:W-:Y:S01]  /*3b00*/  IMAD R215, R215, 0x15a, RZ ;  /* 0x0000015ad7d77824 */ /* 0x000fe200078e02ff */
[----:B------:R-:W-:Y:S01]  /*3b10*/  LEA.HI.X.SX32 R127, R127, R121, 0x1, P2 ;  /* 0x000000797f7f7211 */ /* 0x000fe200010f0eff */
[----:B------:R-:W-:Y:S01]  /*3b20*/  IMAD R221, R221, 0x17a, RZ ;  /* 0x0000017adddd7824 */ /* 0x000fe200078e02ff */
[----:B------:R3:W5:Y:S01]  /*3b30*/  LDG.E.U16 R207, desc[UR60][R128.64] ;  /* 0x0000003c80cf7981 */ /* 0x000762000c1e1500 */
[----:B------:R-:W-:Y:S01]  /*3b40*/  IMAD R219, R219, 0x16a, RZ ;  /* 0x0000016adbdb7824 */ /* 0x000fe200078e02ff */
[----:B-1----:R-:W-:-:S02]  /*3b50*/  IADD3 R122, P0, R213, R120, RZ ;  /* 0x00000078d57a7210 */ /* 0x002fc40007f1e0ff */
[----:B------:R1:W5:Y:S01]  /*3b60*/  LDG.E.U16 R204, desc[UR60][R124.64] ;  /* 0x0000003c7ccc7981 */ /* 0x000362000c1e1500 */
[----:B------:R-:W-:Y:S01]  /*3b70*/  IMAD R211, R3, 0xad, RZ ;  /* 0x000000ad03d37824 */ /* 0x000fe200078e02ff */
[-C--:B------:R-:W-:Y:S02]  /*3b80*/  LEA.HI.X.SX32 R123, R209, R121.reuse, 0x1, P0 ;  /* 0x00000079d17b7211 */ /* 0x080fe400000f0eff */
[----:B------:R0:W5:Y:S01]  /*3b90*/  LDG.E.U16 R205, desc[UR60][R126.64] ;  /* 0x0000003c7ecd7981 */ /* 0x000162000c1e1500 */
[----:B---3--:R-:W-:Y:S01]  /*3ba0*/  IMAD R129, R3, 0xbd, RZ ;  /* 0x000000bd03817824 */ /* 0x008fe200078e02ff */
[-C--:B------:R-:W-:Y:S01]  /*3bb0*/  IADD3 R128, P0, R221, R120.reuse, RZ ;  /* 0x00000078dd807210 */ /* 0x080fe20007f1e0ff */
[----:B------:R-:W-:Y:S01]  /*3bc0*/  IMAD R223, R223, 0x18a, RZ ;  /* 0x0000018adfdf7824 */ /* 0x000fe200078e02ff */
[----:B------:R3:W5:Y:S01]  /*3bd0*/  LDG.E.U16 R209, desc[UR60][R122.64] ;  /* 0x0000003c7ad17981 */ /* 0x000762000c1e1500 */
[-C--:B-1----:R-:W-:Y:S01]  /*3be0*/  IADD3 R124, P1, R215, R120.reuse, RZ ;  /* 0x00000078d77c7210 */ /* 0x082fe20007f3e0ff */
[----:B0-----:R-:W-:Y:S01]  /*3bf0*/  IMAD R127, R3, 0xb5, RZ ;  /* 0x000000b5037f7824 */ /* 0x001fe200078e02ff */
        /* <DEDUP_REMOVED lines=8> */
[----:B---3--:R-:W-:Y:S01]  /*3c80*/  IADD3 R122, P0, R223, R120, RZ ;  /* 0x00000078df7a7210 */ /* 0x008fe20007f1e0ff */
[----:B------:R0:W3:Y:S01]  /*3c90*/  LDG.E.U16 R211, desc[UR60][R124.64] ;  /* 0x0000003c7cd37981 */ /* 0x0000e2000c1e1500 */
[----:B------:R-:W-:-:S02]  /*3ca0*/  IMAD R221, R3, 0xcd, RZ ;  /* 0x000000cd03dd7824 */ /* 0x000fc400078e02ff */
[----:B------:R-:W-:Y:S01]  /*3cb0*/  LEA.HI.X.SX32 R123, R219, R121, 0x1, P0 ;  /* 0x00000079db7b7211 */ /* 0x000fe200000f0eff */
[----:B------:R1:W3:Y:S01]  /*3cc0*/  LDG.E.U16 R215, desc[UR60][R128.64] ;  /* 0x0000003c80d77981 */ /* 0x0002e2000c1e1500 */
[----:B------:R-:W-:-:S03]  /*3cd0*/  IMAD R237, R231, 0x1ca, RZ ;  /* 0x000001cae7ed7824 */ /* 0x000fc600078e02ff */
[----:B------:R1:W3:Y:S01]  /*3ce0*/  LDG.E.U16 R213, desc[UR60][R126.64] ;  /* 0x0000003c7ed57981 */ /* 0x0002e2000c1e1500 */
[-C--:B0-----:R-:W-:Y:S01]  /*3cf0*/  IADD3 R124, P1, R227, R120.reuse, RZ ;  /* 0x00000078e37c7210 */ /* 0x081fe20007f3e0ff */
[----:B-1----:R-:W-:Y:S01]  /*3d00*/  IMAD R129, R3, 0xdd, RZ ;  /* 0x000000dd03817824 */ /* 0x002fe200078e02ff */
[-C--:B------:R-:W-:Y:S01]  /*3d10*/  IADD3 R128, P0, R217, R120.reuse, RZ ;  /* 0x00000078d9807210 */ /* 0x080fe20007f1e0ff */
[----:B------:R-:W-:Y:S01]  /*3d20*/  IMAD R127, R3, 0xd5, RZ ;  /* 0x000000d5037f7824 */ /* 0x000fe200078e02ff */
[----:B------:R-:W-:Y:S01]  /*3d30*/  IADD3 R126, P2, R229, R120, RZ ;  /* 0x00000078e57e7210 */ /* 0x000fe20007f5e0ff */
[----:B------:R-:W-:Y:S01]  /*3d40*/  IMAD R239, R234, 0x1da, RZ ;  /* 0x000001daeaef7824 */ /* 0x000fe200078e02ff */
[-C--:B------:R-:W-:Y:S01]  /*3d50*/  LEA.HI.X.SX32 R125, R221, R121.reuse, 0x1, P1 ;  /* 0x00000079dd7d7211 */ /* 0x080fe200008f0eff */
[----:B------:R0:W3:Y:S01]  /*3d60*/  LDG.E.U16 R217, desc[UR60][R122.64] ;  /* 0x0000003c7ad97981 */ /* 0x0000e2000c1e1500 */
[-C--:B------:R-:W-:Y:S01]  /*3d70*/  LEA.HI.X.SX32 R129, R129, R121.reuse, 0x1, P0 ;  /* 0x0000007981817211 */ /* 0x080fe200000f0eff */
[----:B------:R-:W-:Y:S01]  /*3d80*/  IMAD R227, R3, 0xe5, RZ ;  /* 0x000000e503e37824 */ /* 0x000fe200078e02ff */
[----:B------:R-:W-:Y:S01]  /*3d90*/  LEA.HI.X.SX32 R127, R127, R121, 0x1, P2 ;  /* 0x000000797f7f7211 */ /* 0x000fe200010f0eff */
[----:B------:R-:W-:Y:S01]  /*3da0*/  IMAD R235, R235, 0x1ea, RZ ;  /* 0x000001eaebeb7824 */ /* 0x000fe200078e02ff */
[----:B------:R1:W3:Y:S01]  /*3db0*/  LDG.E.U16 R219, desc[UR60][R124.64] ;  /* 0x0000003c7cdb7981 */ /* 0x0002e2000c1e1500 */
[----:B------:R-:W-:-:S02]  /*3dc0*/  IMAD R225, R225, 0x1fa, RZ ;  /* 0x000001fae1e17824 */ /* 0x000fc400078e02ff */
[----:B------:R-:W-:Y:S01]  /*3dd0*/  IMAD R229, R3, 0xed, RZ ;  /* 0x000000ed03e57824 */ /* 0x000fe200078e02ff */
[----:B------:R1:W3:Y:S01]  /*3de0*/  LDG.E.U16 R223, desc[UR60][R128.64] ;  /* 0x0000003c80df7981 */ /* 0x0002e2000c1e1500 */
[-C--:B0-----:R-:W-:Y:S01]  /*3df0*/  IADD3 R122, P0, R237, R120.reuse, RZ ;  /* 0x00000078ed7a7210 */ /* 0x081fe20007f1e0ff */
[----:B------:R-:W-:Y:S02]  /*3e00*/  IMAD R231, R3, 0xf5, RZ ;  /* 0x000000f503e77824 */ /* 0x000fe400078e02ff */
[----:B------:R0:W3:Y:S01]  /*3e10*/  LDG.E.U16 R221, desc[UR60][R126.64] ;  /* 0x0000003c7edd7981 */ /* 0x0000e2000c1e1500 */
[----:B------:R-:W-:Y:S02]  /*3e20*/  LEA.HI.X.SX32 R123, R227, R121, 0x1, P0 ;  /* 0x00000079e37b7211 */ /* 0x000fe400000f0eff */
[-C--:B-1----:R-:W-:Y:S01]  /*3e30*/  IADD3 R124, P1, R239, R120.reuse, RZ ;  /* 0x00000078ef7c7210 */ /* 0x082fe20007f3e0ff */
[----:B------:R-:W-:Y:S01]  /*3e40*/  IMAD R129, R3, 0xfd, RZ ;  /* 0x000000fd03817824 */ /* 0x000fe200078e02ff */
[----:B------:R-:W-:-:S02]  /*3e50*/  IADD3 R128, P0, R225, R120, RZ ;  /* 0x00000078e1807210 */ /* 0x000fc40007f1e0ff */
[-C--:B0-----:R-:W-:Y:S01]  /*3e60*/  IADD3 R126, P2, R235, R120.reuse, RZ ;  /* 0x00000078eb7e7210 */ /* 0x081fe20007f5e0ff */
[----:B------:R0:W3:Y:S01]  /*3e70*/  LDG.E.U16 R225, desc[UR60][R122.64] ;  /* 0x0000003c7ae17981 */ /* 0x0000e2000c1e1500 */
[-C--:B------:R-:W-:Y:S01]  /*3e80*/  LEA.HI.X.SX32 R125, R229, R121.reuse, 0x1, P1 ;  /* 0x00000079e57d7211 */ /* 0x080fe200008f0eff */
[----:B------:R-:W-:Y:S01]  /*3e90*/  IMAD R239, R3, 0xe, RZ ;  /* 0x0000000e03ef7824 */ /* 0x000fe200078e02ff */
[-C--:B------:R-:W-:Y:S02]  /*3ea0*/  LEA.HI.X.SX32 R127, R231, R121.reuse, 0x1, P2 ;  /* 0x00000079e77f7211 */ /* 0x080fe400010f0eff */
[----:B------:R-:W-:Y:S01]  /*3eb0*/  LEA.HI.X.SX32 R129, R129, R121, 0x1, P0 ;  /* 0x0000007981817211 */ /* 0x000fe200000f0eff */
[----:B------:R1:W3:Y:S01]  /*3ec0*/  LDG.E.U16 R227, desc[UR60][R124.64] ;  /* 0x0000003c7ce37981 */ /* 0x0002e2000c1e1500 */
[----:B0-----:R-:W-:-:S03]  /*3ed0*/  IADD3 R122, P0, R197, R120, RZ ;  /* 0x00000078c57a7210 */ /* 0x001fc60007f1e0ff */
[----:B------:R0:W3:Y:S01]  /*3ee0*/  LDG.E.U16 R229, desc[UR60][R126.64] ;  /* 0x0000003c7ee57981 */ /* 0x0000e2000c1e1500 */
[C---:B------:R-:W-:Y:S02]  /*3ef0*/  IMAD R237, R3.reuse, 0x1e, RZ ;  /* 0x0000001e03ed7824 */ /* 0x040fe400078e02ff */
[----:B------:R-:W-:Y:S01]  /*3f00*/  IMAD R235, R3, 0x2e, RZ ;  /* 0x0000002e03eb7824 */ /* 0x000fe200078e02ff */
[----:B------:R0:W3:Y:S01]  /*3f10*/  LDG.E.U16 R231, desc[UR60][R128.64] ;  /* 0x0000003c80e77981 */ /* 0x0000e2000c1e1500 */
[-C--:B-1----:R-:W-:Y:S01]  /*3f20*/  IADD3 R124, P1, R199, R120.reuse, RZ ;  /* 0x00000078c77c7210 */ /* 0x082fe20007f3e0ff */
[----:B------:R-:W-:Y:S01]  /*3f30*/  IMAD R199, R3, 0x3e, RZ ;  /* 0x0000003e03c77824 */ /* 0x000fe200078e02ff */
[-C--:B------:R-:W-:Y:S02]  /*3f40*/  LEA.HI.X.SX32 R123, R239, R121.reuse, 0x1, P0 ;  /* 0x00000079ef7b7211 */ /* 0x080fe400000f0eff */
[-C--:B0-----:R-:W-:Y:S02]  /*3f50*/  IADD3 R126, P2, R203, R120.reuse, RZ ;  /* 0x00000078cb7e7210 */ /* 0x081fe40007f5e0ff */
[----:B------:R-:W-:Y:S01]  /*3f60*/  LEA.HI.X.SX32 R125, R237, R121, 0x1, P1 ;  /* 0x00000079ed7d7211 */ /* 0x000fe200008f0eff */
[----:B------:R0:W3:Y:S01]  /*3f70*/  LDG.E.U16 R203, desc[UR60][R122.64] ;  /* 0x0000003c7acb7981 */ /* 0x0000e2000c1e1500 */
[----:B------:R-:W-:-:S02]  /*3f80*/  IADD3 R128, P0, R210, R120, RZ ;  /* 0x00000078d2807210 */ /* 0x000fc40007f1e0ff */
[-C--:B------:R-:W-:Y:S01]  /*3f90*/  LEA.HI.X.SX32 R127, R235, R121.reuse, 0x1, P2 ;  /* 0x00000079eb7f7211 */ /* 0x080fe200010f0eff */
[----:B------:R-:W3:Y:S01]  /*3fa0*/  LDG.E.U16 R210, desc[UR60][R124.64] ;  /* 0x0000003c7cd27981 */ /* 0x000ee2000c1e1500 */
[----:B------:R-:W-:-:S03]  /*3fb0*/  LEA.HI.X.SX32 R129, R199, R121, 0x1, P0 ;  /* 0x00000079c7817211 */ /* 0x000fc600000f0eff */
[----:B------:R-:W3:Y:S04]  /*3fc0*/  LDG.E.U16 R234, desc[UR60][R126.64] ;  /* 0x0000003c7eea7981 */ /* 0x000ee8000c1e1500 */
[----:B------:R1:W3:Y:S01]  /*3fd0*/  LDG.E.U16 R236, desc[UR60][R128.64] ;  /* 0x0000003c80ec7981 */ /* 0x0002e2000c1e1500 */
[----:B------:R-:W2:Y:S01]  /*3fe0*/  S2R R197, SR_CgaCtaId ;  /* 0x0000000000c57919 */ /* 0x000ea20000008800 */
[----:B0-----:R-:W-:Y:S02]  /*3ff0*/  IADD3 R122, P0, R180, R120, RZ ;  /* 0x00000078b47a7210 */ /* 0x001fe40007f1e0ff */
[----:B------:R-:W-:Y:S02]  /*4000*/  MOV R180, 0x400 ;  /* 0x0000040000b47802 */ /* 0x000fe40000000f00 */
[----:B------:R-:W-:-:S02]  /*4010*/  LEA.HI.X.SX32 R123, R212, R121, 0x1, P0 ;  /* 0x00000079d47b7211 */ /* 0x000fc400000f0eff */
[-C--:B-1----:R-:W-:Y:S02]  /*4020*/  IADD3 R128, P0, R182, R120.reuse, RZ ;  /* 0x00000078b6807210 */ /* 0x082fe40007f1e0ff */
[-C--:B------:R-:W-:Y:S02]  /*4030*/  IADD3 R126, P2, R206, R120.reuse, RZ ;  /* 0x00000078ce7e7210 */ /* 0x080fe40007f5e0ff */
[-C--:B------:R-:W-:Y:S01]  /*4040*/  LEA.HI.X.SX32 R129, R214, R121.reuse, 0x1, P0 ;  /* 0x00000079d6817211 */ /* 0x080fe200000f0eff */
[----:B------:R0:W3:Y:S01]  /*4050*/  LDG.E.U16 R206, desc[UR60][R122.64] ;  /* 0x0000003c7ace7981 */ /* 0x0000e2000c1e1500 */
[----:B------:R-:W-:Y:S01]  /*4060*/  LEA.HI.X.SX32 R127, R216, R121, 0x1, P2 ;  /* 0x00000079d87f7211 */ /* 0x000fe200010f0eff */
[----:B------:R-:W-:Y:S02]  /*4070*/  IMAD R241, R3, 0x7, RZ ;  /* 0x0000000703f17824 */ /* 0x000fe400078e02ff */
[----:B------:R1:W3:Y:S04]  /*4080*/  LDG.E.U16 R214, desc[UR60][R128.64] ;  /* 0x0000003c80d67981 */ /* 0x0002e8000c1e1500 */
[----:B------:R1:W3:Y:S01]  /*4090*/  LDG.E.U16 R212, desc[UR60][R126.64] ;  /* 0x0000003c7ed47981 */ /* 0x0002e2000c1e1500 */
[----:B0-----:R-:W-:-:S02]  /*40a0*/  IADD3 R122, P0, R239, R120, RZ ;  /* 0x00000078ef7a7210 */ /* 0x001fc40007f1e0ff */
[----:B--2---:R-:W-:Y:S01]  /*40b0*/  LEA R238, R197, R180, 0x18 ;  /* 0x000000b4c5ee7211 */ /* 0x004fe200078ec0ff */
[C---:B------:R-:W-:Y:S01]  /*40c0*/  IMAD.SHL.U32 R197, R185.reuse, 0x2, RZ ;  /* 0x00000002b9c57824 */ /* 0x040fe200078e00ff */
[----:B------:R-:W-:-:S04]  /*40d0*/  LOP3.LUT R180, R185, 0x40, RZ, 0xc0, !PT ;  /* 0x00000040b9b47812 */ /* 0x000fc800078ec0ff */
[----:B------:R-:W-:Y:S02]  /*40e0*/  LOP3.LUT R182, R197, 0x7e, RZ, 0xc0, !PT ;  /* 0x0000007ec5b67812 */ /* 0x000fe400078ec0ff */
[----:B-1----:R-:W-:Y:S02]  /*40f0*/  IADD3 R128, P2, R199, R120, RZ ;  /* 0x00000078c7807210 */ /* 0x002fe40007f5e0ff */
[----:B------:R-:W-:Y:S02]  /*4100*/  LEA R199, R180, R182, 0x9 ;  /* 0x000000b6b4c77211 */ /* 0x000fe400078e48ff */
[----:B------:R-:W-:Y:S02]  /*4110*/  LEA.HI.X.SX32 R123, R241, R121, 0x1, P0 ;  /* 0x00000079f17b7211 */ /* 0x000fe400000f0eff */
[-C--:B------:R-:W-:Y:S01]  /*4120*/  IADD3 R126, P0, R235, R120.reuse, RZ ;  /* 0x00000078eb7e7210 */ /* 0x080fe20007f1e0ff */
[----:B------:R-:W-:Y:S01]  /*4130*/  IMAD.IADD R235, R199, 0x1, R238 ;  /* 0x00000001c7eb7824 */ /* 0x000fe200078e02ee */
[----:B------:R-:W-:Y:S01]  /*4140*/  IADD3 R124, P1, R208, R120, RZ ;  /* 0x00000078d07c7210 */ /* 0x000fe20007f3e0ff */
[----:B------:R-:W-:Y:S01]  /*4150*/  IMAD R239, R3, 0x17, RZ ;  /* 0x0000001703ef7824 */ /* 0x000fe200078e02ff */
[----:B------:R-:W2:Y:S04]  /*4160*/  LDG.E.U16 R122, desc[UR60][R122.64] ;  /* 0x0000003c7a7a7981 */ /* 0x000ea8000c1e1500 */
[----:B------:R0:W-:Y:S04]  /*4170*/  STS.U16 [R235+0x2000], R2 ;  /* 0x00200002eb007388 */ /* 0x0001e80000000400 */
[----:B------:R1:W-:Y:S01]  /*4180*/  STS.U16 [R235+0x1800], R0 ;  /* 0x00180000eb007388 */ /* 0x0003e20000000400 */
[----:B0-----:R-:W-:-:S02]  /*4190*/  LOP3.LUT R2, R199, 0x10, RZ, 0x3c, !PT ;  /* 0x00000010c7027812 */ /* 0x001fc400078e3cff */
[----:B-1----:R-:W-:Y:S02]  /*41a0*/  LOP3.LUT R0, R199, 0x20, RZ, 0x3c, !PT ;  /* 0x00000020c7007812 */ /* 0x002fe400078e3cff */
[----:B------:R-:W-:-:S03]  /*41b0*/  IADD3 R2, R238, R2, RZ ;  /* 0x00000002ee027210 */ /* 0x000fc60007ffe0ff */
[----:B------:R-:W-:Y:S01]  /*41c0*/  IMAD.IADD R0, R238, 0x1, R0 ;  /* 0x00000001ee007824 */ /* 0x000fe200078e0200 */
[----:B------:R-:W-:Y:S04]  /*41d0*/  STS.U16 [R235+0x400], R164 ;  /* 0x000400a4eb007388 */ /* 0x000fe80000000400 */
[----:B------:R-:W-:Y:S04]  /*41e0*/  STS.U16 [R235+0x800], R152 ;  /* 0x00080098eb007388 */ /* 0x000fe80000000400 */
[----:B------:R-:W-:Y:S04]  /*41f0*/  STS.U16 [R235+0x1000], R8 ;  /* 0x00100008eb007388 */ /* 0x000fe80000000400 */
[----:B------:R-:W-:Y:S04]  /*4200*/  STS.U16 [R235], R178 ;  /* 0x000000b2eb007388 */ /* 0x000fe80000000400 */
[----:B------:R-:W-:Y:S04]  /*4210*/  STS.U16 [R235+0x4000], R6 ;  /* 0x00400006eb007388 */ /* 0x000fe80000000400 */
[----:B------:R0:W-:Y:S04]  /*4220*/  STS.U16 [R235+0x4400], R15 ;  /* 0x0044000feb007388 */ /* 0x0001e80000000400 */
[----:B------:R-:W-:Y:S04]  /*4230*/  STS.U16 [R235+0x4c00], R18 ;  /* 0x004c0012eb007388 */ /* 0x000fe80000000400 */
[----:B------:R-:W-:Y:S04]  /*4240*/  STS.U16 [R235+0x5400], R16 ;  /* 0x00540010eb007388 */ /* 0x000fe80000000400 */
[----:B------:R-:W-:Y:S04]  /*4250*/  STS.U16 [R235+0x6400], R9 ;  /* 0x00640009eb007388 */ /* 0x000fe80000000400 */
[----:B------:R-:W-:Y:S04]  /*4260*/  STS.U16 [R235+0x6c00], R22 ;  /* 0x006c0016eb007388 */ /* 0x000fe80000000400 */
[----:B------:R-:W-:Y:S04]  /*4270*/  STS.U16 [R235+0x7400], R21 ;  /* 0x00740015eb007388 */ /* 0x000fe80000000400 */
        /* <DEDUP_REMOVED lines=18> */
[----:B------:R5:W-:Y:S01]  /*43a0*/  STS.U16 [R235+0x7c00], R53 ;  /* 0x007c0035eb007388 */ /* 0x000be20000000400 */
[-C--:B------:R-:W-:Y:S01]  /*43b0*/  LEA.HI.X.SX32 R125, R218, R121.reuse, 0x1, P1 ;  /* 0x00000079da7d7211 */ /* 0x080fe200008f0eff */
[----:B------:R-:W-:Y:S01]  /*43c0*/  IMAD R243, R3, 0xf, RZ ;  /* 0x0000000f03f37824 */ /* 0x000fe200078e02ff */
[----:B------:R-:W-:Y:S01]  /*43d0*/  LEA.HI.X.SX32 R127, R239, R121, 0x1, P0 ;  /* 0x00000079ef7f7211 */ /* 0x000fe200000f0eff */
[----:B------:R-:W-:Y:S01]  /*43e0*/  STS.U16 [R2+0x4080], R13 ;  /* 0x0040800d02007388 */ /* 0x000fe20000000400 */
[C---:B0-----:R-:W-:Y:S01]  /*43f0*/  IMAD R15, R3.reuse, 0x5e, RZ ;  /* 0x0000005e030f7824 */ /* 0x041fe200078e02ff */
[----:B-1----:R-:W0:Y:S02]  /*4400*/  LDC R20, c[0x0][0x248] ;  /* 0x00009200ff147b82 */ /* 0x002e240000000800 */
[----:B------:R-:W-:Y:S04]  /*4410*/  STS.U16 [R2+0x4480], R51 ;  /* 0x0044803302007388 */ /* 0x000fe80000000400 */
[----:B------:R1:W-:Y:S01]  /*4420*/  STS.U16 [R2+0x4880], R45 ;  /* 0x0048802d02007388 */ /* 0x0003e20000000400 */
[C---:B----4-:R-:W-:Y:S01]  /*4430*/  IMAD R11, R3.reuse, 0x4e, RZ ;  /* 0x0000004e030b7824 */ /* 0x050fe200078e02ff */
[----:B------:R-:W4:Y:S02]  /*4440*/  LDC R43, c[0x0][0x248] ;  /* 0x00009200ff2b7b82 */ /* 0x000f240000000800 */
[----:B------:R-:W-:Y:S04]  /*4450*/  STS.U16 [R2+0x4c80], R76 ;  /* 0x004c804c02007388 */ /* 0x000fe80000000400 */
[----:B------:R-:W-:Y:S01]  /*4460*/  STS.U16 [R2+0x5080], R7 ;  /* 0x0050800702007388 */ /* 0x000fe20000000400 */
[C---:B------:R-:W-:Y:S01]  /*4470*/  IMAD R245, R3.reuse, 0x1f, RZ ;  /* 0x0000001f03f57824 */ /* 0x040fe200078e02ff */
[----:B------:R-:W0:Y:S02]  /*4480*/  LDC R46, c[0x0][0x248] ;  /* 0x00009200ff2e7b82 */ /* 0x000e240000000800 */
[----:B------:R-:W-:Y:S04]  /*4490*/  STS.U16 [R2+0x5480], R5 ;  /* 0x0054800502007388 */ /* 0x000fe80000000400 */
[----:B------:R-:W-:Y:S01]  /*44a0*/  STS.U16 [R2+0x5880], R52 ;  /* 0x0058803402007388 */ /* 0x000fe20000000400 */
[C---:B------:R-:W-:Y:S01]  /*44b0*/  IMAD R9, R3.reuse, 0x2f, RZ ;  /* 0x0000002f03097824 */ /* 0x040fe200078e02ff */
[----:B-----5:R-:W5:Y:S02]  /*44c0*/  LDC R53, c[0x0][0x248] ;  /* 0x00009200ff357b82 */ /* 0x020f640000000800 */
        /* <DEDUP_REMOVED lines=24> */
[----:B------:R4:W-:Y:S01]  /*4650*/  STS.U16 [R2+0x80], R176 ;  /* 0x000080b002007388 */ /* 0x0009e20000000400 */
[----:B------:R-:W-:Y:S01]  /*4660*/  IMAD R19, R3, 0x6e, RZ ;  /* 0x0000006e03137824 */ /* 0x000fe200078e02ff */
[----:B-1----:R-:W1:Y:S02]  /*4670*/  LDC R45, c[0x0][0x248] ;  /* 0x00009200ff2d7b82 */ /* 0x002e640000000800 */
[----:B------:R-:W-:Y:S04]  /*4680*/  STS.U16 [R0+0x100], R174 ;  /* 0x000100ae00007388 */ /* 0x000fe80000000400 */
[----:B------:R-:W-:Y:S01]  /*4690*/  STS.U16 [R0+0x4100], R107 ;  /* 0x0041006b00007388 */ /* 0x000fe20000000400 */
[----:B----4-:R-:W-:Y:S01]  /*46a0*/  LOP3.LUT R2, R199, 0x30, RZ, 0x3c, !PT ;  /* 0x00000030c7027812 */ /* 0x010fe200078e3cff */
[----:B------:R-:W-:-:S02]  /*46b0*/  IMAD R21, R3, 0x7e, RZ ;  /* 0x0000007e03157824 */ /* 0x000fc400078e02ff */
[----:B------:R-:W-:Y:S01]  /*46c0*/  STS.U16 [R0+0x4900], R106 ;  /* 0x0049006a00007388 */ /* 0x000fe20000000400 */
[----:B------:R-:W-:Y:S01]  /*46d0*/  IMAD R25, R3, 0x9e, RZ ;  /* 0x0000009e03197824 */ /* 0x000fe200078e02ff */
[----:B------:R-:W4:Y:S02]  /*46e0*/  LDC R51, c[0x0][0x248] ;  /* 0x00009200ff337b82 */ /* 0x000f240000000800 */
        /* <DEDUP_REMOVED lines=29> */
[----:B------:R-:W-:-:S03]  /*48c0*/  IADD3 R2, R238, R2, RZ ;  /* 0x00000002ee027210 */ /* 0x000fc60007ffe0ff */
[----:B------:R5:W2:Y:S01]  /*48d0*/  LDG.E.U16 R208, desc[UR60][R124.64] ;  /* 0x0000003c7cd07981 */ /* 0x000aa2000c1e1500 */
[C---:B------:R-:W-:Y:S02]  /*48e0*/  IMAD R23, R3.reuse, 0x8e, RZ ;  /* 0x0000008e03177824 */ /* 0x040fe400078e02ff */
[----:B------:R-:W-:Y:S01]  /*48f0*/  IMAD R27, R3, 0xbe, RZ ;  /* 0x000000be031b7824 */ /* 0x000fe200078e02ff */
[----:B------:R-:W2:Y:S01]  /*4900*/  LDG.E.U16 R126, desc[UR60][R126.64] ;  /* 0x0000003c7e7e7981 */ /* 0x000ea2000c1e1500 */
[----:B0-----:R-:W-:-:S05]  /*4910*/  LOP3.LUT R0, R199, 0x40, RZ, 0x3c, !PT ;  /* 0x00000040c7007812 */ /* 0x001fca00078e3cff */
[----:B------:R-:W-:Y:S01]  /*4920*/  IMAD.IADD R5, R238, 0x1, R0 ;  /* 0x00000001ee057824 */ /* 0x000fe200078e0200 */
[----:B------:R-:W-:Y:S01]  /*4930*/  STS.U16 [R2+0x4180], R141 ;  /* 0x0041808d02007388 */ /* 0x000fe20000000400 */
[----:B-----5:R-:W-:-:S03]  /*4940*/  IADD3 R124, P1, R237, R120, RZ ;  /* 0x00000078ed7c7210 */ /* 0x020fc60007f3e0ff */
[----:B------:R-:W-:Y:S01]  /*4950*/  STS.U16 [R2+0x4580], R143 ;  /* 0x0045808f02007388 */ /* 0x000fe20000000400 */
[----:B------:R-:W-:-:S03]  /*4960*/  LOP3.LUT R0, R199, 0x50, RZ, 0x3c, !PT ;  /* 0x00000050c7007812 */ /* 0x000fc600078e3cff */
[----:B------:R-:W-:Y:S01]  /*4970*/  STS.U16 [R2+0x4980], R145 ;  /* 0x0049809102007388 */ /* 0x000fe20000000400 */
[----:B------:R-:W-:-:S03]  /*4980*/  IMAD R7, R3, 0x27, RZ ;  /* 0x0000002703077824 */ /* 0x000fc600078e02ff */
        /* <DEDUP_REMOVED lines=28> */
[----:B------:R-:W-:Y:S01]  /*4b50*/  STS.U16 [R2+0x3d80], R64 ;  /* 0x003d804002007388 */ /* 0x000fe20000000400 */
[----:B------:R-:W-:Y:S01]  /*4b60*/  IADD3 R6, P0, R11, R120, RZ ;  /* 0x000000780b067210 */ /* 0x000fe20007f1e0ff */
[----:B------:R-:W-:Y:S01]  /*4b70*/  IMAD R29, R3, 0xce, RZ ;  /* 0x000000ce031d7824 */ /* 0x000fe200078e02ff */
[-C--:B------:R-:W-:Y:S01]  /*4b80*/  LEA.HI.X.SX32 R125, R243, R121.reuse, 0x1, P1 ;  /* 0x00000079f37d7211 */ /* 0x080fe200008f0eff */
[----:B------:R-:W-:Y:S01]  /*4b90*/  STS.U16 [R5+0xa00], R144 ;  /* 0x000a009005007388 */ /* 0x000fe20000000400 */
[----:B------:R-:W-:Y:S01]  /*4ba0*/  IADD3 R0, R238, R0, RZ ;  /* 0x00000000ee007210 */ /* 0x000fe20007ffe0ff */
[----:B0-----:R-:W0:Y:S02]  /*4bb0*/  LDC R44, c[0x0][0x248] ;  /* 0x00009200ff2c7b82 */ /* 0x001e240000000800 */
        /* <DEDUP_REMOVED lines=30> */
[----:B------:R3:W-:Y:S01]  /*4da0*/  STS.U16 [R5+0x7e00], R201 ;  /* 0x007e00c905007388 */ /* 0x0007e20000000400 */
[----:B------:R-:W-:Y:S01]  /*4db0*/  IADD3 R16, P1, R195, R120, RZ ;  /* 0x00000078c3107210 */ /* 0x000fe20007f3e0ff */
[----:B-----5:R-:W5:Y:S01]  /*4dc0*/  LDC R47, c[0x0][0x248] ;  /* 0x00009200ff2f7b82 */ /* 0x020f620000000800 */
[----:B------:R-:W-:-:S02]  /*4dd0*/  LEA.HI.X.SX32 R7, R7, R121, 0x1, P0 ;  /* 0x0000007907077211 */ /* 0x000fc400000f0eff */
[----:B------:R-:W-:Y:S01]  /*4de0*/  LEA.HI.X.SX32 R129, R245, R121, 0x1, P2 ;  /* 0x00000079f5817211 */ /* 0x000fe200010f0eff */
[----:B------:R-:W-:Y:S01]  /*4df0*/  IMAD R43, R43, 0x13e, RZ ;  /* 0x0000013e2b2b7824 */ /* 0x000fe200078e02ff */
[----:B------:R-:W2:Y:S01]  /*4e00*/  LDG.E.U16 R124, desc[UR60][R124.64] ;  /* 0x0000003c7c7c7981 */ /* 0x000ea2000c1e1500 */
[----:B---3--:R-:W-:-:S03]  /*4e10*/  LOP3.LUT R5, R199, 0x60, RZ, 0x3c, !PT ;  /* 0x00000060c7057812 */ /* 0x008fc600078e3cff */
[----:B------:R-:W-:Y:S01]  /*4e20*/  STS.U16 [R0+0x280], R168 ;  /* 0x000280a800007388 */ /* 0x000fe20000000400 */
[-C--:B------:R-:W-:Y:S01]  /*4e30*/  IADD3 R12, P0, R15, R120.reuse, RZ ;  /* 0x000000780f0c7210 */ /* 0x080fe20007f1e0ff */
[----:B------:R-:W3:Y:S01]  /*4e40*/  LDC R50, c[0x0][0x248] ;  /* 0x00009200ff327b82 */ /* 0x000ee20000000800 */
[----:B------:R-:W-:Y:S01]  /*4e50*/  IMAD.IADD R5, R238, 0x1, R5 ;  /* 0x00000001ee057824 */ /* 0x000fe200078e0205 */
[----:B------:R-:W-:Y:S01]  /*4e60*/  STS.U16 [R0+0x680], R154 ;  /* 0x0006809a00007388 */ /* 0x000fe20000000400 */
[-C--:B------:R-:W-:Y:S01]  /*4e70*/  LEA.HI.X.SX32 R17, R11, R121.reuse, 0x1, P1 ;  /* 0x000000790b117211 */ /* 0x080fe200008f0eff */
[----:B------:R-:W-:Y:S01]  /*4e80*/  IMAD R11, R3, 0x37, RZ ;  /* 0x00000037030b7824 */ /* 0x000fe200078e02ff */
[-C--:B------:R-:W-:Y:S01]  /*4e90*/  IADD3 R8, P2, R191, R120.reuse, RZ ;  /* 0x00000078bf087210 */ /* 0x080fe20007f5e0ff */
[----:B------:R-:W-:Y:S01]  /*4ea0*/  STS.U16 [R0+0xa80], R142 ;  /* 0x000a808e00007388 */ /* 0x000fe20000000400 */
[-C--:B------:R-:W-:Y:S01]  /*4eb0*/  LEA.HI.X.SX32 R13, R9, R121.reuse, 0x1, P0 ;  /* 0x00000079090d7211 */ /* 0x080fe200000f0eff */
[----:B------:R-:W3:Y:S02]  /*4ec0*/  LDC R49, c[0x0][0x248] ;  /* 0x00009200ff317b82 */ /* 0x000ee40000000800 */
[----:B------:R-:W-:Y:S04]  /*4ed0*/  STS.U16 [R0+0xe80], R42 ;  /* 0x000e802a00007388 */ /* 0x000fe80000000400 */
[----:B------:R-:W-:Y:S01]  /*4ee0*/  STS.U16 [R0+0x1280], R41 ;  /* 0x0012802900007388 */ /* 0x000fe20000000400 */
[----:B-1----:R-:W-:Y:S01]  /*4ef0*/  IMAD R45, R45, 0x14e, RZ ;  /* 0x0000014e2d2d7824 */ /* 0x002fe200078e02ff */
[----:B------:R-:W1:Y:S02]  /*4f00*/  LDC R54, c[0x0][0x248] ;  /* 0x00009200ff367b82 */ /* 0x000e640000000800 */
[----:B------:R-:W-:Y:S04]  /*4f10*/  STS.U16 [R0+0x1680], R40 ;  /* 0x0016802800007388 */ /* 0x000fe80000000400 */
[----:B------:R-:W-:Y:S02]  /*4f20*/  STS.U16 [R0+0x1a80], R39 ;  /* 0x001a802700007388 */ /* 0x000fe40000000400 */
[----:B------:R-:W1:Y:S02]  /*4f30*/  LDC R55, c[0x0][0x248] ;  /* 0x00009200ff377b82 */ /* 0x000e640000000800 */
[----:B------:R-:W-:Y:S04]  /*4f40*/  STS.U16 [R0+0x1e80], R38 ;  /* 0x001e802600007388 */ /* 0x000fe80000000400 */
[----:B------:R-:W-:Y:S01]  /*4f50*/  STS.U16 [R0+0x2280], R37 ;  /* 0x0022802500007388 */ /* 0x000fe20000000400 */
[----:B----4-:R-:W-:Y:S01]  /*4f60*/  IMAD R51, R51, 0x17c, RZ ;  /* 0x0000017c33337824 */ /* 0x010fe200078e02ff */
[----:B------:R-:W4:Y:S02]  /*4f70*/  LDC R57, c[0x0][0x248] ;  /* 0x00009200ff397b82 */ /* 0x000f240000000800 */
        /* <DEDUP_REMOVED lines=22> */
[----:B------:R-:W-:Y:S01]  /*50e0*/  STS.U16 [R0+0x7e80], R231 ;  /* 0x007e80e700007388 */ /* 0x000fe20000000400 */
[----:B------:R-:W-:Y:S01]  /*50f0*/  LEA.HI.X.SX32 R9, R15, R121, 0x1, P2 ;  /* 0x000000790f097211 */ /* 0x000fe200010f0eff */
[----:B0-----:R-:W0:Y:S02]  /*5100*/  LDC R34, c[0x0][0x248] ;  /* 0x00009200ff227b82 */ /* 0x001e240000000800 */
[----:B------:R3:W-:Y:S04]  /*5110*/  STS.U16 [R5+0x1b00], R14 ;  /* 0x001b000e05007388 */ /* 0x0007e80000000400 */
[----:B------:R1:W-:Y:S02]  /*5120*/  STS.U16 [R5+0x1300], R10 ;  /* 0x0013000a05007388 */ /* 0x0003e40000000400 */
[----:B------:R-:W4:Y:S01]  /*5130*/  LDC R39, c[0x0][0x248] ;  /* 0x00009200ff277b82 */ /* 0x000f220000000800 */
[----:B-----5:R-:W-:Y:S01]  /*5140*/  IMAD R47, R47, 0x15e, RZ ;  /* 0x0000015e2f2f7824 */ /* 0x020fe200078e02ff */
[----:B------:R-:W5:Y:S01]  /*5150*/  LDG.E.U16 R128, desc[UR60][R128.64] ;  /* 0x0000003c80807981 */ /* 0x000f62000c1e1500 */
[----:B---3--:R-:W-:-:S03]  /*5160*/  IADD3 R14, P1, R19, R120, RZ ;  /* 0x00000078130e7210 */ /* 0x008fc60007f3e0ff */
[----:B------:R-:W-:Y:S01]  /*5170*/  STS.U16 [R5+0x300], R166 ;  /* 0x000300a605007388 */ /* 0x000fe20000000400 */
[----:B-1----:R-:W-:Y:S01]  /*5180*/  IADD3 R10, P0, R189, R120, RZ ;  /* 0x00000078bd0a7210 */ /* 0x002fe20007f1e0ff */
[----:B------:R-:W1:Y:S02]  /*5190*/  LDC R40, c[0x0][0x248] ;  /* 0x00009200ff287b82 */ /* 0x000e640000000800 */
[----:B------:R-:W-:Y:S01]  /*51a0*/  STS.U16 [R5+0xb00], R140 ;  /* 0x000b008c05007388 */ /* 0x000fe20000000400 */
[----:B------:R-:W-:-:S03]  /*51b0*/  LEA.HI.X.SX32 R15, R11, R121, 0x1, P1 ;  /* 0x000000790b0f7211 */ /* 0x000fc600008f0eff */
[----:B------:R-:W-:Y:S01]  /*51c0*/  STS.U16 [R5+0x700], R203 ;  /* 0x000700cb05007388 */ /* 0x000fe20000000400 */
[----:B------:R-:W-:Y:S01]  /*51d0*/  LEA.HI.X.SX32 R11, R19, R121, 0x1, P0 ;  /* 0x00000079130b7211 */ /* 0x000fe200000f0eff */
[----:B------:R-:W3:Y:S02]  /*51e0*/  LDC R42, c[0x0][0x248] ;  /* 0x00009200ff2a7b82 */ /* 0x000ee40000000800 */
[----:B------:R-:W-:Y:S04]  /*51f0*/  STS.U16 [R5+0xf00], R210 ;  /* 0x000f00d205007388 */ /* 0x000fe80000000400 */
[----:B------:R-:W-:Y:S02]  /*5200*/  STS.U16 [R5+0x1700], R234 ;  /* 0x001700ea05007388 */ /* 0x000fe40000000400 */
[----:B------:R-:W3:Y:S02]  /*5210*/  LDC R41, c[0x0][0x248] ;  /* 0x00009200ff297b82 */ /* 0x000ee40000000800 */
[----:B------:R-:W-:Y:S01]  /*5220*/  STS.U16 [R5+0x1f00], R236 ;  /* 0x001f00ec05007388 */ /* 0x000fe20000000400 */
[----:B------:R-:W-:-:S03]  /*5230*/  IADD3 R194, P2, R194, R120, RZ ;  /* 0x00000078c2c27210 */ /* 0x000fc60007f5e0ff */
[----:B------:R0:W5:Y:S04]  /*5240*/  LDG.E.U16 R0, desc[UR60][R6.64] ;  /* 0x0000003c06007981 */ /* 0x000168000c1e1500 */
[----:B------:R4:W2:Y:S01]  /*5250*/  LDG.E.U16 R2, desc[UR60][R16.64] ;  /* 0x0000003c10027981 */ /* 0x0008a2000c1e1500 */
[----:B------:R-:W-:-:S03]  /*5260*/  IMAD R19, R3, 0x47, RZ ;  /* 0x0000004703137824 */ /* 0x000fc600078e02ff */
[----:B------:R4:W5:Y:S01]  /*5270*/  LDG.E.U16 R8, desc[UR60][R8.64] ;  /* 0x0000003c08087981 */ /* 0x000962000c1e1500 */
[----:B0-----:R-:W-:Y:S01]  /*5280*/  IMAD R7, R3, 0x3f, RZ ;  /* 0x0000003f03077824 */ /* 0x001fe200078e02ff */
[CC--:B------:R-:W-:Y:S02]  /*5290*/  LEA.HI.X.SX32 R195, R21.reuse, R121.reuse, 0x1, P2 ;  /* 0x0000007915c37211 */ /* 0x0c0fe400010f0eff */
[----:B------:R0:W5:Y:S01]  /*52a0*/  LDG.E.U16 R6, desc[UR60][R14.64] ;  /* 0x0000003c0e067981 */ /* 0x000162000c1e1500 */
[----:B----4-:R-:W-:Y:S01]  /*52b0*/  IADD3 R16, P0, R21, R120, RZ ;  /* 0x0000007815107210 */ /* 0x010fe20007f1e0ff */
[----:B------:R-:W-:Y:S02]  /*52c0*/  IMAD R21, R3, 0xae, RZ ;  /* 0x000000ae03157824 */ /* 0x000fe400078e02ff */
[----:B------:R4:W5:Y:S01]  /*52d0*/  LDG.E.U16 R4, desc[UR60][R12.64] ;  /* 0x0000003c0c047981 */ /* 0x000962000c1e1500 */
[----:B------:R-:W-:Y:S01]  /*52e0*/  LEA.HI.X.SX32 R17, R7, R121, 0x1, P0 ;  /* 0x0000007907117211 */ /* 0x000fe200000f0eff */
[----:B------:R-:W-:-:S02]  /*52f0*/  IMAD R9, R3, 0x4f, RZ ;  /* 0x0000004f03097824 */ /* 0x000fc400078e02ff */
[----:B------:R-:W5:Y:S01]  /*5300*/  LDG.E.U16 R10, desc[UR60][R10.64] ;  /* 0x0000003c0a0a7981 */ /* 0x000f62000c1e1500 */
[----:B0-----:R-:W-:-:S03]  /*5310*/  IADD3 R14, P0, R25, R120, RZ ;  /* 0x00000078190e7210 */ /* 0x001fc60007f1e0ff */
[----:B------:R0:W5:Y:S01]  /*5320*/  LDG.E.U16 R7, desc[UR60][R16.64] ;  /* 0x0000003c10077981 */ /* 0x000162000c1e1500 */
[-C--:B----4-:R-:W-:Y:S02]  /*5330*/  IADD3 R12, P1, R23, R120.reuse, RZ ;  /* 0x00000078170c7210 */ /* 0x090fe40007f3e0ff */
[-C--:B------:R-:W-:Y:S01]  /*5340*/  LEA.HI.X.SX32 R15, R9, R121.reuse, 0x1, P0 ;  /* 0x00000079090f7211 */ /* 0x080fe200000f0eff */
[----:B------:R-:W-:Y:S01]  /*5350*/  IMAD R9, R3, 0x57, RZ ;  /* 0x0000005703097824 */ /* 0x000fe200078e02ff */
[-C--:B------:R-:W-:Y:S01]  /*5360*/  LEA.HI.X.SX32 R13, R19, R121.reuse, 0x1, P1 ;  /* 0x00000079130d7211 */ /* 0x080fe200008f0eff */
[----:B------:R-:W-:Y:S01]  /*5370*/  IMAD R31, R3, 0xde, RZ ;  /* 0x000000de031f7824 */ /* 0x000fe200078e02ff */
[----:B------:R-:W4:Y:S01]  /*5380*/  LDG.E.U16 R194, desc[UR60][R194.64] ;  /* 0x0000003cc2c27981 */ /* 0x000f22000c1e1500 */
[-C--:B0-----:R-:W-:Y:S01]  /*5390*/  IADD3 R16, P0, R21, R120.reuse, RZ ;  /* 0x0000007815107210 */ /* 0x081fe20007f1e0ff */
[C---:B------:R-:W-:Y:S02]  /*53a0*/  IMAD R11, R3.reuse, 0x5f, RZ ;  /* 0x0000005f030b7824 */ /* 0x040fe400078e02ff */
[----:B------:R0:W4:Y:S01]  /*53b0*/  LDG.E.U16 R22, desc[UR60][R12.64] ;  /* 0x0000003c0c167981 */ /* 0x000122000c1e1500 */
[----:B------:R-:W-:Y:S01]  /*53c0*/  IMAD R19, R3, 0x67, RZ ;  /* 0x0000006703137824 */ /* 0x000fe200078e02ff */
[----:B------:R-:W-:Y:S01]  /*53d0*/  LEA.HI.X.SX32 R17, R9, R121, 0x1, P0 ;  /* 0x0000007909117211 */ /* 0x000fe200000f0eff */
[----:B------:R-:W-:Y:S01]  /*53e0*/  IMAD R9, R3, 0x6f, RZ ;  /* 0x0000006f03097824 */ /* 0x000fe200078e02ff */
[----:B------:R1:W4:Y:S01]  /*53f0*/  LDG.E.U16 R24, desc[UR60][R14.64] ;  /* 0x0000003c0e187981 */ /* 0x000322000c1e1500 */
[----:B------:R-:W-:Y:S01]  /*5400*/  IADD3 R18, P0, R31, R120, RZ ;  /* 0x000000781f127210 */ /* 0x000fe20007f1e0ff */
[----:B------:R-:W-:-:S02]  /*5410*/  IMAD R33, R3, 0xee, RZ ;  /* 0x000000ee03217824 */ /* 0x000fc400078e02ff */
[----:B------:R3:W4:Y:S01]  /*5420*/  LDG.E.U16 R26, desc[UR60][R16.64] ;  /* 0x0000003c101a7981 */ /* 0x000722000c1e1500 */
[-C--:B0-----:R-:W-:Y:S02]  /*5430*/  IADD3 R12, P1, R27, R120.reuse, RZ ;  /* 0x000000781b0c7210 */ /* 0x081fe40007f3e0ff */
[----:B-1----:R-:W-:Y:S02]  /*5440*/  IADD3 R14, P2, R29, R120, RZ ;  /* 0x000000781d0e7210 */ /* 0x002fe40007f5e0ff */
[-C--:B------:R-:W-:Y:S02]  /*5450*/  LEA.HI.X.SX32 R13, R11, R121.reuse, 0x1, P1 ;  /* 0x000000790b0d7211 */ /* 0x080fe400008f0eff */
[-C--:B------:R-:W-:Y:S02]  /*5460*/  LEA.HI.X.SX32 R15, R19, R121.reuse, 0x1, P2 ;  /* 0x00000079130f7211 */ /* 0x080fe400010f0eff */
[----:B------:R-:W-:Y:S01]  /*5470*/  LEA.HI.X.SX32 R19, R9, R121, 0x1, P0 ;  /* 0x0000007909137211 */ /* 0x000fe200000f0eff */
[----:B------:R0:W4:Y:S01]  /*5480*/  LDG.E.U16 R28, desc[UR60][R12.64] ;  /* 0x0000003c0c1c7981 */ /* 0x000122000c1e1500 */
[----:B------:R-:W-:-:S03]  /*5490*/  IMAD R9, R3, 0x77, RZ ;  /* 0x0000007703097824 */ /* 0x000fc600078e02ff */
[----:B------:R1:W4:Y:S01]  /*54a0*/  LDG.E.U16 R32, desc[UR60][R18.64] ;  /* 0x0000003c12207981 */ /* 0x000322000c1e1500 */
[----:B---3--:R-:W-:Y:S02]  /*54b0*/  IMAD R17, R20, 0x10c, RZ ;  /* 0x0000010c14117824 */ /* 0x008fe400078e02ff */
[----:B------:R-:W-:Y:S01]  /*54c0*/  IMAD R35, R3, 0xfe, RZ ;  /* 0x000000fe03237824 */ /* 0x000fe200078e02ff */
[----:B------:R-:W3:Y:S01]  /*54d0*/  LDC R20, c[0x0][0x248] ;  /* 0x00009200ff147b82 */ /* 0x000ee20000000800 */
[----:B------:R1:W4:Y:S01]  /*54e0*/  LDG.E.U16 R30, desc[UR60][R14.64] ;  /* 0x0000003c0e1e7981 */ /* 0x000322000c1e1500 */
[----:B0-----:R-:W-:Y:S01]  /*54f0*/  IADD3 R12, P0, R33, R120, RZ ;  /* 0x00000078210c7210 */ /* 0x001fe20007f1e0ff */
[----:B-1----:R-:W-:-:S03]  /*5500*/  IMAD R19, R34, 0x10e, RZ ;  /* 0x0000010e22137824 */ /* 0x002fc600078e02ff */
[-C--:B------:R-:W-:Y:S01]  /*5510*/  LEA.HI.X.SX32 R13, R9, R121.reuse, 0x1, P0 ;  /* 0x00000079090d7211 */ /* 0x080fe200000f0eff */
[----:B------:R-:W-:Y:S01]  /*5520*/  IMAD R9, R3, 0x87, RZ ;  /* 0x0000008703097824 */ /* 0x000fe200078e02ff */
[-C--:B------:R-:W-:Y:S01]  /*5530*/  IADD3 R18, P0, R19, R120.reuse, RZ ;  /* 0x0000007813127210 */ /* 0x080fe20007f1e0ff */
[----:B------:R-:W-:Y:S01]  /*5540*/  IMAD R11, R3, 0x7f, RZ ;  /* 0x0000007f030b7824 */ /* 0x000fe200078e02ff */
[-C--:B------:R-:W-:Y:S01]  /*5550*/  IADD3 R14, P1, R35, R120.reuse, RZ ;  /* 0x00000078230e7210 */ /* 0x080fe20007f3e0ff */
[----:B------:R-:W-:Y:S01]  /*5560*/  IMAD R39, R39, 0x11c, RZ ;  /* 0x0000011c27277824 */ /* 0x000fe200078e02ff */
[-C--:B------:R-:W-:Y:S01]  /*5570*/  LEA.HI.X.SX32 R19, R9, R121.reuse, 0x1, P0 ;  /* 0x0000007909137211 */ /* 0x080fe200000f0eff */
[----:B------:R0:W4:Y:S01]  /*5580*/  LDG.E.U16 R34, desc[UR60][R12.64] ;  /* 0x0000003c0c227981 */ /* 0x000122000c1e1500 */
[----:B------:R-:W-:Y:S02]  /*5590*/  IADD3 R16, P2, R17, R120, RZ ;  /* 0x0000007811107210 */ /* 0x000fe40007f5e0ff */
[-C--:B------:R-:W-:Y:S01]  /*55a0*/  LEA.HI.X.SX32 R15, R11, R121.reuse, 0x1, P1 ;  /* 0x000000790b0f7211 */ /* 0x080fe200008f0eff */
[----:B------:R-:W-:Y:S01]  /*55b0*/  IMAD R11, R40, 0x11e, RZ ;  /* 0x0000011e280b7824 */ /* 0x000fe200078e02ff */
[----:B------:R1:W4:Y:S01]  /*55c0*/  LDG.E.U16 R37, desc[UR60][R18.64] ;  /* 0x0000003c12257981 */ /* 0x000322000c1e1500 */
[----:B------:R-:W-:Y:S01]  /*55d0*/  LEA.HI.X.SX32 R17, R233, R121, 0x1, P2 ;  /* 0x00000079e9117211 */ /* 0x000fe200010f0eff */
[----:B------:R-:W-:-:S02]  /*55e0*/  IMAD R41, R41, 0x12c, RZ ;  /* 0x0000012c29297824 */ /* 0x000fc400078e02ff */
[----:B------:R1:W4:Y:S01]  /*55f0*/  LDG.E.U16 R36, desc[UR60][R14.64] ;  /* 0x0000003c0e247981 */ /* 0x000322000c1e1500 */
[-C--:B0-----:R-:W-:Y:S01]  /*5600*/  IADD3 R12, P0, R39, R120.reuse, RZ ;  /* 0x00000078270c7210 */ /* 0x081fe20007f1e0ff */
[----:B------:R-:W-:Y:S02]  /*5610*/  IMAD R9, R3, 0x8f, RZ ;  /* 0x0000008f03097824 */ /* 0x000fe400078e02ff */
[----:B------:R0:W4:Y:S01]  /*5620*/  LDG.E.U16 R38, desc[UR60][R16.64] ;  /* 0x0000003c10267981 */ /* 0x000122000c1e1500 */
[----:B-1----:R-:W-:Y:S01]  /*5630*/  IMAD R19, R42, 0x12e, RZ ;  /* 0x0000012e2a137824 */ /* 0x002fe200078e02ff */
[----:B------:R-:W-:Y:S02]  /*5640*/  LEA.HI.X.SX32 R13, R23, R121, 0x1, P0 ;  /* 0x00000079170d7211 */ /* 0x000fe400000f0eff */
[-C--:B------:R-:W-:Y:S01]  /*5650*/  IADD3 R14, P1, R11, R120.reuse, RZ ;  /* 0x000000780b0e7210 */ /* 0x080fe20007f3e0ff */
[----:B------:R-:W-:Y:S01]  /*5660*/  IMAD R11, R3, 0x97, RZ ;  /* 0x00000097030b7824 */ /* 0x000fe200078e02ff */
[-C--:B------:R-:W-:Y:S01]  /*5670*/  IADD3 R18, P0, R19, R120.reuse, RZ ;  /* 0x0000007813127210 */ /* 0x080fe20007f1e0ff */
[----:B------:R1:W4:Y:S01]  /*5680*/  LDG.E.U16 R40, desc[UR60][R12.64] ;  /* 0x0000003c0c287981 */ /* 0x000322000c1e1500 */
[----:B0-----:R-:W-:-:S02]  /*5690*/  IADD3 R16, P2, R41, R120, RZ ;  /* 0x0000007829107210 */ /* 0x001fc40007f5e0ff */
[-C--:B------:R-:W-:Y:S02]  /*56a0*/  LEA.HI.X.SX32 R15, R9, R121.reuse, 0x1, P1 ;  /* 0x00000079090f7211 */ /* 0x080fe400008f0eff */
[-C--:B------:R-:W-:Y:S01]  /*56b0*/  LEA.HI.X.SX32 R19, R11, R121.reuse, 0x1, P0 ;  /* 0x000000790b137211 */ /* 0x080fe200000f0eff */
[----:B---3--:R-:W-:Y:S01]  /*56c0*/  IMAD R41, R20, 0x13c, RZ ;  /* 0x0000013c14297824 */ /* 0x008fe200078e02ff */
[----:B------:R-:W-:Y:S01]  /*56d0*/  LEA.HI.X.SX32 R17, R232, R121, 0x1, P2 ;  /* 0x00000079e8117211 */ /* 0x000fe200010f0eff */
[----:B------:R0:W3:Y:S01]  /*56e0*/  LDG.E.U16 R23, desc[UR60][R14.64] ;  /* 0x0000003c0e177981 */ /* 0x0000e2000c1e1500 */
[----:B------:R-:W-:-:S03]  /*56f0*/  IMAD R9, R3, 0x9f, RZ ;  /* 0x0000009f03097824 */ /* 0x000fc600078e02ff */
[----:B------:R0:W3:Y:S01]  /*5700*/  LDG.E.U16 R39, desc[UR60][R18.64] ;  /* 0x0000003c12277981 */ /* 0x0000e2000c1e1500 */
[----:B-1----:R-:W-:-:S03]  /*5710*/  IADD3 R12, P0, R41, R120, RZ ;  /* 0x00000078290c7210 */ /* 0x002fc60007f1e0ff */
[----:B------:R1:W3:Y:S01]  /*5720*/  LDG.E.U16 R42, desc[UR60][R16.64] ;  /* 0x0000003c102a7981 */ /* 0x0002e2000c1e1500 */
[-C--:B0-----:R-:W-:Y:S01]  /*5730*/  IADD3 R14, P1, R43, R120.reuse, RZ ;  /* 0x000000782b0e7210 */ /* 0x081fe20007f3e0ff */
[----:B------:R-:W-:Y:S01]  /*5740*/  IMAD R19, R46, 0x15c, RZ ;  /* 0x0000015c2e137824 */ /* 0x000fe200078e02ff */
[-C--:B------:R-:W-:Y:S01]  /*5750*/  IADD3 R18, P2, R45, R120.reuse, RZ ;  /* 0x000000782d127210 */ /* 0x080fe20007f5e0ff */
[----:B-1----:R-:W-:Y:S01]  /*5760*/  IMAD R17, R44, 0x14c, RZ ;  /* 0x0000014c2c117824 */ /* 0x002fe200078e02ff */
[-C--:B------:R-:W-:Y:S01]  /*5770*/  LEA.HI.X.SX32 R15, R9, R121.reuse, 0x1, P1 ;  /* 0x00000079090f7211 */ /* 0x080fe200008f0eff */
[----:B------:R-:W0:Y:S01]  /*5780*/  LDC R45, c[0x0][0x248] ;  /* 0x00009200ff2d7b82 */ /* 0x000e220000000800 */
[-C--:B------:R-:W-:Y:S02]  /*5790*/  IADD3 R20, P1, R19, R120.reuse, RZ ;  /* 0x0000007813147210 */ /* 0x080fe40007f3e0ff */
[-C--:B------:R-:W-:Y:S01]  /*57a0*/  LEA.HI.X.SX32 R13, R25, R121.reuse, 0x1, P0 ;  /* 0x00000079190d7211 */ /* 0x080fe200000f0eff */
[----:B------:R-:W-:Y:S01]  /*57b0*/  IMAD R11, R3, 0xa7, RZ ;  /* 0x000000a7030b7824 */ /* 0x000fe200078e02ff */
[-C--:B------:R-:W-:Y:S01]  /*57c0*/  IADD3 R16, P0, R17, R120.reuse, RZ ;  /* 0x0000007811107210 */ /* 0x080fe20007f1e0ff */
[----:B------:R-:W-:Y:S01]  /*57d0*/  IMAD R9, R3, 0xaf, RZ ;  /* 0x000000af03097824 */ /* 0x000fe200078e02ff */
[-C--:B------:R-:W-:Y:S01]  /*57e0*/  LEA.HI.X.SX32 R21, R21, R121.reuse, 0x1, P1 ;  /* 0x0000007915157211 */ /* 0x080fe200008f0eff */
[----:B------:R1:W3:Y:S01]  /*57f0*/  LDG.E.U16 R44, desc[UR60][R12.64] ;  /* 0x0000003c0c2c7981 */ /* 0x0002e2000c1e1500 */
[-C--:B------:R-:W-:Y:S01]  /*5800*/  LEA.HI.X.SX32 R17, R230, R121.reuse, 0x1, P0 ;  /* 0x00000079e6117211 */ /* 0x080fe200000f0eff */
[----:B------:R-:W-:Y:S01]  /*5810*/  IMAD R49, R49, 0x16c, RZ ;  /* 0x0000016c31317824 */ /* 0x000fe200078e02ff */
[----:B------:R-:W-:Y:S01]  /*5820*/  LEA.HI.X.SX32 R19, R11, R121, 0x1, P2 ;  /* 0x000000790b137211 */ /* 0x000fe200010f0eff */
[----:B------:R-:W3:Y:S04]  /*5830*/  LDG.E.U16 R48, desc[UR60][R20.64] ;  /* 0x0000003c14307981 */ /* 0x000ee8000c1e1500 */
[----:B------:R1:W3:Y:S02]  /*5840*/  LDG.E.U16 R46, desc[UR60][R16.64] ;  /* 0x0000003c102e7981 */ /* 0x0002e4000c1e1500 */
[----:B-1----:R-:W-:Y:S01]  /*5850*/  IMAD R13, R50, 0x16e, RZ ;  /* 0x0000016e320d7824 */ /* 0x002fe200078e02ff */
[-C--:B------:R-:W-:Y:S01]  /*5860*/  IADD3 R12, P0, R47, R120.reuse, RZ ;  /* 0x000000782f0c7210 */ /* 0x080fe20007f1e0ff */
[----:B------:R1:W3:Y:S01]  /*5870*/  LDG.E.U16 R25, desc[UR60][R14.64] ;  /* 0x0000003c0e197981 */ /* 0x0002e2000c1e1500 */
[----:B------:R-:W0:Y:S03]  /*5880*/  LDC R47, c[0x0][0x248] ;  /* 0x00009200ff2f7b82 */ /* 0x000e260000000800 */
[----:B------:R1:W3:Y:S01]  /*5890*/  LDG.E.U16 R41, desc[UR60][R18.64] ;  /* 0x0000003c12297981 */ /* 0x0002e2000c1e1500 */
[----:B------:R-:W-:-:S04]  /*58a0*/  IADD3 R16, P2, R13, R120, RZ ;  /* 0x000000780d107210 */ /* 0x000fc80007f5e0ff */
[----:B------:R-:W0:Y:S01]  /*58b0*/  LDC R20, c[0x0][0x248] ;  /* 0x00009200ff147b82 */ /* 0x000e220000000800 */
[-C--:B------:R-:W-:Y:S02]  /*58c0*/  LEA.HI.X.SX32 R13, R9, R121.reuse, 0x1, P0 ;  /* 0x00000079090d7211 */ /* 0x080fe400000f0eff */
[-C--:B-1----:R-:W-:Y:S02]  /*58d0*/  IADD3 R14, P1, R49, R120.reuse, RZ ;  /* 0x00000078310e7210 */ /* 0x082fe40007f3e0ff */
[-C--:B------:R-:W-:Y:S01]  /*58e0*/  IADD3 R18, P0, R51, R120.reuse, RZ ;  /* 0x0000007833127210 */ /* 0x080fe20007f1e0ff */
[----:B------:R-:W-:Y:S01]  /*58f0*/  IMAD R11, R3, 0xb7, RZ ;  /* 0x000000b7030b7824 */ /* 0x000fe200078e02ff */
[----:B------:R1:W3:Y:S01]  /*5900*/  LDG.E.U16 R43, desc[UR60][R12.64] ;  /* 0x0000003c0c2b7981 */ /* 0x0002e2000c1e1500 */
[----:B------:R-:W1:Y:S08]  /*5910*/  LDC R49, c[0x0][0x248] ;  /* 0x00009200ff317b82 */ /* 0x000e700000000800 */
[----:B------:R-:W1:Y:S01]  /*5920*/  LDC R51, c[0x0][0x248] ;  /* 0x00009200ff337b82 */ /* 0x000e620000000800 */
[----:B0-----:R-:W-:Y:S01]  /*5930*/  IMAD R45, R45, 0x17e, RZ ;  /* 0x0000017e2d2d7824 */ /* 0x001fe200078e02ff */
[-C--:B------:R-:W-:Y:S01]  /*5940*/  LEA.HI.X.SX32 R15, R228, R121.reuse, 0x1, P1 ;  /* 0x00000079e40f7211 */ /* 0x080fe200008f0eff */
[----:B------:R-:W-:Y:S01]  /*5950*/  IMAD R9, R3, 0xbf, RZ ;  /* 0x000000bf03097824 */ /* 0x000fe200078e02ff */
[-C--:B------:R-:W-:Y:S01]  /*5960*/  LEA.HI.X.SX32 R17, R11, R121.reuse, 0x1, P2 ;  /* 0x000000790b117211 */ /* 0x080fe200010f0eff */
[----:B------:R-:W-:Y:S01]  /*5970*/  IMAD R53, R53, 0x18c, RZ ;  /* 0x0000018c35357824 */ /* 0x000fe200078e02ff */
[-C--:B------:R-:W-:Y:S01]  /*5980*/  LEA.HI.X.SX32 R19, R27, R121.reuse, 0x1, P0 ;  /* 0x000000791b137211 */ /* 0x080fe200000f0eff */
[----:B------:R-:W-:Y:S01]  /*5990*/  IMAD R11, R54, 0x19c, RZ ;  /* 0x0000019c360b7824 */ /* 0x000fe200078e02ff */
[-C--:B-1----:R-:W-:Y:S01]  /*59a0*/  IADD3 R12, P0, R45, R120.reuse, RZ ;  /* 0x000000782d0c7210 */ /* 0x082fe20007f1e0ff */
[----:B------:R-:W-:Y:S01]  /*59b0*/  IMAD R55, R55, 0x1ac, RZ ;  /* 0x000001ac37377824 */ /* 0x000fe200078e02ff */
[----:B------:R0:W3:Y:S01]  /*59c0*/  LDG.E.U16 R50, desc[UR60][R14.64] ;  /* 0x0000003c0e327981 */ /* 0x0000e2000c1e1500 */
[----:B------:R-:W-:Y:S01]  /*59d0*/  IMAD R21, R20, 0x1bc, RZ ;  /* 0x000001bc14157824 */ /* 0x000fe200078e02ff */
[----:B------:R-:W-:Y:S01]  /*59e0*/  LEA.HI.X.SX32 R13, R9, R121, 0x1, P0 ;  /* 0x00000079090d7211 */ /* 0x000fe200000f0eff */
[----:B------:R-:W-:Y:S01]  /*59f0*/  IMAD R47, R47, 0x1cc, RZ ;  /* 0x000001cc2f2f7824 */ /* 0x000fe200078e02ff */
[----:B------:R1:W3:Y:S04]  /*5a00*/  LDG.E.U16 R27, desc[UR60][R16.64] ;  /* 0x0000003c101b7981 */ /* 0x0002e8000c1e1500 */
[----:B------:R1:W3:Y:S01]  /*5a10*/  LDG.E.U16 R52, desc[UR60][R18.64] ;  /* 0x0000003c12347981 */ /* 0x0002e2000c1e1500 */
[----:B0-----:R-:W-:Y:S01]  /*5a20*/  IADD3 R14, P1, R53, R120, RZ ;  /* 0x00000078350e7210 */ /* 0x001fe20007f3e0ff */
[----:B------:R-:W-:-:S02]  /*5a30*/  IMAD R49, R49, 0x1dc, RZ ;  /* 0x000001dc31317824 */ /* 0x000fc400078e02ff */
[----:B------:R0:W3:Y:S01]  /*5a40*/  LDG.E.U16 R45, desc[UR60][R12.64] ;  /* 0x0000003c0c2d7981 */ /* 0x0000e2000c1e1500 */
[-C--:B-1----:R-:W-:Y:S02]  /*5a50*/  IADD3 R16, P0, R11, R120.reuse, RZ ;  /* 0x000000780b107210 */ /* 0x082fe40007f1e0ff */
[-C--:B------:R-:W-:Y:S01]  /*5a60*/  IADD3 R18, P2, R55, R120.reuse, RZ ;  /* 0x0000007837127210 */ /* 0x080fe20007f5e0ff */
[----:B------:R-:W-:Y:S01]  /*5a70*/  IMAD R51, R51, 0x1ec, RZ ;  /* 0x000001ec33337824 */ /* 0x000fe200078e02ff */
[-C--:B------:R-:W-:Y:S01]  /*5a80*/  LEA.HI.X.SX32 R15, R226, R121.reuse, 0x1, P1 ;  /* 0x00000079e20f7211 */ /* 0x080fe200008f0eff */
[----:B------:R-:W-:Y:S01]  /*5a90*/  IMAD R57, R57, 0x1fc, RZ ;  /* 0x000001fc39397824 */ /* 0x000fe200078e02ff */
[-C--:B------:R-:W-:Y:S01]  /*5aa0*/  LEA.HI.X.SX32 R17, R29, R121.reuse, 0x1, P0 ;  /* 0x000000791d117211 */ /* 0x080fe200000f0eff */
[----:B------:R-:W1:Y:S01]  /*5ab0*/  LDC R11, c[0x0][0x248] ;  /* 0x00009200ff0b7b82 */ /* 0x000e620000000800 */
[----:B------:R-:W-:Y:S01]  /*5ac0*/  LEA.HI.X.SX32 R19, R224, R121, 0x1, P2 ;  /* 0x00000079e0137211 */ /* 0x000fe200010f0eff */
[----:B------:R0:W3:Y:S01]  /*5ad0*/  LDG.E.U16 R54, desc[UR60][R14.64] ;  /* 0x0000003c0e367981 */ /* 0x0000e2000c1e1500 */
[----:B------:R-:W-:-:S02]  /*5ae0*/  IADD3 R20, P1, R21, R120, RZ ;  /* 0x0000007815147210 */ /* 0x000fc40007f3e0ff */
[-C--:B0-----:R-:W-:Y:S01]  /*5af0*/  IADD3 R12, P0, R47, R120.reuse, RZ ;  /* 0x000000782f0c7210 */ /* 0x081fe20007f1e0ff */
[----:B------:R0:W3:Y:S01]  /*5b00*/  LDG.E.U16 R56, desc[UR60][R16.64] ;  /* 0x0000003c10387981 */ /* 0x0000e2000c1e1500 */
[-C--:B------:R-:W-:Y:S01]  /*5b10*/  LEA.HI.X.SX32 R21, R31, R121.reuse, 0x1, P1 ;  /* 0x000000791f157211 */ /* 0x080fe200008f0eff */
[----:B------:R-:W2:Y:S01]  /*5b20*/  LDC R29, c[0x0][0x248] ;  /* 0x00009200ff1d7b82 */ /* 0x000ea20000000800 */
[----:B------:R-:W-:Y:S01]  /*5b30*/  LEA.HI.X.SX32 R13, R222, R121, 0x1, P0 ;  /* 0x00000079de0d7211 */ /* 0x000fe200000f0eff */
[----:B------:R0:W3:Y:S01]  /*5b40*/  LDG.E.U16 R58, desc[UR60][R18.64] ;  /* 0x0000003c123a7981 */ /* 0x0000e2000c1e1500 */
[----:B------:R-:W-:-:S03]  /*5b50*/  IADD3 R14, P1, R49, R120, RZ ;  /* 0x00000078310e7210 */ /* 0x000fc60007f3e0ff */
[----:B------:R0:W3:Y:S02]  /*5b60*/  LDG.E.U16 R60, desc[UR60][R20.64] ;  /* 0x0000003c143c7981 */ /* 0x0000e4000c1e1500 */
[-C--:B0-----:R-:W-:Y:S01]  /*5b70*/  IADD3 R16, P2, R51, R120.reuse, RZ ;  /* 0x0000007833107210 */ /* 0x081fe20007f5e0ff */
[----:B------:R-:W0:Y:S01]  /*5b80*/  LDC R31, c[0x0][0x248] ;  /* 0x00009200ff1f7b82 */ /* 0x000e220000000800 */
[----:B------:R1:W3:Y:S01]  /*5b90*/  LDG.E.U16 R62, desc[UR60][R12.64] ;  /* 0x0000003c0c3e7981 */ /* 0x0002e2000c1e1500 */
[----:B------:R-:W-:Y:S02]  /*5ba0*/  IADD3 R18, P0, R57, R120, RZ ;  /* 0x0000007839127210 */ /* 0x000fe40007f1e0ff */
[-C--:B------:R-:W-:Y:S02]  /*5bb0*/  LEA.HI.X.SX32 R15, R33, R121.reuse, 0x1, P1 ;  /* 0x00000079210f7211 */ /* 0x080fe400008f0eff */
[-C--:B------:R-:W-:Y:S02]  /*5bc0*/  LEA.HI.X.SX32 R17, R220, R121.reuse, 0x1, P2 ;  /* 0x00000079dc117211 */ /* 0x080fe400010f0eff */
[----:B------:R-:W0:Y:S01]  /*5bd0*/  LDC R20, c[0x0][0x248] ;  /* 0x00009200ff147b82 */ /* 0x000e220000000800 */
[----:B------:R-:W-:Y:S01]  /*5be0*/  LEA.HI.X.SX32 R19, R35, R121, 0x1, P0 ;  /* 0x0000007923137211 */ /* 0x000fe200000f0eff */
[----:B------:R-:W3:Y:S04]  /*5bf0*/  LDG.E.U16 R64, desc[UR60][R14.64] ;  /* 0x0000003c0e407981 */ /* 0x000ee8000c1e1500 */
[----:B------:R-:W3:Y:S02]  /*5c00*/  LDG.E.U16 R66, desc[UR60][R16.64] ;  /* 0x0000003c10427981 */ /* 0x000ee4000c1e1500 */
[----:B------:R-:W5:Y:S02]  /*5c10*/  LDC R21, c[0x0][0x248] ;  /* 0x00009200ff157b82 */ /* 0x000f640000000800 */
[----:B------:R0:W3:Y:S06]  /*5c20*/  LDG.E.U16 R68, desc[UR60][R18.64] ;  /* 0x0000003c12447981 */ /* 0x0000ec000c1e1500 */
[----:B------:R-:W5:Y:S01]  /*5c30*/  LDC R35, c[0x0][0x248] ;  /* 0x00009200ff237b82 */ /* 0x000f620000000800 */
[----:B-1----:R-:W-:-:S07]  /*5c40*/  IMAD R33, R11, 0x18e, RZ ;  /* 0x0000018e0b217824 */ /* 0x002fce00078e02ff */
[----:B------:R-:W1:Y:S08]  /*5c50*/  LDC R47, c[0x0][0x248] ;  /* 0x00009200ff2f7b82 */ /* 0x000e700000000800 */
[----:B------:R-:W1:Y:S01]  /*5c60*/  LDC R49, c[0x0][0x248] ;  /* 0x00009200ff317b82 */ /* 0x000e620000000800 */
[----:B------:R-:W-:Y:S01]  /*5c70*/  IMAD R9, R3, 0xc7, RZ ;  /* 0x000000c703097824 */ /* 0x000fe200078e02ff */
[----:B------:R-:W-:Y:S01]  /*5c80*/  IADD3 R12, P0, R33, R120, RZ ;  /* 0x00000078210c7210 */ /* 0x000fe20007f1e0ff */
[----:B0-----:R-:W-:-:S02]  /*5c90*/  IMAD R19, R20, 0x1be, RZ ;  /* 0x000001be14137824 */ /* 0x001fc400078e02ff */
[----:B--2---:R-:W-:Y:S02]  /*5ca0*/  IMAD R29, R29, 0x19e, RZ ;  /* 0x0000019e1d1d7824 */ /* 0x004fe400078e02ff */
[----:B------:R-:W-:Y:S01]  /*5cb0*/  IMAD R31, R31, 0x1ae, RZ ;  /* 0x000001ae1f1f7824 */ /* 0x000fe200078e02ff */
[-C--:B------:R-:W-:Y:S01]  /*5cc0*/  LEA.HI.X.SX32 R13, R9, R121.reuse, 0x1, P0 ;  /* 0x00000079090d7211 */ /* 0x080fe200000f0eff */
[----:B------:R-:W-:Y:S01]  /*5cd0*/  IMAD R9, R3, 0xdf, RZ ;  /* 0x000000df03097824 */ /* 0x000fe200078e02ff */
[-C--:B------:R-:W-:Y:S01]  /*5ce0*/  IADD3 R18, P0, R19, R120.reuse, RZ ;  /* 0x0000007813127210 */ /* 0x080fe20007f1e0ff */
[----:B------:R-:W-:Y:S01]  /*5cf0*/  IMAD R11, R3, 0xcf, RZ ;  /* 0x000000cf030b7824 */ /* 0x000fe200078e02ff */
[-C--:B------:R-:W-:Y:S01]  /*5d00*/  IADD3 R14, P1, R29, R120.reuse, RZ ;  /* 0x000000781d0e7210 */ /* 0x080fe20007f3e0ff */
[----:B------:R-:W-:Y:S01]  /*5d10*/  IMAD R17, R3, 0xd7, RZ ;  /* 0x000000d703117824 */ /* 0x000fe200078e02ff */
[----:B------:R-:W-:Y:S01]  /*5d20*/  IADD3 R16, P2, R31, R120, RZ ;  /* 0x000000781f107210 */ /* 0x000fe20007f5e0ff */
[----:B-----5:R-:W-:Y:S01]  /*5d30*/  IMAD R21, R21, 0x1ce, RZ ;  /* 0x000001ce15157824 */ /* 0x020fe200078e02ff */
[-C--:B------:R-:W-:Y:S01]  /*5d40*/  LEA.HI.X.SX32 R19, R9, R121.reuse, 0x1, P0 ;  /* 0x0000007909137211 */ /* 0x080fe200000f0eff */
[----:B------:R0:W2:Y:S01]  /*5d50*/  LDG.E.U16 R20, desc[UR60][R12.64] ;  /* 0x0000003c0c147981 */ /* 0x0000a2000c1e1500 */
[-C--:B------:R-:W-:Y:S01]  /*5d60*/  LEA.HI.X.SX32 R15, R11, R121.reuse, 0x1, P1 ;  /* 0x000000790b0f7211 */ /* 0x080fe200008f0eff */
[----:B------:R-:W-:Y:S01]  /*5d70*/  IMAD R9, R3, 0xe7, RZ ;  /* 0x000000e703097824 */ /* 0x000fe200078e02ff */
[----:B------:R-:W-:Y:S01]  /*5d80*/  LEA.HI.X.SX32 R17, R17, R121, 0x1, P2 ;  /* 0x0000007911117211 */ /* 0x000fe200010f0eff */
[----:B------:R-:W-:Y:S01]  /*5d90*/  IMAD R35, R35, 0x1de, RZ ;  /* 0x000001de23237824 */ /* 0x000fe200078e02ff */
[----:B------:R5:W2:Y:S01]  /*5da0*/  LDG.E.U16 R33, desc[UR60][R18.64] ;  /* 0x0000003c12217981 */ /* 0x000aa2000c1e1500 */
[----:B-1----:R-:W-:-:S02]  /*5db0*/  IMAD R47, R47, 0x1ee, RZ ;  /* 0x000001ee2f2f7824 */ /* 0x002fc400078e02ff */
[----:B------:R-:W-:Y:S01]  /*5dc0*/  IMAD R49, R49, 0x1fe, RZ ;  /* 0x000001fe31317824 */ /* 0x000fe200078e02ff */
[----:B------:R1:W2:Y:S01]  /*5dd0*/  LDG.E.U16 R29, desc[UR60][R14.64] ;  /* 0x0000003c0e1d7981 */ /* 0x0002a2000c1e1500 */
[-C--:B0-----:R-:W-:Y:S01]  /*5de0*/  IADD3 R12, P0, R21, R120.reuse, RZ ;  /* 0x00000078150c7210 */ /* 0x081fe20007f1e0ff */
[C---:B------:R-:W-:Y:S02]  /*5df0*/  IMAD R11, R3.reuse, 0xef, RZ ;  /* 0x000000ef030b7824 */ /* 0x040fe400078e02ff */
[----:B------:R-:W-:Y:S01]  /*5e00*/  IMAD R21, R3, 0xf7, RZ ;  /* 0x000000f703157824 */ /* 0x000fe200078e02ff */
[----:B------:R0:W2:Y:S01]  /*5e10*/  LDG.E.U16 R31, desc[UR60][R16.64] ;  /* 0x0000003c101f7981 */ /* 0x0000a2000c1e1500 */
[----:B------:R-:W-:Y:S01]  /*5e20*/  LEA.HI.X.SX32 R13, R9, R121, 0x1, P0 ;  /* 0x00000079090d7211 */ /* 0x000fe200000f0eff */
[----:B------:R-:W-:Y:S01]  /*5e30*/  IMAD R3, R3, 0xff, RZ ;  /* 0x000000ff03037824 */ /* 0x000fe200078e02ff */
[-C--:B-----5:R-:W-:Y:S02]  /*5e40*/  IADD3 R18, P0, R49, R120.reuse, RZ ;  /* 0x0000007831127210 */ /* 0x0a0fe40007f1e0ff */
[-C--:B-1----:R-:W-:Y:S01]  /*5e50*/  IADD3 R14, P1, R35, R120.reuse, RZ ;  /* 0x00000078230e7210 */ /* 0x082fe20007f3e0ff */
[----:B------:R-:W5:Y:S01]  /*5e60*/  LDG.E.U16 R12, desc[UR60][R12.64] ;  /* 0x0000003c0c0c7981 */ /* 0x000f62000c1e1500 */
[----:B0-----:R-:W-:-:S02]  /*5e70*/  IADD3 R16, P2, R47, R120, RZ ;  /* 0x000000782f107210 */ /* 0x001fc40007f5e0ff */
[-C--:B------:R-:W-:Y:S02]  /*5e80*/  LEA.HI.X.SX32 R15, R11, R121.reuse, 0x1, P1 ;  /* 0x000000790b0f7211 */ /* 0x080fe400008f0eff */
[-C--:B------:R-:W-:Y:S02]  /*5e90*/  LEA.HI.X.SX32 R17, R21, R121.reuse, 0x1, P2 ;  /* 0x0000007915117211 */ /* 0x080fe400010f0eff */
[----:B------:R-:W-:Y:S01]  /*5ea0*/  LEA.HI.X.SX32 R19, R3, R121, 0x1, P0 ;  /* 0x0000007903137211 */ /* 0x000fe200000f0eff */
[----:B------:R-:W5:Y:S04]  /*5eb0*/  LDG.E.U16 R14, desc[UR60][R14.64] ;  /* 0x0000003c0e0e7981 */ /* 0x000f68000c1e1500 */
[----:B------:R-:W5:Y:S04]  /*5ec0*/  LDG.E.U16 R16, desc[UR60][R16.64] ;  /* 0x0000003c10107981 */ /* 0x000f68000c1e1500 */
[----:B------:R-:W5:Y:S01]  /*5ed0*/  LDG.E.U16 R18, desc[UR60][R18.64] ;  /* 0x0000003c12127981 */ /* 0x000f62000c1e1500 */
[----:B------:R-:W-:-:S04]  /*5ee0*/  LOP3.LUT R199, R199, 0x70, RZ, 0x3c, !PT ;  /* 0x00000070c7c77812 */ /* 0x000fc800078e3cff */
[----:B------:R-:W-:Y:S01]  /*5ef0*/  IADD3 R199, R238, R199, RZ ;  /* 0x000000c7eec77210 */ /* 0x000fe20007ffe0ff */
[----:B------:R-:W-:Y:S01]  /*5f00*/  STS.U16 [R5+0x2300], R206 ;  /* 0x002300ce05007388 */ /* 0x000fe20000000400 */
[----:B------:R-:W-:-:S03]  /*5f10*/  MOV R3, 0x3f800000 ;  /* 0x3f80000000037802 */ /* 0x000fc60000000f00 */
[----:B------:R0:W-:Y:S04]  /*5f20*/  STS.U16 [R5+0x2700], R2 ;  /* 0x0027000205007388 */ /* 0x0001e80000000400 */
[----:B------:R-:W-:Y:S04]  /*5f30*/  STS.U16 [R5+0x2b00], R208 ;  /* 0x002b00d005007388 */ /* 0x000fe80000000400 */
[----:B------:R-:W-:Y:S04]  /*5f40*/  STS.U16 [R5+0x2f00], R8 ;  /* 0x002f000805007388 */ /* 0x000fe80000000400 */
[----:B------:R-:W-:Y:S04]  /*5f50*/  STS.U16 [R5+0x3300], R212 ;  /* 0x003300d405007388 */ /* 0x000fe80000000400 */
[----:B------:R-:W-:Y:S04]  /*5f60*/  STS.U16 [R5+0x3700], R10 ;  /* 0x0037000a05007388 */ /* 0x000fe80000000400 */
[----:B------:R-:W-:Y:S04]  /*5f70*/  STS.U16 [R5+0x3b00], R214 ;  /* 0x003b00d605007388 */ /* 0x000fe80000000400 */
[----:B----4-:R-:W-:Y:S01]  /*5f80*/  STS.U16 [R5+0x3f00], R194 ;  /* 0x003f00c205007388 */ /* 0x010fe20000000400 */
[----:B0-----:R-:W-:-:S03]  /*5f90*/  IMAD.MOV.U32 R2, RZ, RZ, 0x3f800000 ;  /* 0x3f800000ff027424 */ /* 0x001fc600078e00ff */
[----:B------:R-:W-:Y:S04]  /*5fa0*/  STS.U16 [R5+0x4300], R38 ;  /* 0x0043002605007388 */ /* 0x000fe80000000400 */
[----:B------:R-:W-:Y:S04]  /*5fb0*/  STS.U16 [R5+0x4700], R40 ;  /* 0x0047002805007388 */ /* 0x000fe80000000400 */
[----:B---3--:R-:W-:Y:S04]  /*5fc0*/  STS.U16 [R5+0x4b00], R42 ;  /* 0x004b002a05007388 */ /* 0x008fe80000000400 */
        /* <DEDUP_REMOVED lines=13> */
[----:B------:R0:W-:Y:S02]  /*60a0*/  STS.U16 [R199+0x1380], R0 ;  /* 0x00138000c7007388 */ /* 0x0001e40000000400 */
[----:B0-----:R-:W-:-:S05]  /*60b0*/  IMAD.MOV.U32 R0, RZ, RZ, 0x3f800000 ;  /* 0x3f800000ff007424 */ /* 0x001fca00078e00ff */
[----:B------:R-:W-:Y:S04]  /*60c0*/  STL [R1+0x220], R0 ;  /* 0x0002200001007387 */ /* 0x000fe80000100800 */
[----:B------:R-:W-:Y:S04]  /*60d0*/  STL [R1+0x228], R3 ;  /* 0x0002280301007387 */ /* 0x000fe80000100800 */
[----:B------:R-:W-:Y:S04]  /*60e0*/  STL [R1+0x22c], R2 ;  /* 0x00022c0201007387 */ /* 0x000fe80000100800 */
[----:B------:R-:W-:Y:S04]  /*60f0*/  STL [R1], RZ ;  /* 0x000000ff01007387 */ /* 0x000fe80000100800 */
[----:B------:R0:W-:Y:S04]  /*6100*/  STL [R1+0x224], R0 ;  /* 0x0002240001007387 */ /* 0x0001e80000100800 */
[----:B------:R-:W-:Y:S04]  /*6110*/  STL [R1+0x4], RZ ;  /* 0x000004ff01007387 */ /* 0x000fe80000100800 */
        /* <DEDUP_REMOVED lines=122> */
[----:B------:R-:W-:Y:S01]  /*68c0*/  STL [R1+0x1f0], RZ ;  /* 0x0001f0ff01007387 */ /* 0x000fe20000100800 */
[----:B0-----:R-:W-:-:S03]  /*68d0*/  IADD3 R0, R187, 0x80, RZ ;  /* 0x00000080bb007810 */ /* 0x001fc60007ffe0ff */
[----:B------:R-:W-:Y:S04]  /*68e0*/  STL [R1+0x1f4], RZ ;  /* 0x0001f4ff01007387 */ /* 0x000fe80000100800 */
[----:B------:R-:W-:Y:S04]  /*68f0*/  STL [R1+0x1f8], RZ ;  /* 0x0001f8ff01007387 */ /* 0x000fe80000100800 */
[----:B------:R-:W-:Y:S04]  /*6900*/  STS.U16 [R199+0x1780], R4 ;  /* 0x00178004c7007388 */ /* 0x000fe80000000400 */
[----:B------:R-:W-:Y:S04]  /*6910*/  STS.U16 [R199+0x1b80], R6 ;  /* 0x001b8006c7007388 */ /* 0x000fe80000000400 */
[----:B------:R-:W-:Y:S04]  /*6920*/  STS.U16 [R199+0x2380], R22 ;  /* 0x00238016c7007388 */ /* 0x000fe80000000400 */
[----:B------:R-:W-:Y:S04]  /*6930*/  STS.U16 [R199+0x4780], R23 ;  /* 0x00478017c7007388 */ /* 0x000fe80000000400 */
[----:B--2---:R-:W-:Y:S04]  /*6940*/  STS.U16 [R199+0x6380], R20 ;  /* 0x00638014c7007388 */ /* 0x004fe80000000400 */
[----:B-----5:R-:W-:Y:S04]  /*6950*/  STS.U16 [R199+0x7380], R12 ;  /* 0x0073800cc7007388 */ /* 0x020fe80000000400 */
[----:B------:R-:W-:Y:S04]  /*6960*/  STS.U16 [R199+0x7780], R14 ;  /* 0x0077800ec7007388 */ /* 0x000fe80000000400 */
[----:B------:R-:W-:Y:S04]  /*6970*/  STS.U16 [R199+0x7b80], R16 ;  /* 0x007b8010c7007388 */ /* 0x000fe80000000400 */
[----:B------:R-:W-:Y:S04]  /*6980*/  STS.U16 [R199+0x7f80], R18 ;  /* 0x007f8012c7007388 */ /* 0x000fe80000000400 */
[----:B------:R-:W-:Y:S01]  /*6990*/  STL [R1+0x1fc], RZ ;  /* 0x0001fcff01007387 */ /* 0x000fe20000100800 */
[----:B------:R-:W-:Y:S01]  /*69a0*/  ISETP.GE.AND P0, PT, R0, 0x1, PT ;  /* 0x000000010000780c */ /* 0x000fe20003f06270 */
[----:B------:R-:W-:Y:S01]  /*69b0*/  IMAD.MOV.U32 R8, RZ, RZ, -0x800000 ;  /* 0xff800000ff087424 */ /* 0x000fe200078e00ff */
[----:B------:R-:W-:Y:S01]  /*69c0*/  MOV R9, 0xff800000 ;  /* 0xff80000000097802 */ /* 0x000fe20000000f00 */
[----:B------:R-:W-:Y:S01]  /*69d0*/  STS.U16 [R199+0x380], R122 ;  /* 0x0003807ac7007388 */ /* 0x000fe20000000400 */
[----:B------:R-:W-:Y:S01]  /*69e0*/  IMAD.MOV.U32 R5, RZ, RZ, -0x800000 ;  /* 0xff800000ff057424 */ /* 0x000fe200078e00ff */
[----:B------:R-:W-:-:S02]  /*69f0*/  CS2R R46, SRZ ;  /* 0x00000000002e7805 */ /* 0x000fc4000001ff00 */
[----:B------:R-:W-:Y:S01]  /*6a00*/  CS2R R48, SRZ ;  /* 0x0000000000307805 */ /* 0x000fe2000001ff00 */
[----:B------:R-:W-:Y:S01]  /*6a10*/  STS.U16 [R199+0x780], R124 ;  /* 0x0007807cc7007388 */ /* 0x000fe20000000400 */
[----:B------:R-:W-:Y:S02]  /*6a20*/  CS2R R50, SRZ ;  /* 0x0000000000327805 */ /* 0x000fe4000001ff00 */
[----:B------:R-:W-:Y:S02]  /*6a30*/  CS2R R52, SRZ ;  /* 0x0000000000347805 */ /* 0x000fe4000001ff00 */
[----:B------:R-:W-:Y:S01]  /*6a40*/  CS2R R54, SRZ ;  /* 0x0000000000367805 */ /* 0x000fe2000001ff00 */
[----:B------:R-:W-:Y:S01]  /*6a50*/  STS.U16 [R199+0xb80], R126 ;  /* 0x000b807ec7007388 */ /* 0x000fe20000000400 */
[----:B------:R-:W-:Y:S02]  /*6a60*/  CS2R R56, SRZ ;  /* 0x0000000000387805 */ /* 0x000fe4000001ff00 */
[----:B------:R-:W-:-:S02]  /*6a70*/  CS2R R58, SRZ ;  /* 0x00000000003a7805 */ /* 0x000fc4000001ff00 */
[----:B------:R-:W-:Y:S01]  /*6a80*/  CS2R R60, SRZ ;  /* 0x00000000003c7805 */ /* 0x000fe2000001ff00 */
[----:B------:R-:W-:Y:S01]  /*6a90*/  STS.U16 [R199+0xf80], R128 ;  /* 0x000f8080c7007388 */ /* 0x000fe20000000400 */
[----:B------:R-:W-:Y:S02]  /*6aa0*/  CS2R R62, SRZ ;  /* 0x00000000003e7805 */ /* 0x000fe4000001ff00 */
[----:B------:R-:W-:Y:S02]  /*6ab0*/  CS2R R64, SRZ ;  /* 0x0000000000407805 */ /* 0x000fe4000001ff00 */
[----:B------:R-:W-:Y:S01]  /*6ac0*/  CS2R R66, SRZ ;  /* 0x0000000000427805 */ /* 0x000fe2000001ff00 */
[----:B------:R0:W-:Y:S01]  /*6ad0*/  STS.U16 [R199+0x1f80], R7 ;  /* 0x001f8007c7007388 */ /* 0x0001e20000000400 */
[----:B------:R-:W-:Y:S02]  /*6ae0*/  CS2R R68, SRZ ;  /* 0x0000000000447805 */ /* 0x000fe4000001ff00 */
        /* <DEDUP_REMOVED lines=8> */
[----:B0-----:R-:W-:-:S02]  /*6b70*/  MOV R7, 0xff800000 ;  /* 0xff80000000077802 */ /* 0x001fc40000000f00 */
        /* <DEDUP_REMOVED lines=23> */
[----:B0-----:R-:W-:-:S02]  /*6cf0*/  CS2R R34, SRZ ;  /* 0x0000000000227805 */ /* 0x001fc4000001ff00 */
[----:B------:R-:W-:Y:S01]  /*6d00*/  CS2R R116, SRZ ;  /* 0x0000000000747805 */ /* 0x000fe2000001ff00 */
[----:B------:R0:W-:Y:S01]  /*6d10*/  STS.U16 [R199+0x4b80], R39 ;  /* 0x004b8027c7007388 */ /* 0x0001e20000000400 */
[----:B------:R-:W-:Y:S02]  /*6d20*/  CS2R R118, SRZ ;  /* 0x0000000000767805 */ /* 0x000fe4000001ff00 */
[----:B------:R-:W-:Y:S02]  /*6d30*/  CS2R R120, SRZ ;  /* 0x0000000000787805 */ /* 0x000fe4000001ff00 */
[----:B------:R-:W-:Y:S01]  /*6d40*/  CS2R R122, SRZ ;  /* 0x00000000007a7805 */ /* 0x000fe2000001ff00 */
[----:B------:R2:W-:Y:S01]  /*6d50*/  STS.U16 [R199+0x4f80], R25 ;  /* 0x004f8019c7007388 */ /* 0x0005e20000000400 */
[----:B------:R-:W-:Y:S02]  /*6d60*/  CS2R R124, SRZ ;  /* 0x00000000007c7805 */ /* 0x000fe4000001ff00 */
[----:B-1----:R-:W-:-:S02]  /*6d70*/  CS2R R36, SRZ ;  /* 0x0000000000247805 */ /* 0x002fc4000001ff00 */
[----:B------:R-:W-:Y:S01]  /*6d80*/  CS2R R126, SRZ ;  /* 0x00000000007e7805 */ /* 0x000fe2000001ff00 */
[----:B------:R1:W-:Y:S01]  /*6d90*/  STS.U16 [R199+0x5380], R41 ;  /* 0x00538029c7007388 */ /* 0x0003e20000000400 */
[----:B------:R-:W-:Y:S02]  /*6da0*/  CS2R R128, SRZ ;  /* 0x0000000000807805 */ /* 0x000fe4000001ff00 */
[----:B0-----:R-:W-:Y:S02]  /*6db0*/  CS2R R38, SRZ ;  /* 0x0000000000267805 */ /* 0x001fe4000001ff00 */
[----:B------:R-:W-:Y:S01]  /*6dc0*/  CS2R R130, SRZ ;  /* 0x0000000000827805 */ /* 0x000fe2000001ff00 */
[----:B------:R0:W-:Y:S01]  /*6dd0*/  STS.U16 [R199+0x5780], R43 ;  /* 0x0057802bc7007388 */ /* 0x0001e20000000400 */
[----:B------:R-:W-:Y:S02]  /*6de0*/  CS2R R132, SRZ ;  /* 0x0000000000847805 */ /* 0x000fe4000001ff00 */
[----:B--2---:R-:W-:-:S02]  /*6df0*/  CS2R R24, SRZ ;  /* 0x0000000000187805 */ /* 0x004fc4000001ff00 */
[----:B------:R-:W-:Y:S01]  /*6e00*/  CS2R R134, SRZ ;  /* 0x0000000000867805 */ /* 0x000fe2000001ff00 */
[----:B------:R2:W-:Y:S01]  /*6e10*/  STS.U16 [R199+0x5b80], R27 ;  /* 0x005b801bc7007388 */ /* 0x0005e20000000400 */
[----:B------:R-:W-:Y:S02]  /*6e20*/  CS2R R136, SRZ ;  /* 0x0000000000887805 */ /* 0x000fe4000001ff00 */
[----:B-1----:R-:W-:Y:S02]  /*6e30*/  CS2R R40, SRZ ;  /* 0x0000000000287805 */ /* 0x002fe4000001ff00 */
[----:B------:R-:W-:Y:S01]  /*6e40*/  CS2R R138, SRZ ;  /* 0x00000000008a7805 */ /* 0x000fe2000001ff00 */
[----:B------:R1:W-:Y:S01]  /*6e50*/  STS.U16 [R199+0x5f80], R45 ;  /* 0x005f802dc7007388 */ /* 0x0003e20000000400 */
[----:B------:R-:W-:Y:S02]  /*6e60*/  CS2R R140, SRZ ;  /* 0x00000000008c7805 */ /* 0x000fe4000001ff00 */
[----:B0-----:R-:W-:-:S02]  /*6e70*/  CS2R R42, SRZ ;  /* 0x00000000002a7805 */ /* 0x001fc4000001ff00 */
[----:B------:R-:W-:Y:S01]  /*6e80*/  CS2R R142, SRZ ;  /* 0x00000000008e7805 */ /* 0x000fe2000001ff00 */
[----:B------:R0:W-:Y:S01]  /*6e90*/  STS.U16 [R199+0x6780], R29 ;  /* 0x0067801dc7007388 */ /* 0x0001e20000000400 */
[----:B------:R-:W-:Y:S02]  /*6ea0*/  CS2R R144, SRZ ;  /* 0x0000000000907805 */ /* 0x000fe4000001ff00 */
[----:B--2---:R-:W-:Y:S02]  /*6eb0*/  CS2R R26, SRZ ;  /* 0x00000000001a7805 */ /* 0x004fe4000001ff00 */
[----:B------:R-:W-:Y:S01]  /*6ec0*/  CS2R R146, SRZ ;  /* 0x0000000000927805 */ /* 0x000fe2000001ff00 */
[----:B------:R2:W-:Y:S01]  /*6ed0*/  STS.U16 [R199+0x6b80], R31 ;  /* 0x006b801fc7007388 */ /* 0x0005e20000000400 */
[----:B------:R-:W-:Y:S02]  /*6ee0*/  CS2R R148, SRZ ;  /* 0x0000000000947805 */ /* 0x000fe4000001ff00 */
[----:B-1----:R-:W-:-:S02]  /*6ef0*/  CS2R R44, SRZ ;  /* 0x00000000002c7805 */ /* 0x002fc4000001ff00 */
[----:B------:R-:W-:Y:S01]  /*6f00*/  CS2R R150, SRZ ;  /* 0x0000000000967805 */ /* 0x000fe2000001ff00 */
[----:B------:R1:W-:Y:S01]  /*6f10*/  STS.U16 [R199+0x6f80], R33 ;  /* 0x006f8021c7007388 */ /* 0x0003e20000000400 */
[C---:B------:R-:W-:Y:S02]  /*6f20*/  LOP3.LUT R0, R185.reuse, 0x7f, RZ, 0xc0, !PT ;  /* 0x0000007fb9007812 */ /* 0x040fe400078ec0ff */
[----:B0-----:R-:W-:Y:S02]  /*6f30*/  CS2R R28, SRZ ;  /* 0x00000000001c7805 */ /* 0x001fe4000001ff00 */
[----:B------:R-:W-:Y:S02]  /*6f40*/  LOP3.LUT R2, R185, 0x60, RZ, 0xc0, !PT ;  /* 0x00000060b9027812 */ /* 0x000fe400078ec0ff */
[----:B--2---:R-:W-:Y:S02]  /*6f50*/  CS2R R30, SRZ ;  /* 0x00000000001e7805 */ /* 0x004fe4000001ff00 */
[----:B-1----:R-:W-:Y:S01]  /*6f60*/  CS2R R32, SRZ ;  /* 0x0000000000207805 */ /* 0x002fe2000001ff00 */
[----:B------:R-:W-:Y:S06]  /*6f70*/  @!P0 BRA `(.L_x_0) ;  /* 0x0000009c00dc8947 */ /* 0x000fec0003800000 */
[----:B------:R-:W0:Y:S01]  /*6f80*/  LDC R30, c[0x0][0x268] ;  /* 0x00009a00ff1e7b82 */ /* 0x000e220000000800 */
[--C-:B------:R-:W-:Y:S01]  /*6f90*/  SHF.R.U32.HI R3, RZ, 0x5, R185.reuse ;  /* 0x00000005ff037819 */ /* 0x100fe200000116b9 */
[----:B------:R-:W-:Y:S01]  /*6fa0*/  UMOV UR8, 0xfffffffe ;  /* 0xfffffffe00087882 */ /* 0x000fe20000000000 */
[----:B------:R-:W-:Y:S01]  /*6fb0*/  SHF.R.U32.HI R6, RZ, 0x2, R185 ;  /* 0x00000002ff067819 */ /* 0x000fe200000116b9 */
[----:B------:R-:W-:Y:S01]  /*6fc0*/  UMOV UR9, 0x7fffffdf ;  /* 0x7fffffdf00097882 */ /* 0x000fe20000000000 */
[----:B------:R-:W-:Y:S01]  /*6fd0*/  SGXT.U32 R3, R3, 0x2 ;  /* 0x000000020303781a */ /* 0x000fe20000000000 */
[----:B------:R-:W-:Y:S01]  /*6fe0*/  UMOV UR13, 0x80000020 ;  /* 0x80000020000d7882 */ /* 0x000fe20000000000 */
[----:B------:R-:W-:Y:S01]  /*6ff0*/  SHF.R.U32.HI R2, RZ, 0x1, R2 ;  /* 0x00000001ff027819 */ /* 0x000fe20000011602 */
[----:B------:R-:W1:Y:S01]  /*7000*/  LDC.64 R20, c[0x0][0x260] ;  /* 0x00009800ff147b82 */ /* 0x000e620000000a00 */
[----:B------:R-:W-:Y:S01]  /*7010*/  SGXT.U32 R6, R6, 0x3 ;  /* 0x000000030606781a */ /* 0x000fe20000000000 */
[----:B------:R-:W-:Y:S01]  /*7020*/  IMAD.MOV.U32 R251, RZ, RZ, -0x800000 ;  /* 0xff800000fffb7424 */ /* 0x000fe200078e00ff */
[----:B------:R-:W-:Y:S01]  /*7030*/  LOP3.LUT R185, R185, 0x1f, RZ, 0xc0, !PT ;  /* 0x0000001fb9b97812 */ /* 0x000fe200078ec0ff */
[----:B------:R-:W-:Y:S01]  /*7040*/  IMAD.MOV.U32 R242, RZ, RZ, RZ ;  /* 0x000000fffff27224 */ /* 0x000fe200078e00ff */
[----:B------:R-:W-:-:S02]  /*7050*/  LOP3.LUT R6, R187, R2, R6, 0xfe, !PT ;  /* 0x00000002bb067212 */ /* 0x000fc400078efe06 */
[----:B------:R-:W-:Y:S02]  /*7060*/  CS2R R40, SRZ ;  /* 0x0000000000287805 */ /* 0x000fe4000001ff00 */
[----:B------:R-:W-:Y:S01]  /*7070*/  ISETP.NE.U32.AND P0, PT, R180, RZ, PT ;  /* 0x000000ffb400720c */ /* 0x000fe20003f05070 */
[----:B------:R-:W2:Y:S01]  /*7080*/  LDC.64 R22, c[0x0][0x250] ;  /* 0x00009400ff167b82 */ /* 0x000ea20000000a00 */
[C---:B------:R-:W-:Y:S01]  /*7090*/  LOP3.LUT R175, R6.reuse, 0x48, RZ, 0xfc, !PT ;  /* 0x0000004806af7812 */ /* 0x040fe200078efcff */
[----:B------:R-:W-:Y:S01]  /*70a0*/  IMAD.U32 R175, RZ, RZ, UR13 ;  /* 0x0000000dffaf7e24 */ /* 0x000fe2000f8e00ff */
[----:B------:R-:W-:Y:S02]  /*70b0*/  LOP3.LUT R174, R6, 0x40, RZ, 0xfc, !PT ;  /* 0x0000004006ae7812 */ /* 0x000fe400078efcff */
[----:B------:R-:W-:Y:S02]  /*70c0*/  CS2R R42, SRZ ;  /* 0x00000000002a7805 */ /* 0x000fe4000001ff00 */
[----:B------:R-:W-:-:S02]  /*70d0*/  LEA R14, R180, R182, 0x6 ;  /* 0x000000b6b40e7211 */ /* 0x000fc400078e30ff */
[----:B------:R-:W-:Y:S02]  /*70e0*/  CS2R R44, SRZ ;  /* 0x00000000002c7805 */ /* 0x000fe4000001ff00 */
[----:B------:R-:W-:Y:S01]  /*70f0*/  MOV R234, RZ ;  /* 0x000000ff00ea7202 */ /* 0x000fe20000000f00 */
[----:B0-----:R-:W-:Y:S01]  /*7100*/  IMAD R7, R3, R30, RZ ;  /* 0x0000001e03077224 */ /* 0x001fe200078e02ff */
[----:B------:R-:W-:Y:S01]  /*7110*/  SHF.R.U32.HI R3, RZ, 0x4, R238 ;  /* 0x00000004ff037819 */ /* 0x000fe200000116ee */
[----:B------:R-:W0:Y:S01]  /*7120*/  LDC R31, c[0x0][0x258] ;  /* 0x00009600ff1f7b82 */ /* 0x000e220000000800 */
[----:B------:R-:W-:Y:S01]  /*7130*/  CS2R R46, SRZ ;  /* 0x00000000002e7805 */ /* 0x000fe2000001ff00 */
[----:B------:R-:W-:Y:S01]  /*7140*/  IMAD R8, R30, 0x4, R7 ;  /* 0x000000041e087824 */ /* 0x000fe200078e0207 */
[----:B------:R-:W-:Y:S01]  /*7150*/  SGXT.U32 R4, R3, 0xe ;  /* 0x0000000e0304781a */ /* 0x000fe20000000000 */
[----:B------:R-:W-:Y:S01]  /*7160*/  VIADD R3, R238, 0x10000 ;  /* 0x00010000ee037836 */ /* 0x000fe20000000000 */
[----:B------:R-:W-:Y:S01]  /*7170*/  CS2R R48, SRZ ;  /* 0x0000000000307805 */ /* 0x000fe2000001ff00 */
[----:B-1----:R-:W-:Y:S01]  /*7180*/  IMAD.MOV.U32 R25, RZ, RZ, R20 ;  /* 0x000000ffff197224 */ /* 0x002fe200078e0014 */
[----:B------:R-:W-:Y:S01]  /*7190*/  LEA R9, R30, R8, 0x2 ;  /* 0x000000081e097211 */ /* 0x000fe200078e10ff */
[----:B------:R-:W1:Y:S01]  /*71a0*/  LDC.64 R32, c[0x0][0x220] ;  /* 0x00008800ff207b82 */ /* 0x000e620000000a00 */
[----:B------:R-:W-:Y:S01]  /*71b0*/  SHF.R.U32.HI R3, RZ, 0x4, R3 ;  /* 0x00000004ff037819 */ /* 0x000fe20000011603 */
[----:B------:R3:W-:Y:S01]  /*71c0*/  STL [R1+0x230], R21 ;  /* 0x0002301501007387 */ /* 0x0007e20000100800 */
[----:B------:R-:W-:Y:S01]  /*71d0*/  IADD3 R4, P1, R4, 0x80, RZ ;  /* 0x0000008004047810 */ /* 0x000fe20007f3e0ff */
[----:B------:R-:W-:Y:S01]  /*71e0*/  IMAD R10, R30, 0x4, R9 ;  /* 0x000000041e0a7824 */ /* 0x000fe200078e0209 */
[----:B------:R-:W-:Y:S01]  /*71f0*/  SGXT.U32 R2, R3, 0xe ;  /* 0x0000000e0302781a */ /* 0x000fe20000000000 */
[----:B--2---:R-:W-:Y:S01]  /*7200*/  IMAD.MOV.U32 R27, RZ, RZ, R22 ;  /* 0x000000ffff1b7224 */ /* 0x004fe200078e0016 */
[----:B------:R-:W-:Y:S01]  /*7210*/  R2UR UR10, R4 ;  /* 0x00000000040a72ca */ /* 0x000fe200000e0000 */
[----:B------:R-:W2:Y:S01]  /*7220*/  LDC.64 R202, c[0x0][0x218] ;  /* 0x00008600ffca7b82 */ /* 0x000ea20000000a00 */
[----:B------:R-:W-:Y:S01]  /*7230*/  LEA R11, R30, R10, 0x2 ;  /* 0x0000000a1e0b7211 */ /* 0x000fe200078e10ff */
[----:B------:R4:W-:Y:S01]  /*7240*/  STL [R1+0x200], R23 ;  /* 0x0002001701007387 */ /* 0x0009e20000100800 */
[----:B------:R-:W-:-:S02]  /*7250*/  R2UR UR58, R2 ;  /* 0x00000000023a72ca */ /* 0x000fc400000e0000 */
[----:B------:R-:W-:Y:S02]  /*7260*/  CS2R R50, SRZ ;  /* 0x0000000000327805 */ /* 0x000fe4000001ff00 */
[----:B------:R-:W-:Y:S01]  /*7270*/  IADD3 R4, P2, R2, 0x2, RZ ;  /* 0x0000000202047810 */ /* 0x000fe20007f5e0ff */
[----:B------:R-:W-:Y:S01]  /*7280*/  IMAD R12, R30, 0x4, R11 ;  /* 0x000000041e0c7824 */ /* 0x000fe200078e020b */
[----:B------:R-:W-:Y:S01]  /*7290*/  R2UR UR4, R2 ;  /* 0x00000000020472ca */ /* 0x000fe200000e0000 */
[----:B0-----:R-:W-:Y:S01]  /*72a0*/  IMAD R0, R0, R31, RZ ;  /* 0x0000001f00007224 */ /* 0x001fe200078e02ff */
[----:B------:R-:W-:Y:S02]  /*72b0*/  MOV R2, RZ ;  /* 0x000000ff00027202 */ /* 0x000fe40000000f00 */
[----:B------:R-:W-:Y:S02]  /*72c0*/  CS2R R52, SRZ ;  /* 0x0000000000347805 */ /* 0x000fe4000001ff00 */
[----:B------:R-:W-:-:S02]  /*72d0*/  LEA R13, R30, R12, 0x2 ;  /* 0x0000000c1e0d7211 */ /* 0x000fc400078e10ff */
[----:B------:R-:W-:Y:S02]  /*72e0*/  CS2R R54, SRZ ;  /* 0x0000000000367805 */ /* 0x000fe4000001ff00 */
[----:B------:R-:W-:Y:S02]  /*72f0*/  MOV R5, R21 ;  /* 0x0000001500057202 */ /* 0x000fe40000000f00 */
[----:B------:R-:W-:Y:S02]  /*7300*/  CS2R R56, SRZ ;  /* 0x0000000000387805 */ /* 0x000fe4000001ff00 */
[----:B------:R-:W-:Y:S01]  /*7310*/  R2UR UR6, R4 ;  /* 0x00000000040672ca */ /* 0x000fe200000e0000 */
[----:B------:R-:W-:Y:S01]  /*7320*/  IMAD R15, R30, 0x4, R13 ;  /* 0x000000041e0f7824 */ /* 0x000fe200078e020d */
[----:B------:R-:W-:Y:S01]  /*7330*/  IADD3.X R2, R2, 0x40000040, RZ, P1, !PT ;  /* 0x4000004002027810 */ /* 0x000fe20000ffe4ff */
[----:B------:R-:W-:Y:S01]  /*7340*/  IMAD R185, R185, R5, RZ ;  /* 0x00000005b9b97224 */ /* 0x000fe200078e02ff */
[----:B------:R-:W-:Y:S01]  /*7350*/  MOV R3, RZ ;  /* 0x000000ff00037202 */ /* 0x000fe20000000f00 */
[----:B------:R-:W-:Y:S01]  /*7360*/  IMAD R16, R30, 0x4, R15 ;  /* 0x000000041e107824 */ /* 0x000fe200078e020f */
[----:B------:R-:W-:Y:S01]  /*7370*/  MOV R4, RZ ;  /* 0x000000ff00047202 */ /* 0x000fe20000000f00 */
[----:B------:R-:W-:Y:S01]  /*7380*/  UMOV UR12, UR58 ;  /* 0x0000003a000c7c82 */ /* 0x000fe20008000000 */
[----:B------:R-:W-:-:S02]  /*7390*/  R2UR UR11, R2 ;  /* 0x00000000020b72ca */ /* 0x000fc400000e0000 */
[----:B------:R-:W-:Y:S02]  /*73a0*/  CS2R R58, SRZ ;  /* 0x00000000003a7805 */ /* 0x000fe4000001ff00 */
[----:B------:R-:W-:Y:S02]  /*73b0*/  LEA R17, R30, R16, 0x2 ;  /* 0x000000101e117211 */ /* 0x000fe400078e10ff */
[----:B------:R-:W-:Y:S02]  /*73c0*/  CS2R R60, SRZ ;  /* 0x00000000003c7805 */ /* 0x000fe4000001ff00 */
[----:B------:R-:W-:Y:S01]  /*73d0*/  R2UR UR5, R3 ;  /* 0x00000000030572ca */ /* 0x000fe200000e0000 */
[----:B------:R-:W-:Y:S01]  /*73e0*/  IMAD R3, R240, R25, RZ ;  /* 0x00000019f0037224 */ /* 0x000fe200078e02ff */
[----:B------:R-:W-:Y:S02]  /*73f0*/  LEA R18, R30, R17, 0x2 ;  /* 0x000000111e127211 */ /* 0x000fe400078e10ff */
[----:B------:R-:W-:-:S02]  /*7400*/  CS2R R62, SRZ ;  /* 0x00000000003e7805 */ /* 0x000fc4000001ff00 */
[----:B------:R-:W-:Y:S01]  /*7410*/  IADD3.X R2, R4, 0x40000040, RZ, P2, !PT ;  /* 0x4000004004027810 */ /* 0x000fe200017fe4ff */
[----:B------:R-:W-:Y:S01]  /*7420*/  IMAD.SHL.U32 R5, R3, 0x2, RZ ;  /* 0x0000000203057824 */ /* 0x000fe200078e00ff */
[----:B------:R-:W-:Y:S01]  /*7430*/  MOV R172, R23 ;  /* 0x0000001700ac7202 */ /* 0x000fe20000000f00 */
[----:B------:R-:W-:Y:S01]  /*7440*/  IMAD R19, R30, 0x4, R18 ;  /* 0x000000041e137824 */ /* 0x000fe200078e0212 */
[----:B------:R-:W-:Y:S01]  /*7450*/  R2UR UR7, R2 ;  /* 0x00000000020772ca */ /* 0x000fe200000e0000 */
[----:B------:R-:W-:Y:S01]  /*7460*/  IMAD R2, R240, R27, RZ ;  /* 0x0000001bf0027224 */ /* 0x000fe200078e02ff */
[C---:B------:R-:W-:Y:S01]  /*7470*/  SHF.L.U32 R4, R185.reuse, 0x1, RZ ;  /* 0x00000001b9047819 */ /* 0x040fe200000006ff */
[----:B------:R-:W-:Y:S01]  /*7480*/  IMAD.HI R185, R185, 0x2, RZ ;  /* 0x00000002b9b97827 */ /* 0x000fe200078e02ff */
[----:B------:R-:W-:Y:S01]  /*7490*/  LEA R20, R30, R19, 0x2 ;  /* 0x000000131e147211 */ /* 0x000fe200078e10ff */
[----:B------:R-:W-:Y:S01]  /*74a0*/  UIADD3.64 UR8, UR4, -UR8, URZ ;  /* 0x8000000804087297 */ /* 0x000fe2000fffe03f */
[----:B-1----:R-:W-:Y:S01]  /*74b0*/  IADD3 R29, P3, P4, R4, R32, R5 ;  /* 0x00000020041d7210 */ /* 0x002fe20007c7e005 */
[----:B------:R-:W-:Y:S01]  /*74c0*/  IMAD.HI R4, R3, 0x2, RZ ;  /* 0x0000000203047827 */ /* 0x000fe200078e02ff */
[----:B--2---:R-:W-:Y:S01]  /*74d0*/  LEA R202, P1, R2, R202, 0x1 ;  /* 0x000000ca02ca7211 */ /* 0x004fe200078208ff */
[----:B------:R-:W-:Y:S01]  /*74e0*/  UMOV UR4, UR10 ;  /* 0x0000000a00047c82 */ /* 0x000fe20008000000 */
[----:B------:R-:W-:Y:S01]  /*74f0*/  LEA R3, R31, R0, 0x7 ;  /* 0x000000001f037211 */ /* 0x000fe200078e38ff */
[----:B---3--:R-:W-:Y:S01]  /*7500*/  IMAD R21, R30, 0x4, R20 ;  /* 0x000000041e157824 */ /* 0x008fe200078e0214 */
[----:B------:R-:W-:Y:S01]  /*7510*/  LEA.HI.X.SX32 R28, R2, R203, 0x1, P1 ;  /* 0x000000cb021c7211 */ /* 0x000fe200008f0eff */
[----:B------:R-:W-:Y:S01]  /*7520*/  IMAD R152, R172, 0xc, RZ ;  /* 0x0000000cac987824 */ /* 0x000fe200078e02ff */
[-C--:B------:R-:W-:Y:S01]  /*7530*/  LEA R204, P1, R0, R202.reuse, 0x1 ;  /* 0x000000ca00cc7211 */ /* 0x080fe200078208ff */
[----:B------:R-:W-:Y:S01]  /*7540*/  IMAD R22, R30, 0x4, R21 ;  /* 0x000000041e167824 */ /* 0x000fe200078e0215 */
[C---:B------:R-:W-:Y:S01]  /*7550*/  LEA R202, P2, R3.reuse, R202, 0x1 ;  /* 0x000000ca03ca7211 */ /* 0x040fe200078408ff */
[----:B------:R-:W-:Y:S01]  /*7560*/  IMAD R153, R172, 0xd, RZ ;  /* 0x0000000dac997824 */ /* 0x000fe200078e02ff */
[-C--:B------:R-:W-:Y:S01]  /*7570*/  LEA.HI.X.SX32 R205, R0, R28.reuse, 0x1, P1 ;  /* 0x0000001c00cd7211 */ /* 0x080fe200008f0eff */
[----:B----4-:R-:W-:Y:S01]  /*7580*/  IMAD R23, R30, 0x4, R22 ;  /* 0x000000041e177824 */ /* 0x010fe200078e0216 */
[----:B------:R-:W-:Y:S01]  /*7590*/  LEA.HI.X.SX32 R203, R3, R28, 0x1, P2 ;  /* 0x0000001c03cb7211 */ /* 0x000fe200010f0eff */
[----:B------:R-:W-:Y:S01]  /*75a0*/  IMAD R154, R172, 0xe, RZ ;  /* 0x0000000eac9a7824 */ /* 0x000fe200078e02ff */
[----:B------:R-:W-:Y:S01]  /*75b0*/  SEL R28, RZ, 0x90, !P0 ;  /* 0x00000090ff1c7807 */ /* 0x000fe20004000000 */
[----:B------:R-:W-:Y:S01]  /*75c0*/  IMAD R24, R30, 0x4, R23 ;  /* 0x000000041e187824 */ /* 0x000fe200078e0217 */
[----:B------:R-:W-:Y:S01]  /*75d0*/  IADD3.X R185, R185, R33, R4, P3, P4 ;  /* 0x00000021b9b97210 */ /* 0x000fe20001fe8404 */
[C---:B------:R-:W-:Y:S01]  /*75e0*/  IMAD R155, R172.reuse, 0xf, RZ ;  /* 0x0000000fac9b7824 */ /* 0x040fe200078e02ff */
[-C--:B------:R-:W-:Y:S01]  /*75f0*/  LEA R38, P0, R7, R29.reuse, 0x1 ;  /* 0x0000001d07267211 */ /* 0x080fe200078008ff */
[----:B------:R-:W-:Y:S01]  /*7600*/  IMAD R157, R172, 0x11, RZ ;  /* 0x00000011ac9d7824 */ /* 0x000fe200078e02ff */
[----:B------:R-:W-:Y:S01]  /*7610*/  LEA R25, R30, R24, 0x2 ;  /* 0x000000181e197211 */ /* 0x000fe200078e10ff */
[----:B------:R-:W-:Y:S01]  /*7620*/  IMAD R158, R172, 0x12, RZ ;  /* 0x00000012ac9e7824 */ /* 0x000fe200078e02ff */
[-C--:B------:R-:W-:Y:S01]  /*7630*/  LEA R36, P1, R8, R29.reuse, 0x1 ;  /* 0x0000001d08247211 */ /* 0x080fe200078208ff */
[----:B------:R-:W-:Y:S01]  /*7640*/  UMOV UR5, UR11 ;  /* 0x0000000b00057c82 */ /* 0x000fe20008000000 */
[----:B------:R-:W-:Y:S01]  /*7650*/  LEA R34, P2, R9, R29, 0x1 ;  /* 0x0000001d09227211 */ /* 0x000fe200078408ff */
[----:B------:R-:W-:Y:S01]  /*7660*/  IMAD R26, R30, 0x4, R25 ;  /* 0x000000041e1a7824 */ /* 0x000fe200078e0219 */
[-C--:B------:R-:W-:Y:S01]  /*7670*/  LEA.HI.X.SX32 R39, R7, R185.reuse, 0x1, P0 ;  /* 0x000000b907277211 */ /* 0x080fe200000f0eff */
[----:B------:R-:W-:Y:S01]  /*7680*/  UIADD3.64 UR14, UR4, 0x800, URZ ;  /* 0x00000800040e7897 */ /* 0x000fe2000fffe03f */
[-C--:B------:R-:W-:Y:S01]  /*7690*/  LEA.HI.X.SX32 R37, R8, R185.reuse, 0x1, P1 ;  /* 0x000000b908257211 */ /* 0x080fe200008f0eff */
[----:B------:R-:W-:Y:S01]  /*76a0*/  IMAD R159, R172, 0x13, RZ ;  /* 0x00000013ac9f7824 */ /* 0x000fe200078e02ff */
[----:B------:R-:W-:Y:S01]  /*76b0*/  LEA R5, R30, R26, 0x2 ;  /* 0x0000001a1e057211 */ /* 0x000fe200078e10ff */
[----:B------:R-:W-:Y:S01]  /*76c0*/  STL.64 [R1+0x438], R38 ;  /* 0x0004382601007387 */ /* 0x000fe20000100a00 */
[----:B------:R-:W-:Y:S01]  /*76d0*/  LEA.HI.X.SX32 R35, R9, R185, 0x1, P2 ;  /* 0x000000b909237211 */ /* 0x000fe200010f0eff */
[----:B------:R-:W-:Y:S01]  /*76e0*/  UIADD3.64 UR10, UR4, 0x100, URZ ;  /* 0x00000100040a7897 */ /* 0x000fe2000fffe03f */
[----:B------:R-:W-:Y:S01]  /*76f0*/  LEA R32, P2, R12, R29, 0x1 ;  /* 0x0000001d0c207211 */ /* 0x000fe200078408ff */
[----:B------:R-:W-:Y:S01]  /*7700*/  IMAD R27, R30, 0x4, R5 ;  /* 0x000000041e1b7824 */ /* 0x000fe200078e0205 */
[----:B------:R0:W-:Y:S01]  /*7710*/  STL.64 [R1+0x430], R36 ;  /* 0x0004302401007387 */ /* 0x0001e20000100a00 */
[----:B------:R-:W-:Y:S01]  /*7720*/  MOV R174, UR12 ;  /* 0x0000000c00ae7c02 */ /* 0x000fe20008000f00 */
[----:B------:R-:W-:Y:S01]  /*7730*/  UIADD3.64 UR10, UR4, 0x780, URZ ;  /* 0x00000780040a7897 */ /* 0x000fe2000fffe03f */
[----:B------:R-:W-:Y:S01]  /*7740*/  LEA.HI.X.SX32 R33, R12, R185, 0x1, P2 ;  /* 0x000000b90c217211 */ /* 0x000fe200010f0eff */
[----:B------:R1:W-:Y:S01]  /*7750*/  STL.64 [R1+0x428], R34 ;  /* 0x0004282201007387 */ /* 0x0003e20000100a00 */
[----:B------:R-:W-:Y:S01]  /*7760*/  LEA R2, R30, R27, 0x2 ;  /* 0x0000001b1e027211 */ /* 0x000fe200078e10ff */
[----:B------:R-:W-:Y:S01]  /*7770*/  UIADD3.64 UR10, UR4, 0x880, URZ ;  /* 0x00000880040a7897 */ /* 0x000fe2000fffe03f */
[----:B------:R-:W-:Y:S01]  /*7780*/  MOV R176, UR8 ;  /* 0x0000000800b07c02 */ /* 0x000fe20008000f00 */
[----:B------:R-:W-:Y:S01]  /*7790*/  IMAD R160, R172, 0x14, RZ ;  /* 0x00000014aca07824 */ /* 0x000fe200078e02ff */
[----:B------:R-:W-:Y:S01]  /*77a0*/  MOV R177, UR9 ;  /* 0x0000000900b17c02 */ /* 0x000fe20008000f00 */
[----:B------:R-:W-:Y:S01]  /*77b0*/  IMAD R4, R30, 0x4, R2 ;  /* 0x000000041e047824 */ /* 0x000fe200078e0202 */
[C---:B------:R-:W-:Y:S01]  /*77c0*/  SHF.L.U32 R156, R172.reuse, 0x4, RZ ;  /* 0x00000004ac9c7819 */ /* 0x040fe200000006ff */
[----:B------:R-:W-:Y:S01]  /*77d0*/  IMAD R161, R172, 0x15, RZ ;  /* 0x00000015aca17824 */ /* 0x000fe200078e02ff */
[-C--:B0-----:R-:W-:Y:S01]  /*77e0*/  LEA R36, P0, R10, R29.reuse, 0x1 ;  /* 0x0000001d0a247211 */ /* 0x081fe200078008ff */
[----:B------:R-:W-:Y:S01]  /*77f0*/  IMAD R162, R172, 0x16, RZ ;  /* 0x00000016aca27824 */ /* 0x000fe200078e02ff */
[----:B------:R-:W-:Y:S01]  /*7800*/  LEA R0, R30, R4, 0x2 ;  /* 0x000000041e007211 */ /* 0x000fe200078e10ff */
[C---:B------:R-:W-:Y:S01]  /*7810*/  IMAD R163, R172.reuse, 0x17, RZ ;  /* 0x00000017aca37824 */ /* 0x040fe200078e02ff */
[C---:B-1----:R-:W-:Y:S01]  /*7820*/  LEA R34, P1, R11.reuse, R29, 0x1 ;  /* 0x0000001d0b227211 */ /* 0x042fe200078208ff */
[----:B------:R-:W-:Y:S01]  /*7830*/  IMAD R164, R172, 0x18, RZ ;  /* 0x00000018aca47824 */ /* 0x000fe200078e02ff */
[-C--:B------:R-:W-:Y:S01]  /*7840*/  LEA.HI.X.SX32 R37, R10, R185.reuse, 0x1, P0 ;  /* 0x000000b90a257211 */ /* 0x080fe200000f0eff */
[C---:B------:R-:W-:Y:S01]  /*7850*/  IMAD R165, R172.reuse, 0x19, RZ ;  /* 0x00000019aca57824 */ /* 0x040fe200078e02ff */
[----:B------:R-:W-:Y:S01]  /*7860*/  LEA.HI.X.SX32 R35, R11, R185, 0x1, P1 ;  /* 0x000000b90b237211 */ /* 0x000fe200008f0eff */
[----:B------:R-:W-:Y:S01]  /*7870*/  IMAD R166, R172, 0x1a, RZ ;  /* 0x0000001aaca67824 */ /* 0x000fe200078e02ff */
[----:B------:R-:W-:Y:S01]  /*7880*/  LEA R3, R30, R0, 0x2 ;  /* 0x000000001e037211 */ /* 0x000fe200078e10ff */
[----:B------:R0:W-:Y:S01]  /*7890*/  STL.64 [R1+0x420], R36 ;  /* 0x0004202401007387 */ /* 0x0001e20000100a00 */
[C---:B------:R-:W-:Y:S01]  /*78a0*/  IMAD R167, R172.reuse, 0x1b, RZ ;  /* 0x0000001baca77824 */ /* 0x040fe200078e02ff */
[----:B------:R-:W-:Y:S01]  /*78b0*/  UIADD3.64 UR18, UR4, 0xd00, URZ ;  /* 0x00000d0004127897 */ /* 0x000fe2000fffe03f */
[----:B------:R-:W-:Y:S01]  /*78c0*/  IMAD R168, R172, 0x1c, RZ ;  /* 0x0000001caca87824 */ /* 0x000fe200078e02ff */
[----:B------:R1:W-:Y:S01]  /*78d0*/  STL.64 [R1+0x418], R34 ;  /* 0x0004182201007387 */ /* 0x0003e20000100a00 */
[----:B------:R-:W-:Y:S01]  /*78e0*/  IMAD R7, R30, 0x4, R3 ;  /* 0x000000041e077824 */ /* 0x000fe200078e0203 */
[----:B------:R-:W-:Y:S01]  /*78f0*/  CS2R R38, SRZ ;  /* 0x0000000000267805 */ /* 0x000fe2000001ff00 */
[C---:B------:R-:W-:Y:S01]  /*7900*/  IMAD R169, R172.reuse, 0x1d, RZ ;  /* 0x0000001daca97824 */ /* 0x040fe200078e02ff */
[----:B------:R2:W-:Y:S01]  /*7910*/  STL.64 [R1+0x410], R32 ;  /* 0x0004102001007387 */ /* 0x0005e20000100a00 */
[----:B------:R-:W-:Y:S01]  /*7920*/  IMAD R170, R172, 0x1e, RZ ;  /* 0x0000001eacaa7824 */ /* 0x000fe200078e02ff */
[----:B------:R-:W-:Y:S01]  /*7930*/  LEA R8, R30, R7, 0x2 ;  /* 0x000000071e087211 */ /* 0x000fe200078e10ff */
[----:B------:R-:W-:Y:S01]  /*7940*/  IMAD R171, R172, 0x1f, RZ ;  /* 0x0000001facab7824 */ /* 0x000fe200078e02ff */
[----:B0-----:R-:W-:-:S02]  /*7950*/  LEA R36, P0, R13, R29, 0x1 ;  /* 0x0000001d0d247211 */ /* 0x001fc400078008ff */
[----:B------:R-:W-:Y:S02]  /*7960*/  CS2R R64, SRZ ;  /* 0x0000000000407805 */ /* 0x000fe4000001ff00 */
[C---:B------:R-:W-:Y:S02]  /*7970*/  LEA R9, R30.reuse, R8, 0x2 ;  /* 0x000000081e097211 */ /* 0x040fe400078e10ff */
[----:B------:R-:W-:Y:S02]  /*7980*/  CS2R R66, SRZ ;  /* 0x0000000000427805 */ /* 0x000fe4000001ff00 */
[----:B-1----:R-:W-:Y:S02]  /*7990*/  LEA R34, P1, R15, R29, 0x1 ;  /* 0x0000001d0f227211 */ /* 0x002fe400078208ff */
[----:B------:R-:W-:Y:S02]  /*79a0*/  CS2R R68, SRZ ;  /* 0x0000000000447805 */ /* 0x000fe4000001ff00 */
[----:B------:R-:W-:Y:S01]  /*79b0*/  LEA.HI.X.SX32 R37, R13, R185, 0x1, P0 ;  /* 0x000000b90d257211 */ /* 0x000fe200000f0eff */
[----:B------:R-:W-:Y:S01]  /*79c0*/  IMAD R10, R30, 0x4, R9 ;  /* 0x000000041e0a7824 */ /* 0x000fe200078e0209 */
[----:B--2---:R-:W-:-:S02]  /*79d0*/  LEA R32, P2, R16, R29, 0x1 ;  /* 0x0000001d10207211 */ /* 0x004fc400078408ff */
[----:B------:R-:W-:Y:S02]  /*79e0*/  CS2R R70, SRZ ;  /* 0x0000000000467805 */ /* 0x000fe4000001ff00 */
[-C--:B------:R-:W-:Y:S01]  /*79f0*/  LEA.HI.X.SX32 R35, R15, R185.reuse, 0x1, P1 ;  /* 0x000000b90f237211 */ /* 0x080fe200008f0eff */
[----:B------:R0:W-:Y:S01]  /*7a00*/  STL.64 [R1+0x408], R36 ;  /* 0x0004082401007387 */ /* 0x0001e20000100a00 */
[----:B------:R-:W-:Y:S02]  /*7a10*/  LEA.HI.X.SX32 R33, R16, R185, 0x1, P2 ;  /* 0x000000b910217211 */ /* 0x000fe400010f0eff */
[----:B------:R-:W-:Y:S02]  /*7a20*/  CS2R R72, SRZ ;  /* 0x0000000000487805 */ /* 0x000fe4000001ff00 */
[----:B------:R-:W-:Y:S01]  /*7a30*/  LEA R11, R30, R10, 0x2 ;  /* 0x0000000a1e0b7211 */ /* 0x000fe200078e10ff */
[----:B------:R1:W-:Y:S01]  /*7a40*/  STL.64 [R1+0x400], R34 ;  /* 0x0004002201007387 */ /* 0x0003e20000100a00 */
[----:B------:R-:W-:-:S02]  /*7a50*/  CS2R R74, SRZ ;  /* 0x00000000004a7805 */ /* 0x000fc4000001ff00 */
[----:B------:R-:W-:Y:S02]  /*7a60*/  CS2R R76, SRZ ;  /* 0x00000000004c7805 */ /* 0x000fe4000001ff00 */
[C---:B------:R-:W-:Y:S01]  /*7a70*/  LEA R12, R30.reuse, R11, 0x2 ;  /* 0x0000000b1e0c7211 */ /* 0x040fe200078e10ff */
[----:B------:R2:W-:Y:S01]  /*7a80*/  STL.64 [R1+0x3f8], R32 ;  /* 0x0003f82001007387 */ /* 0x0005e20000100a00 */
[----:B------:R-:W-:Y:S02]  /*7a90*/  CS2R R78, SRZ ;  /* 0x00000000004e7805 */ /* 0x000fe4000001ff00 */
[----:B------:R-:W-:Y:S02]  /*7aa0*/  CS2R R80, SRZ ;  /* 0x0000000000507805 */ /* 0x000fe4000001ff00 */
[----:B------:R-:W-:Y:S02]  /*7ab0*/  CS2R R82, SRZ ;  /* 0x0000000000527805 */ /* 0x000fe4000001ff00 */
[----:B0-----:R-:W-:Y:S01]  /*7ac0*/  LEA R36, P0, R17, R29, 0x1 ;  /* 0x0000001d11247211 */ /* 0x001fe200078008ff */
[----:B------:R-:W-:Y:S01]  /*7ad0*/  IMAD R13, R30, 0x4, R12 ;  /* 0x000000041e0d7824 */ /* 0x000fe200078e020c */
[----:B------:R-:W-:-:S02]  /*7ae0*/  CS2R R84, SRZ ;  /* 0x0000000000547805 */ /* 0x000fc4000001ff00 */
[----:B------:R-:W-:Y:S02]  /*7af0*/  CS2R R86, SRZ ;  /* 0x0000000000567805 */ /* 0x000fe4000001ff00 */
[----:B-1----:R-:W-:Y:S02]  /*7b00*/  LEA R34, P1, R18, R29, 0x1 ;  /* 0x0000001d12227211 */ /* 0x002fe400078208ff */
[----:B------:R-:W-:Y:S02]  /*7b10*/  CS2R R88, SRZ ;  /* 0x0000000000587805 */ /* 0x000fe4000001ff00 */
[----:B------:R-:W-:Y:S02]  /*7b20*/  LEA.HI.X.SX32 R37, R17, R185, 0x1, P0 ;  /* 0x000000b911257211 */ /* 0x000fe400000f0eff */
[----:B------:R-:W-:Y:S02]  /*7b30*/  CS2R R90, SRZ ;  /* 0x00000000005a7805 */ /* 0x000fe4000001ff00 */
[----:B--2---:R-:W-:-:S02]  /*7b40*/  LEA R32, P2, R19, R29, 0x1 ;  /* 0x0000001d13207211 */ /* 0x004fc400078408ff */
[----:B------:R-:W-:Y:S02]  /*7b50*/  CS2R R92, SRZ ;  /* 0x00000000005c7805 */ /* 0x000fe4000001ff00 */
[-C--:B------:R-:W-:Y:S01]  /*7b60*/  LEA.HI.X.SX32 R35, R18, R185.reuse, 0x1, P1 ;  /* 0x000000b912237211 */ /* 0x080fe200008f0eff */
[----:B------:R0:W-:Y:S01]  /*7b70*/  STL.64 [R1+0x3f0], R36 ;  /* 0x0003f02401007387 */ /* 0x0001e20000100a00 */
[----:B------:R-:W-:Y:S02]  /*7b80*/  LEA.HI.X.SX32 R33, R19, R185, 0x1, P2 ;  /* 0x000000b913217211 */ /* 0x000fe400010f0eff */
[----:B------:R-:W-:Y:S02]  /*7b90*/  CS2R R94, SRZ ;  /* 0x00000000005e7805 */ /* 0x000fe4000001ff00 */
[----:B------:R-:W-:Y:S01]  /*7ba0*/  LEA R16, P2, R22, R29, 0x1 ;  /* 0x0000001d16107211 */ /* 0x000fe200078408ff */
[----:B------:R1:W-:Y:S01]  /*7bb0*/  STL.64 [R1+0x3e8], R34 ;  /* 0x0003e82201007387 */ /* 0x0003e20000100a00 */
[----:B------:R-:W-:-:S02]  /*7bc0*/  LEA R15, R30, R13, 0x2 ;  /* 0x0000000d1e0f7211 */ /* 0x000fc400078e10ff */
[----:B------:R-:W-:Y:S02]  /*7bd0*/  CS2R R96, SRZ ;  /* 0x0000000000607805 */ /* 0x000fe4000001ff00 */
[----:B------:R-:W-:Y:S01]  /*7be0*/  LEA.HI.X.SX32 R17, R22, R185, 0x1, P2 ;  /* 0x000000b916117211 */ /* 0x000fe200010f0eff */
[----:B------:R2:W-:Y:S01]  /*7bf0*/  STL.64 [R1+0x3e0], R32 ;  /* 0x0003e02001007387 */ /* 0x0005e20000100a00 */
[C---:B------:R-:W-:Y:S02]  /*7c00*/  LEA R18, P2, R25.reuse, R29, 0x1 ;  /* 0x0000001d19127211 */ /* 0x040fe400078408ff */
[----:B------:R-:W-:Y:S02]  /*7c10*/  CS2R R98, SRZ ;  /* 0x0000000000627805 */ /* 0x000fe4000001ff00 */
[----:B------:R-:W-:Y:S01]  /*7c20*/  CS2R R100, SRZ ;  /* 0x0000000000647805 */ /* 0x000fe2000001ff00 */
[----:B------:R3:W-:Y:S01]  /*7c30*/  STL.64 [R1+0x3c0], R16 ;  /* 0x0003c01001007387 */ /* 0x0007e20000100a00 */
[----:B------:R-:W-:-:S02]  /*7c40*/  LEA.HI.X.SX32 R19, R25, R185, 0x1, P2 ;  /* 0x000000b919137211 */ /* 0x000fc400010f0eff */
[----:B0-----:R-:W-:Y:S02]  /*7c50*/  CS2R R36, SRZ ;  /* 0x0000000000247805 */ /* 0x001fe4000001ff00 */
[----:B------:R-:W-:Y:S02]  /*7c60*/  CS2R R102, SRZ ;  /* 0x0000000000667805 */ /* 0x000fe4000001ff00 */
[----:B-1----:R-:W-:Y:S02]  /*7c70*/  LEA R34, P0, R20, R29, 0x1 ;  /* 0x0000001d14227211 */ /* 0x002fe400078008ff */
[----:B------:R-:W-:Y:S02]  /*7c80*/  CS2R R104, SRZ ;  /* 0x0000000000687805 */ /* 0x000fe4000001ff00 */
[----:B------:R-:W-:Y:S02]  /*7c90*/  CS2R R106, SRZ ;  /* 0x00000000006a7805 */ /* 0x000fe4000001ff00 */
[----:B------:R-:W-:-:S02]  /*7ca0*/  CS2R R108, SRZ ;  /* 0x00000000006c7805 */ /* 0x000fc4000001ff00 */
[C---:B--2---:R-:W-:Y:S02]  /*7cb0*/  LEA R32, P1, R21.reuse, R29, 0x1 ;  /* 0x0000001d15207211 */ /* 0x044fe400078208ff */
[----:B------:R-:W-:Y:S02]  /*7cc0*/  CS2R R110, SRZ ;  /* 0x00000000006e7805 */ /* 0x000fe4000001ff00 */
[-C--:B------:R-:W-:Y:S02]  /*7cd0*/  LEA.HI.X.SX32 R35, R20, R185.reuse, 0x1, P0 ;  /* 0x000000b914237211 */ /* 0x080fe400000f0eff */
[----:B------:R-:W-:Y:S02]  /*7ce0*/  CS2R R112, SRZ ;  /* 0x0000000000707805 */ /* 0x000fe4000001ff00 */
[----:B------:R-:W-:Y:S02]  /*7cf0*/  LEA.HI.X.SX32 R33, R21, R185, 0x1, P1 ;  /* 0x000000b915217211 */ /* 0x000fe400008f0eff */
[----:B------:R-:W-:-:S02]  /*7d00*/  CS2R R114, SRZ ;  /* 0x0000000000727805 */ /* 0x000fc4000001ff00 */
[----:B------:R-:W-:Y:S01]  /*7d10*/  LEA R20, P1, R24, R29, 0x1 ;  /* 0x0000001d18147211 */ /* 0x000fe200078208ff */
[----:B------:R0:W-:Y:S01]  /*7d20*/  STL.64 [R1+0x3d0], R34 ;  /* 0x0003d02201007387 */ /* 0x0001e20000100a00 */
[----:B---3--:R-:W-:Y:S02]  /*7d30*/  LEA R16, R30, R15, 0x2 ;  /* 0x0000000f1e107211 */ /* 0x008fe400078e10ff */
[----:B------:R-:W-:Y:S02]  /*7d40*/  CS2R R116, SRZ ;  /* 0x0000000000747805 */ /* 0x000fe4000001ff00 */
[----:B------:R-:W-:Y:S01]  /*7d50*/  LEA.HI.X.SX32 R21, R24, R185, 0x1, P1 ;  /* 0x000000b918157211 */ /* 0x000fe200008f0eff */
[----:B------:R1:W-:Y:S01]  /*7d60*/  STL.64 [R1+0x3c8], R32 ;  /* 0x0003c82001007387 */ /* 0x0003e20000100a00 */
[----:B------:R-:W-:Y:S01]  /*7d70*/  LEA R22, P1, R5, R29, 0x1 ;  /* 0x0000001d05167211 */ /* 0x000fe200078208ff */
[----:B------:R-:W-:Y:S01]  /*7d80*/  IMAD R17, R30, 0x4, R16 ;  /* 0x000000041e117824 */ /* 0x000fe200078e0210 */
[----:B------:R-:W-:Y:S01]  /*7d90*/  CS2R R118, SRZ ;  /* 0x0000000000767805 */ /* 0x000fe2000001ff00 */
[----:B------:R2:W-:Y:S01]  /*7da0*/  STL.64 [R1+0x3a8], R18 ;  /* 0x0003a81201007387 */ /* 0x0005e20000100a00 */
[----:B------:R-:W-:-:S02]  /*7db0*/  CS2R R120, SRZ ;  /* 0x0000000000787805 */ /* 0x000fc4000001ff00 */
[----:B------:R-:W-:Y:S02]  /*7dc0*/  CS2R R122, SRZ ;  /* 0x00000000007a7805 */ /* 0x000fe4000001ff00 */
[----:B------:R-:W-:Y:S02]  /*7dd0*/  CS2R R124, SRZ ;  /* 0x00000000007c7805 */ /* 0x000fe4000001ff00 */
[----:B0-----:R-:W-:Y:S02]  /*7de0*/  CS2R R34, SRZ ;  /* 0x0000000000227805 */ /* 0x001fe4000001ff00 */
[----:B------:R-:W-:Y:S02]  /*7df0*/  CS2R R126, SRZ ;  /* 0x00000000007e7805 */ /* 0x000fe4000001ff00 */
[----:B------:R-:W-:Y:S02]  /*7e00*/  CS2R R128, SRZ ;  /* 0x0000000000807805 */ /* 0x000fe4000001ff00 */
[----:B------:R-:W-:-:S02]  /*7e10*/  CS2R R130, SRZ ;  /* 0x0000000000827805 */ /* 0x000fc4000001ff00 */
[C---:B-1----:R-:W-:Y:S02]  /*7e20*/  LEA R32, P0, R23.reuse, R29, 0x1 ;  /* 0x0000001d17207211 */ /* 0x042fe400078008ff */
[----:B------:R-:W-:Y:S02]  /*7e30*/  CS2R R132, SRZ ;  /* 0x0000000000847805 */ /* 0x000fe4000001ff00 */
[----:B------:R-:W-:Y:S02]  /*7e40*/  CS2R R134, SRZ ;  /* 0x0000000000867805 */ /* 0x000fe4000001ff00 */
[----:B------:R-:W-:Y:S02]  /*7e50*/  CS2R R136, SRZ ;  /* 0x0000000000887805 */ /* 0x000fe4000001ff00 */
[----:B------:R-:W-:Y:S02]  /*7e60*/  LEA.HI.X.SX32 R33, R23, R185, 0x1, P0 ;  /* 0x000000b917217211 */ /* 0x000fe400000f0eff */
[----:B------:R-:W-:-:S02]  /*7e70*/  CS2R R138, SRZ ;  /* 0x00000000008a7805 */ /* 0x000fc4000001ff00 */
[----:B------:R-:W-:Y:S02]  /*7e80*/  LEA.HI.X.SX32 R23, R5, R185, 0x1, P1 ;  /* 0x000000b905177211 */ /* 0x000fe400008f0eff */
[----:B------:R-:W-:Y:S02]  /*7e90*/  CS2R R140, SRZ ;  /* 0x00000000008c7805 */ /* 0x000fe4000001ff00 */
[----:B------:R-:W-:Y:S01]  /*7ea0*/  LEA R24, P1, R4, R29, 0x1 ;  /* 0x0000001d04187211 */ /* 0x000fe200078208ff */
[----:B------:R0:W-:Y:S01]  /*7eb0*/  STL.64 [R1+0x3b8], R32 ;  /* 0x0003b82001007387 */ /* 0x0001e20000100a00 */
[----:B--2---:R-:W-:Y:S02]  /*7ec0*/  LEA R18, R30, R17, 0x2 ;  /* 0x000000111e127211 */ /* 0x004fe400078e10ff */
[----:B------:R-:W-:Y:S02]  /*7ed0*/  CS2R R142, SRZ ;  /* 0x00000000008e7805 */ /* 0x000fe4000001ff00 */
[----:B------:R-:W-:Y:S01]  /*7ee0*/  LEA.HI.X.SX32 R25, R4, R185, 0x1, P1 ;  /* 0x000000b904197211 */ /* 0x000fe200008f0eff */
[----:B------:R1:W-:Y:S01]  /*7ef0*/  STL.64 [R1+0x3b0], R20 ;  /* 0x0003b01401007387 */ /* 0x0003e20000100a00 */
[----:B------:R-:W-:-:S02]  /*7f00*/  LEA R19, R30, R18, 0x2 ;  /* 0x000000121e137211 */ /* 0x000fc400078e10ff */
[----:B------:R-:W-:Y:S02]  /*7f10*/  CS2R R144, SRZ ;  /* 0x0000000000907805 */ /* 0x000fe4000001ff00 */
[----:B------:R-:W-:Y:S02]  /*7f20*/  CS2R R146, SRZ ;  /* 0x0000000000927805 */ /* 0x000fe4000001ff00 */
[----:B------:R-:W-:Y:S02]  /*7f30*/  CS2R R148, SRZ ;  /* 0x0000000000947805 */ /* 0x000fe4000001ff00 */
[----:B------:R-:W-:Y:S01]  /*7f40*/  CS2R R150, SRZ ;  /* 0x0000000000967805 */ /* 0x000fe2000001ff00 */
[----:B------:R-:W-:Y:S01]  /*7f50*/  IMAD R5, R30, 0x4, R19 ;  /* 0x000000041e057824 */ /* 0x000fe200078e0213 */
[----:B------:R-:W-:Y:S01]  /*7f60*/  LOP3.LUT R173, R6, 0x8, RZ, 0xfc, !PT ;  /* 0x0000000806ad7812 */ /* 0x000fe200078efcff */
[----:B------:R-:W-:Y:S01]  /*7f70*/  UIADD3.64 UR8, UR4, 0x80, URZ ;  /* 0x0000008004087897 */ /* 0x000fe2000fffe03f */
[CC--:B0-----:R-:W-:Y:S01]  /*7f80*/  LEA R32, P0, R26.reuse, R29.reuse, 0x1 ;  /* 0x0000001d1a207211 */ /* 0x0c1fe200078008ff */
[----:B------:R-:W-:Y:S01]  /*7f90*/  UMOV UR59, 0x40000040 ;  /* 0x40000040003b7882 */ /* 0x000fe20000000000 */
[----:B------:R-:W-:Y:S01]  /*7fa0*/  UIADD3.64 UR8, UR4, 0x180, URZ ;  /* 0x0000018004087897 */ /* 0x000fe2000fffe03f */
[C---:B-1----:R-:W-:Y:S01]  /*7fb0*/  LEA R20, P2, R27.reuse, R29, 0x1 ;  /* 0x0000001d1b147211 */ /* 0x042fe200078408ff */
[----:B------:R-:W-:Y:S01]  /*7fc0*/  UIADD3.64 UR12, UR4, 0x200, URZ ;  /* 0x00000200040c7897 */ /* 0x000fe2000fffe03f */
[-C--:B------:R-:W-:Y:S01]  /*7fd0*/  LEA.HI.X.SX32 R33, R26, R185.reuse, 0x1, P0 ;  /* 0x000000b91a217211 */ /* 0x080fe200000f0eff */
[----:B------:R-:W-:Y:S01]  /*7fe0*/  UIADD3.64 UR16, UR4, 0x280, URZ ;  /* 0x0000028004107897 */ /* 0x000fe2000fffe03f */
[----:B------:R-:W-:Y:S01]  /*7ff0*/  LEA.HI.X.SX32 R21, R27, R185, 0x1, P2 ;  /* 0x000000b91b157211 */ /* 0x000fe200010f0eff */
[----:B------:R-:W-:-:S02]  /*8000*/  UIADD3.64 UR20, UR4, 0x300, URZ ;  /* 0x0000030004147897 */ /* 0x000fc4000fffe03f */
[----:B------:R0:W-:Y:S01]  /*8010*/  STL.64 [R1+0x3a0], R32 ;  /* 0x0003a02001007387 */ /* 0x0001e20000100a00 */
[----:B------:R-:W-:Y:S02]  /*8020*/  UIADD3.64 UR24, UR4, 0x380, URZ ;  /* 0x0000038004187897 */ /* 0x000fe4000fffe03f */
[----:B------:R-:W-:Y:S01]  /*8030*/  UIADD3.64 UR28, UR4, 0x400, URZ ;  /* 0x00000400041c7897 */ /* 0x000fe2000fffe03f */
[----:B------:R1:W-:Y:S01]  /*8040*/  STL.64 [R1+0x398], R22 ;  /* 0x0003981601007387 */ /* 0x0003e20000100a00 */
[----:B------:R-:W-:Y:S02]  /*8050*/  UIADD3.64 UR32, UR4, 0x480, URZ ;  /* 0x0000048004207897 */ /* 0x000fe4000fffe03f */
[----:B------:R-:W-:Y:S01]  /*8060*/  UIADD3.64 UR36, UR4, 0x500, URZ ;  /* 0x0000050004247897 */ /* 0x000fe2000fffe03f */
[----:B------:R2:W-:Y:S01]  /*8070*/  STL.64 [R1+0x390], R20 ;  /* 0x0003901401007387 */ /* 0x0005e20000100a00 */
[----:B------:R-:W-:Y:S02]  /*8080*/  UIADD3.64 UR40, UR4, 0x580, URZ ;  /* 0x0000058004287897 */ /* 0x000fe4000fffe03f */
[----:B------:R-:W-:Y:S01]  /*8090*/  UIADD3.64 UR44, UR4, 0x600, URZ ;  /* 0x00000600042c7897 */ /* 0x000fe2000fffe03f */
[----:B0-----:R-:W-:Y:S01]  /*80a0*/  LEA R32, P0, R2, R29, 0x1 ;  /* 0x0000001d02207211 */ /* 0x001fe200078008ff */
[----:B------:R-:W-:-:S02]  /*80b0*/  UIADD3.64 UR48, UR4, 0x680, URZ ;  /* 0x0000068004307897 */ /* 0x000fc4000fffe03f */
[----:B------:R-:W-:Y:S01]  /*80c0*/  UIADD3.64 UR52, UR4, 0x700, URZ ;  /* 0x0000070004347897 */ /* 0x000fe2000fffe03f */
[----:B-1----:R-:W-:Y:S01]  /*80d0*/  LEA R22, P2, R0, R29, 0x1 ;  /* 0x0000001d00167211 */ /* 0x002fe200078408ff */
[----:B------:R-:W-:Y:S01]  /*80e0*/  UIADD3.64 UR22, UR6, 0x104, URZ ;  /* 0x0000010406167897 */ /* 0x000fe2000fffe03f */
[-C--:B------:R-:W-:Y:S01]  /*80f0*/  LEA.HI.X.SX32 R33, R2, R185.reuse, 0x1, P0 ;  /* 0x000000b902217211 */ /* 0x080fe200000f0eff */
[----:B------:R-:W-:Y:S01]  /*8100*/  UIADD3.64 UR26, UR6, 0x1fe, URZ ;  /* 0x000001fe061a7897 */ /* 0x000fe2000fffe03f */
[----:B------:R-:W-:Y:S01]  /*8110*/  LEA.HI.X.SX32 R23, R0, R185, 0x1, P2 ;  /* 0x000000b900177211 */ /* 0x000fe200010f0eff */
[----:B------:R-:W-:Y:S01]  /*8120*/  UIADD3.64 UR30, UR6, 0x200, URZ ;  /* 0x00000200061e7897 */ /* 0x000fe2000fffe03f */
[C---:B------:R-:W-:Y:S01]  /*8130*/  LEA R26, P0, R3.reuse, R29, 0x1 ;  /* 0x0000001d031a7211 */ /* 0x040fe200078008ff */
[----:B------:R0:W-:Y:S01]  /*8140*/  STL.64 [R1+0x388], R32 ;  /* 0x0003882001007387 */ /* 0x0001e20000100a00 */
[C---:B--2---:R-:W-:Y:S01]  /*8150*/  LEA R20, R30.reuse, R5, 0x2 ;  /* 0x000000051e147211 */ /* 0x044fe200078e10ff */
[----:B------:R-:W-:Y:S01]  /*8160*/  UIADD3.64 UR34, UR6, 0x202, URZ ;  /* 0x0000020206227897 */ /* 0x000fe2000fffe03f */
[----:B------:R-:W-:Y:S01]  /*8170*/  LEA.HI.X.SX32 R27, R3, R185, 0x1, P0 ;  /* 0x000000b9031b7211 */ /* 0x000fe200000f0eff */
[----:B------:R1:W-:Y:S01]  /*8180*/  STL.64 [R1+0x380], R24 ;  /* 0x0003801801007387 */ /* 0x0003e20000100a00 */
[----:B------:R-:W-:Y:S01]  /*8190*/  LEA R0, R30, R20, 0x2 ;  /* 0x000000141e007211 */ /* 0x000fe200078e10ff */
[----:B------:R-:W-:-:S02]  /*81a0*/  UIADD3.64 UR38, UR6, 0x204, URZ ;  /* 0x0000020406267897 */ /* 0x000fc4000fffe03f */
[----:B------:R2:W-:Y:S01]  /*81b0*/  STL.64 [R1+0x378], R22 ;  /* 0x0003781601007387 */ /* 0x0005e20000100a00 */
[----:B------:R-:W-:Y:S01]  /*81c0*/  UIADD3.64 UR42, UR6, 0x2fe, URZ ;  /* 0x000002fe062a7897 */ /* 0x000fe2000fffe03f */
[C---:B------:R-:W-:Y:S01]  /*81d0*/  IMAD R2, R30.reuse, 0x4, R0 ;  /* 0x000000041e027824 */ /* 0x040fe200078e0200 */
[----:B------:R-:W-:Y:S01]  /*81e0*/  UIADD3.64 UR46, UR6, 0x300, URZ ;  /* 0x00000300062e7897 */ /* 0x000fe2000fffe03f */
[----:B------:R3:W-:Y:S01]  /*81f0*/  STL.64 [R1+0x370], R26 ;  /* 0x0003701a01007387 */ /* 0x0007e20000100a00 */
[----:B0-----:R-:W-:Y:S01]  /*8200*/  CS2R R32, SRZ ;  /* 0x0000000000207805 */ /* 0x001fe2000001ff00 */
[----:B------:R-:W-:Y:S01]  /*8210*/  UIADD3.64 UR50, UR6, 0x302, URZ ;  /* 0x0000030206327897 */ /* 0x000fe2000fffe03f */
[C---:B------:R-:W-:Y:S01]  /*8220*/  LEA R3, R30.reuse, R2, 0x2 ;  /* 0x000000021e037211 */ /* 0x040fe200078e10ff */
[----:B------:R-:W-:Y:S01]  /*8230*/  UIADD3.64 UR54, UR6, 0x304, URZ ;  /* 0x0000030406367897 */ /* 0x000fe2000fffe03f */
[----:B-1----:R-:W-:Y:S02]  /*8240*/  LEA R24, P1, R7, R29, 0x1 ;  /* 0x0000001d07187211 */ /* 0x002fe400078208ff */
[----:B------:R-:W-:-:S02]  /*8250*/  LEA R4, R30, R3, 0x2 ;  /* 0x000000031e047211 */ /* 0x000fc400078e10ff */
[----:B--2---:R-:W-:Y:S02]  /*8260*/  LEA R22, P2, R8, R29, 0x1 ;  /* 0x0000001d08167211 */ /* 0x004fe400078408ff */
[-C--:B------:R-:W-:Y:S01]  /*8270*/  LEA.HI.X.SX32 R25, R7, R185.reuse, 0x1, P1 ;  /* 0x000000b907197211 */ /* 0x080fe200008f0eff */
[----:B------:R-:W-:Y:S01]  /*8280*/  IMAD R7, R30, 0x4, R4 ;  /* 0x000000041e077824 */ /* 0x000fe200078e0204 */
[----:B------:R-:W-:Y:S02]  /*8290*/  LEA.HI.X.SX32 R23, R8, R185, 0x1, P2 ;  /* 0x000000b908177211 */ /* 0x000fe400010f0eff */
[C---:B---3--:R-:W-:Y:S01]  /*82a0*/  LEA R26, P0, R9.reuse, R29, 0x1 ;  /* 0x0000001d091a7211 */ /* 0x048fe200078008ff */
[----:B------:R0:W-:Y:S01]  /*82b0*/  STL.64 [R1+0x368], R24 ;  /* 0x0003681801007387 */ /* 0x0001e20000100a00 */
[C---:B------:R-:W-:Y:S02]  /*82c0*/  LEA R8, R30.reuse, R7, 0x2 ;  /* 0x000000071e087211 */ /* 0x040fe400078e10ff */
[----:B------:R-:W-:Y:S01]  /*82d0*/  LEA.HI.X.SX32 R27, R9, R185, 0x1, P0 ;  /* 0x000000b9091b7211 */ /* 0x000fe200000f0eff */
[----:B------:R1:W-:Y:S01]  /*82e0*/  STL.64 [R1+0x360], R22 ;  /* 0x0003601601007387 */ /* 0x0003e20000100a00 */
[----:B------:R-:W-:-:S03]  /*82f0*/  LEA R9, R30, R8, 0x2 ;  /* 0x000000081e097211 */ /* 0x000fc600078e10ff */
[----:B------:R2:W-:Y:S01]  /*8300*/  STL.64 [R1+0x358], R26 ;  /* 0x0003581a01007387 */ /* 0x0005e20000100a00 */
[CC--:B0-----:R-:W-:Y:S02]  /*8310*/  LEA R24, P1, R10.reuse, R29.reuse, 0x1 ;  /* 0x0000001d0a187211 */ /* 0x0c1fe400078208ff */
[C---:B-1----:R-:W-:Y:S02]  /*8320*/  LEA R22, P2, R11.reuse, R29, 0x1 ;  /* 0x0000001d0b167211 */ /* 0x042fe400078408ff */
[-C--:B------:R-:W-:Y:S01]  /*8330*/  LEA.HI.X.SX32 R25, R10, R185.reuse, 0x1, P1 ;  /* 0x000000b90a197211 */ /* 0x080fe200008f0eff */
[----:B------:R-:W-:Y:S01]  /*8340*/  IMAD R10, R30, 0x4, R9 ;  /* 0x000000041e0a7824 */ /* 0x000fe200078e0209 */
[----:B------:R-:W-:Y:S02]  /*8350*/  LEA.HI.X.SX32 R23, R11, R185, 0x1, P2 ;  /* 0x000000b90b177211 */ /* 0x000fe400010f0eff */
[----:B--2---:R-:W-:Y:S01]  /*8360*/  LEA R26, P0, R12, R29, 0x1 ;  /* 0x0000001d0c1a7211 */ /* 0x004fe200078008ff */
[----:B------:R0:W-:Y:S01]  /*8370*/  STL.64 [R1+0x350], R24 ;  /* 0x0003501801007387 */ /* 0x0001e20000100a00 */
[----:B------:R-:W-:-:S02]  /*8380*/  LEA R11, R30, R10, 0x2 ;  /* 0x0000000a1e0b7211 */ /* 0x000fc400078e10ff */
[----:B------:R-:W-:Y:S01]  /*8390*/  LEA.HI.X.SX32 R27, R12, R185, 0x1, P0 ;  /* 0x000000b90c1b7211 */ /* 0x000fe200000f0eff */
[----:B------:R1:W-:Y:S04]  /*83a0*/  STL.64 [R1+0x348], R22 ;  /* 0x0003481601007387 */ /* 0x0003e80000100a00 */
[----:B------:R2:W-:Y:S01]  /*83b0*/  STL.64 [R1+0x340], R26 ;  /* 0x0003401a01007387 */ /* 0x0005e20000100a00 */
[-C--:B0-----:R-:W-:Y:S02]  /*83c0*/  LEA R24, P1, R13, R29.reuse, 0x1 ;  /* 0x0000001d0d187211 */ /* 0x081fe400078208ff */
[----:B-1----:R-:W-:Y:S02]  /*83d0*/  LEA R22, P2, R15, R29, 0x1 ;  /* 0x0000001d0f167211 */ /* 0x002fe400078408ff */
[----:B------:R-:W-:-:S02]  /*83e0*/  LEA.HI.X.SX32 R25, R13, R185, 0x1, P1 ;  /* 0x000000b90d197211 */ /* 0x000fc400008f0eff */
[----:B------:R-:W-:Y:S02]  /*83f0*/  LEA.HI.X.SX32 R23, R15, R185, 0x1, P2 ;  /* 0x000000b90f177211 */ /* 0x000fe400010f0eff */
[----:B--2---:R-:W-:Y:S02]  /*8400*/  CS2R R26, SRZ ;  /* 0x00000000001a7805 */ /* 0x004fe4000001ff00 */
[----:B------:R-:W-:Y:S01]  /*8410*/  LEA R12, P2, R18, R29, 0x1 ;  /* 0x0000001d120c7211 */ /* 0x000fe200078408ff */
[----:B------:R0:W-:Y:S01]  /*8420*/  STL.64 [R1+0x338], R24 ;  /* 0x0003381801007387 */ /* 0x0001e20000100a00 */
[----:B------:R-:W-:Y:S02]  /*8430*/  LOP3.LUT R15, R14, 0x60, RZ, 0x3c, !PT ;  /* 0x000000600e0f7812 */ /* 0x000fe400078e3cff */
[----:B------:R-:W-:Y:S01]  /*8440*/  LEA.HI.X.SX32 R13, R18, R185, 0x1, P2 ;  /* 0x000000b9120d7211 */ /* 0x000fe200010f0eff */
[----:B------:R1:W-:Y:S01]  /*8450*/  STL.64 [R1+0x330], R22 ;  /* 0x0003301601007387 */ /* 0x0003e20000100a00 */
[----:B------:R-:W-:-:S02]  /*8460*/  IADD3 R15, R238, R15, RZ ;  /* 0x0000000fee0f7210 */ /* 0x000fc40007ffe0ff */
[CC--:B0-----:R-:W-:Y:S02]  /*8470*/  LEA R24, P0, R16.reuse, R29.reuse, 0x1 ;  /* 0x0000001d10187211 */ /* 0x0c1fe400078008ff */
[C---:B-1----:R-:W-:Y:S02]  /*8480*/  LEA R22, P1, R17.reuse, R29, 0x1 ;  /* 0x0000001d11167211 */ /* 0x042fe400078208ff */
[-C--:B------:R-:W-:Y:S02]  /*8490*/  LEA.HI.X.SX32 R25, R16, R185.reuse, 0x1, P0 ;  /* 0x000000b910197211 */ /* 0x080fe400000f0eff */
[----:B------:R-:W-:Y:S02]  /*84a0*/  LEA.HI.X.SX32 R23, R17, R185, 0x1, P1 ;  /* 0x000000b911177211 */ /* 0x000fe400008f0eff */
[C---:B------:R-:W-:Y:S01]  /*84b0*/  LEA R16, P2, R20.reuse, R29, 0x1 ;  /* 0x0000001d14107211 */ /* 0x040fe200078408ff */
[----:B------:R0:W-:Y:S03]  /*84c0*/  STL.64 [R1+0x328], R24 ;  /* 0x0003281801007387 */ /* 0x0001e60000100a00 */
[----:B------:R-:W-:Y:S01]  /*84d0*/  LEA.HI.X.SX32 R17, R20, R185, 0x1, P2 ;  /* 0x000000b914117211 */ /* 0x000fe200010f0eff */
[----:B------:R1:W-:Y:S04]  /*84e0*/  STL.64 [R1+0x320], R22 ;  /* 0x0003201601007387 */ /* 0x0003e80000100a00 */
[----:B------:R2:W-:Y:S01]  /*84f0*/  STL.64 [R1+0x318], R12 ;  /* 0x0003180c01007387 */ /* 0x0005e20000100a00 */
[----:B0-----:R-:W-:-:S02]  /*8500*/  LEA R24, P0, R19, R29, 0x1 ;  /* 0x0000001d13187211 */ /* 0x001fc400078008ff */
[----:B-1----:R-:W-:Y:S02]  /*8510*/  LEA R22, P1, R5, R29, 0x1 ;  /* 0x0000001d05167211 */ /* 0x002fe400078208ff */
[-C--:B------:R-:W-:Y:S02]  /*8520*/  LEA.HI.X.SX32 R25, R19, R185.reuse, 0x1, P0 ;  /* 0x000000b913197211 */ /* 0x080fe400000f0eff */
[----:B------:R-:W-:Y:S02]  /*8530*/  LEA.HI.X.SX32 R23, R5, R185, 0x1, P1 ;  /* 0x000000b905177211 */ /* 0x000fe400008f0eff */
[----:B--2---:R-:W-:Y:S01]  /*8540*/  LEA R12, R30, R11, 0x2 ;  /* 0x0000000b1e0c7211 */ /* 0x004fe200078e10ff */
[----:B------:R0:W-:Y:S01]  /*8550*/  STL.64 [R1+0x310], R24 ;  /* 0x0003101801007387 */ /* 0x0001e20000100a00 */
[----:B------:R-:W-:-:S03]  /*8560*/  LEA R18, P1, R2, R29, 0x1 ;  /* 0x0000001d02127211 */ /* 0x000fc600078208ff */
[----:B------:R1:W-:Y:S01]  /*8570*/  STL.64 [R1+0x308], R22 ;  /* 0x0003081601007387 */ /* 0x0003e20000100a00 */
[----:B------:R-:W-:Y:S01]  /*8580*/  LEA.HI.X.SX32 R19, R2, R185, 0x1, P1 ;  /* 0x000000b902137211 */ /* 0x000fe200008f0eff */
[C---:B------:R-:W-:Y:S02]  /*8590*/  IMAD R5, R30.reuse, 0x4, R12 ;  /* 0x000000041e057824 */ /* 0x040fe400078e020c */
[----:B------:R2:W-:Y:S03]  /*85a0*/  STL.64 [R1+0x300], R16 ;  /* 0x0003001001007387 */ /* 0x0005e60000100a00 */
[----:B------:R-:W-:Y:S02]  /*85b0*/  LEA R13, R30, R5, 0x2 ;  /* 0x000000051e0d7211 */ /* 0x000fe400078e10ff */
[----:B0-----:R-:W-:Y:S02]  /*85c0*/  CS2R R24, SRZ ;  /* 0x0000000000187805 */ /* 0x001fe4000001ff00 */
[----:B-1----:R-:W-:-:S02]  /*85d0*/  LEA R22, P0, R0, R29, 0x1 ;  /* 0x0000001d00167211 */ /* 0x002fc400078008ff */
[C---:B--2---:R-:W-:Y:S02]  /*85e0*/  LEA R16, P2, R3.reuse, R29, 0x1 ;  /* 0x0000001d03107211 */ /* 0x044fe400078408ff */
[-C--:B------:R-:W-:Y:S02]  /*85f0*/  LEA.HI.X.SX32 R23, R0, R185.reuse, 0x1, P0 ;  /* 0x000000b900177211 */ /* 0x080fe400000f0eff */
[----:B------:R-:W-:Y:S02]  /*8600*/  LEA.HI.X.SX32 R17, R3, R185, 0x1, P2 ;  /* 0x000000b903117211 */ /* 0x000fe400010f0eff */
[----:B------:R-:W-:Y:S01]  /*8610*/  LEA R20, P0, R4, R29, 0x1 ;  /* 0x0000001d04147211 */ /* 0x000fe200078008ff */
[----:B------:R0:W-:Y:S01]  /*8620*/  STL.64 [R1+0x2f8], R22 ;  /* 0x0002f81601007387 */ /* 0x0001e20000100a00 */
[----:B------:R-:W-:Y:S02]  /*8630*/  LEA R0, R30, R13, 0x2 ;  /* 0x0000000d1e007211 */ /* 0x000fe400078e10ff */
[----:B------:R-:W-:Y:S01]  /*8640*/  LEA.HI.X.SX32 R21, R4, R185, 0x1, P0 ;  /* 0x000000b904157211 */ /* 0x000fe200000f0eff */
[----:B------:R1:W-:Y:S02]  /*8650*/  STL.64 [R1+0x2f0], R18 ;  /* 0x0002f01201007387 */ /* 0x0003e40000100a00 */
[----:B------:R-:W-:-:S02]  /*8660*/  IMAD R2, R30, 0x4, R0 ;  /* 0x000000041e027824 */ /* 0x000fc400078e0200 */
[----:B------:R2:W-:Y:S03]  /*8670*/  STL.64 [R1+0x2e8], R16 ;  /* 0x0002e81001007387 */ /* 0x0005e60000100a00 */
[----:B------:R-:W-:Y:S01]  /*8680*/  LEA R3, R30, R2, 0x2 ;  /* 0x000000021e037211 */ /* 0x000fe200078e10ff */
[----:B------:R3:W-:Y:S01]  /*8690*/  STL.64 [R1+0x2e0], R20 ;  /* 0x0002e01401007387 */ /* 0x0007e20000100a00 */
[----:B0-----:R-:W-:Y:S02]  /*86a0*/  IMAD R22, R172, 0xa, RZ ;  /* 0x0000000aac167824 */ /* 0x001fe400078e02ff */
[----:B------:R-:W-:Y:S01]  /*86b0*/  LEA R4, R30, R3, 0x2 ;  /* 0x000000031e047211 */ /* 0x000fe200078e10ff */
[----:B------:R-:W-:Y:S01]  /*86c0*/  IMAD R23, R172, 0xb, RZ ;  /* 0x0000000bac177824 */ /* 0x000fe200078e02ff */
[-C--:B-1----:R-:W-:Y:S02]  /*86d0*/  LEA R18, P1, R7, R29.reuse, 0x1 ;  /* 0x0000001d07127211 */ /* 0x082fe400078208ff */
[----:B--2---:R-:W-:-:S02]  /*86e0*/  LEA R16, P2, R8, R29, 0x1 ;  /* 0x0000001d08107211 */ /* 0x004fc400078408ff */
[-C--:B------:R-:W-:Y:S01]  /*86f0*/  LEA.HI.X.SX32 R19, R7, R185.reuse, 0x1, P1 ;  /* 0x000000b907137211 */ /* 0x080fe200008f0eff */
[----:B------:R-:W-:Y:S01]  /*8700*/  IMAD R7, R30, 0x4, R4 ;  /* 0x000000041e077824 */ /* 0x000fe200078e0204 */
[----:B------:R-:W-:Y:S02]  /*8710*/  LEA.HI.X.SX32 R17, R8, R185, 0x1, P2 ;  /* 0x000000b908117211 */ /* 0x000fe400010f0eff */
[C---:B---3--:R-:W-:Y:S01]  /*8720*/  LEA R20, P0, R9.reuse, R29, 0x1 ;  /* 0x0000001d09147211 */ /* 0x048fe200078008ff */
[----:B------:R0:W-:Y:S01]  /*8730*/  STL.64 [R1+0x2d8], R18 ;  /* 0x0002d81201007387 */ /* 0x0001e20000100a00 */
[----:B------:R-:W-:Y:S02]  /*8740*/  LEA R8, R30, R7, 0x2 ;  /* 0x000000071e087211 */ /* 0x000fe400078e10ff */
[----:B------:R-:W-:Y:S01]  /*8750*/  LEA.HI.X.SX32 R21, R9, R185, 0x1, P0 ;  /* 0x000000b909157211 */ /* 0x000fe200000f0eff */
[----:B------:R1:W-:Y:S04]  /*8760*/  STL.64 [R1+0x2d0], R16 ;  /* 0x0002d01001007387 */ /* 0x0003e80000100a00 */
[----:B------:R2:W-:Y:S01]  /*8770*/  STL.64 [R1+0x2c8], R20 ;  /* 0x0002c81401007387 */ /* 0x0005e20000100a00 */
[----:B0-----:R-:W-:-:S02]  /*8780*/  LEA R18, P1, R10, R29, 0x1 ;  /* 0x0000001d0a127211 */ /* 0x001fc400078208ff */
[C---:B-1----:R-:W-:Y:S02]  /*8790*/  LEA R16, P2, R11.reuse, R29, 0x1 ;  /* 0x0000001d0b107211 */ /* 0x042fe400078408ff */
[-C--:B------:R-:W-:Y:S02]  /*87a0*/  LEA.HI.X.SX32 R19, R10, R185.reuse, 0x1, P1 ;  /* 0x000000b90a137211 */ /* 0x080fe400008f0eff */
[----:B------:R-:W-:Y:S02]  /*87b0*/  LEA.HI.X.SX32 R17, R11, R185, 0x1, P2 ;  /* 0x000000b90b117211 */ /* 0x000fe400010f0eff */
[C---:B--2---:R-:W-:Y:S01]  /*87c0*/  LEA R20, P0, R12.reuse, R29, 0x1 ;  /* 0x0000001d0c147211 */ /* 0x044fe200078008ff */
[----:B------:R0:W-:Y:S03]  /*87d0*/  STL.64 [R1+0x2c0], R18 ;  /* 0x0002c01201007387 */ /* 0x0001e60000100a00 */
[----:B------:R-:W-:Y:S01]  /*87e0*/  LEA.HI.X.SX32 R21, R12, R185, 0x1, P0 ;  /* 0x000000b90c157211 */ /* 0x000fe200000f0eff */
[----:B------:R1:W-:Y:S04]  /*87f0*/  STL.64 [R1+0x2b8], R16 ;  /* 0x0002b81001007387 */ /* 0x0003e80000100a00 */
[----:B------:R2:W-:Y:S01]  /*8800*/  STL.64 [R1+0x2b0], R20 ;  /* 0x0002b01401007387 */ /* 0x0005e20000100a00 */
[----:B0-----:R-:W-:-:S02]  /*8810*/  LEA R18, P1, R5, R29, 0x1 ;  /* 0x0000001d05127211 */ /* 0x001fc400078208ff */
[----:B-1----:R-:W-:Y:S02]  /*8820*/  LEA R16, P2, R13, R29, 0x1 ;  /* 0x0000001d0d107211 */ /* 0x002fe400078408ff */
[-C--:B------:R-:W-:Y:S02]  /*8830*/  LEA.HI.X.SX32 R19, R5, R185.reuse, 0x1, P1 ;  /* 0x000000b905137211 */ /* 0x080fe400008f0eff */
[----:B------:R-:W-:Y:S01]  /*8840*/  LEA.HI.X.SX32 R17, R13, R185, 0x1, P2 ;  /* 0x000000b90d117211 */ /* 0x000fe200010f0eff */
[----:B--2---:R-:W-:Y:S01]  /*8850*/  IMAD.IADD R21, R238, 0x1, R14 ;  /* 0x00000001ee157824 */ /* 0x004fe200078e020e */
[----:B------:R-:W-:Y:S01]  /*8860*/  LEA R5, R30, R8, 0x2 ;  /* 0x000000081e057211 */ /* 0x000fe200078e10ff */
[----:B------:R0:W-:Y:S01]  /*8870*/  STL.64 [R1+0x2a8], R18 ;  /* 0x0002a81201007387 */ /* 0x0001e20000100a00 */
[C---:B------:R-:W-:Y:S02]  /*8880*/  LEA R10, P2, R3.reuse, R29, 0x1 ;  /* 0x0000001d030a7211 */ /* 0x040fe400078408ff */
[----:B------:R-:W-:Y:S01]  /*8890*/  LOP3.LUT R20, R14, 0x10, RZ, 0x3c, !PT ;  /* 0x000000100e147812 */ /* 0x000fe200078e3cff */
[----:B------:R1:W-:Y:S01]  /*88a0*/  STL.64 [R1+0x2a0], R16 ;  /* 0x0002a01001007387 */ /* 0x0003e20000100a00 */
[----:B------:R-:W-:Y:S01]  /*88b0*/  IMAD R9, R30, 0x4, R5 ;  /* 0x000000041e097824 */ /* 0x000fe200078e0205 */
[----:B------:R-:W-:-:S02]  /*88c0*/  LEA.HI.X.SX32 R11, R3, R185, 0x1, P2 ;  /* 0x000000b9030b7211 */ /* 0x000fc400010f0eff */
[----:B------:R-:W-:Y:S02]  /*88d0*/  IADD3 R20, R238, R20, RZ ;  /* 0x00000014ee147210 */ /* 0x000fe40007ffe0ff */
[-C--:B0-----:R-:W-:Y:S02]  /*88e0*/  LEA R18, P0, R0, R29.reuse, 0x1 ;  /* 0x0000001d00127211 */ /* 0x081fe400078008ff */
[----:B-1----:R-:W-:Y:S02]  /*88f0*/  LEA R16, P1, R2, R29, 0x1 ;  /* 0x0000001d02107211 */ /* 0x002fe400078208ff */
[-C--:B------:R-:W-:Y:S02]  /*8900*/  LEA.HI.X.SX32 R19, R0, R185.reuse, 0x1, P0 ;  /* 0x000000b900137211 */ /* 0x080fe400000f0eff */
[----:B------:R-:W-:Y:S02]  /*8910*/  LEA.HI.X.SX32 R17, R2, R185, 0x1, P1 ;  /* 0x000000b902117211 */ /* 0x000fe400008f0eff */
[----:B------:R-:W-:Y:S01]  /*8920*/  LEA R0, R30, R9, 0x2 ;  /* 0x000000091e007211 */ /* 0x000fe200078e10ff */
[----:B------:R0:W-:Y:S01]  /*8930*/  STL.64 [R1+0x298], R18 ;  /* 0x0002981201007387 */ /* 0x0001e20000100a00 */
[----:B------:R-:W-:-:S02]  /*8940*/  LEA R12, P1, R7, R29, 0x1 ;  /* 0x0000001d070c7211 */ /* 0x000fc400078208ff */
[C---:B------:R-:W-:Y:S01]  /*8950*/  LEA R2, R30.reuse, R0, 0x2 ;  /* 0x000000001e027211 */ /* 0x040fe200078e10ff */
[----:B------:R1:W-:Y:S01]  /*8960*/  STL.64 [R1+0x290], R16 ;  /* 0x0002901001007387 */ /* 0x0003e20000100a00 */
[----:B------:R-:W-:Y:S01]  /*8970*/  LEA.HI.X.SX32 R13, R7, R185, 0x1, P1 ;  /* 0x000000b9070d7211 */ /* 0x000fe200008f0eff */
[----:B------:R-:W-:Y:S02]  /*8980*/  IMAD.MOV.U32 R7, RZ, RZ, 0x3f800000 ;  /* 0x3f800000ff077424 */ /* 0x000fe400078e00ff */
[----:B------:R2:W-:Y:S01]  /*8990*/  STL.64 [R1+0x288], R10 ;  /* 0x0002880a01007387 */ /* 0x0005e20000100a00 */
[----:B------:R-:W-:Y:S01]  /*89a0*/  IMAD R3, R30, 0x4, R2 ;  /* 0x000000041e037824 */ /* 0x000fe200078e0202 */
[C---:B0-----:R-:W-:Y:S02]  /*89b0*/  LOP3.LUT R19, R14.reuse, 0x20, RZ, 0x3c, !PT ;  /* 0x000000200e137812 */ /* 0x041fe400078e3cff */
[----:B------:R-:W-:Y:S02]  /*89c0*/  LOP3.LUT R18, R14, 0x30, RZ, 0x3c, !PT ;  /* 0x000000300e127812 */ /* 0x000fe400078e3cff */
[----:B-1----:R-:W-:Y:S01]  /*89d0*/  LEA R16, P0, R4, R29, 0x1 ;  /* 0x0000001d04107211 */ /* 0x002fe200078008ff */
[C---:B------:R-:W-:Y:S01]  /*89e0*/  IMAD.IADD R19, R238.reuse, 0x1, R19 ;  /* 0x00000001ee137824 */ /* 0x040fe200078e0213 */
[----:B------:R-:W-:-:S02]  /*89f0*/  IADD3 R18, R238, R18, RZ ;  /* 0x00000012ee127210 */ /* 0x000fc40007ffe0ff */
[----:B--2---:R-:W-:Y:S02]  /*8a00*/  LEA R10, P2, R8, R29, 0x1 ;  /* 0x0000001d080a7211 */ /* 0x004fe400078408ff */
[-C--:B------:R-:W-:Y:S02]  /*8a10*/  LEA.HI.X.SX32 R17, R4, R185.reuse, 0x1, P0 ;  /* 0x000000b904117211 */ /* 0x080fe400000f0eff */
[----:B------:R-:W-:Y:S02]  /*8a20*/  LEA.HI.X.SX32 R11, R8, R185, 0x1, P2 ;  /* 0x000000b9080b7211 */ /* 0x000fe400010f0eff */
[----:B------:R-:W-:Y:S01]  /*8a30*/  LEA R4, R30, R3, 0x2 ;  /* 0x000000031e047211 */ /* 0x000fe200078e10ff */
[----:B------:R0:W-:Y:S04]  /*8a40*/  STL.64 [R1+0x280], R16 ;  /* 0x0002801001007387 */ /* 0x0001e80000100a00 */
[----:B------:R1:W-:Y:S04]  /*8a50*/  STL.64 [R1+0x278], R12 ;  /* 0x0002780c01007387 */ /* 0x0003e80000100a00 */
[----:B------:R2:W-:Y:S01]  /*8a60*/  STL.64 [R1+0x270], R10 ;  /* 0x0002700a01007387 */ /* 0x0005e20000100a00 */
[----:B0-----:R-:W-:-:S02]  /*8a70*/  LEA R16, P0, R5, R29, 0x1 ;  /* 0x0000001d05107211 */ /* 0x001fc400078008ff */
[----:B-1----:R-:W-:Y:S02]  /*8a80*/  LEA R12, P1, R9, R29, 0x1 ;  /* 0x0000001d090c7211 */ /* 0x002fe400078208ff */
[----:B------:R-:W-:Y:S02]  /*8a90*/  LEA.HI.X.SX32 R17, R5, R185, 0x1, P0 ;  /* 0x000000b905117211 */ /* 0x000fe400000f0eff */
[C---:B--2---:R-:W-:Y:S02]  /*8aa0*/  LEA R10, P2, R0.reuse, R29, 0x1 ;  /* 0x0000001d000a7211 */ /* 0x044fe400078408ff */
[-C--:B------:R-:W-:Y:S01]  /*8ab0*/  LEA.HI.X.SX32 R13, R9, R185.reuse, 0x1, P1 ;  /* 0x000000b9090d7211 */ /* 0x080fe200008f0eff */
[----:B------:R0:W-:Y:S01]  /*8ac0*/  STL.64 [R1+0x268], R16 ;  /* 0x0002681001007387 */ /* 0x0001e20000100a00 */
[----:B------:R-:W-:Y:S02]  /*8ad0*/  LEA.HI.X.SX32 R11, R0, R185, 0x1, P2 ;  /* 0x000000b9000b7211 */ /* 0x000fe400010f0eff */
[----:B------:R-:W-:Y:S01]  /*8ae0*/  LEA R0, R30, R4, 0x2 ;  /* 0x000000041e007211 */ /* 0x000fe200078e10ff */
[----:B------:R1:W-:Y:S01]  /*8af0*/  STL.64 [R1+0x260], R12 ;  /* 0x0002600c01007387 */ /* 0x0003e20000100a00 */
[----:B------:R-:W-:-:S02]  /*8b00*/  MOV R5, 0x3f800000 ;  /* 0x3f80000000057802 */ /* 0x000fc40000000f00 */
[----:B------:R-:W-:Y:S02]  /*8b10*/  CS2R R30, SRZ ;  /* 0x00000000001e7805 */ /* 0x000fe4000001ff00 */
[C---:B------:R-:W-:Y:S01]  /*8b20*/  LEA R8, P3, R0.reuse, R29, 0x1 ;  /* 0x0000001d00087211 */ /* 0x040fe200078608ff */
[----:B------:R2:W-:Y:S03]  /*8b30*/  STL.64 [R1+0x258], R10 ;  /* 0x0002580a01007387 */ /* 0x0005e60000100a00 */
[----:B------:R-:W-:Y:S02]  /*8b40*/  LEA.HI.X.SX32 R9, R0, R185, 0x1, P3 ;  /* 0x000000b900097211 */ /* 0x000fe400018f0eff */
[----:B0-----:R-:W-:Y:S02]  /*8b50*/  LEA R16, P0, R2, R29, 0x1 ;  /* 0x0000001d02107211 */ /* 0x001fe400078008ff */
[----:B------:R-:W-:-:S02]  /*8b60*/  MOV R0, 0x3f800000 ;  /* 0x3f80000000007802 */ /* 0x000fc40000000f00 */
[C---:B-1----:R-:W-:Y:S02]  /*8b70*/  LEA R12, P1, R3.reuse, R29, 0x1 ;  /* 0x0000001d030c7211 */ /* 0x042fe400078208ff */
[----:B------:R-:W-:Y:S02]  /*8b80*/  LEA.HI.X.SX32 R17, R2, R185, 0x1, P0 ;  /* 0x000000b902117211 */ /* 0x000fe400000f0eff */
[C---:B--2---:R-:W-:Y:S02]  /*8b90*/  LEA R10, P2, R4.reuse, R29, 0x1 ;  /* 0x0000001d040a7211 */ /* 0x044fe400078408ff */
[-C--:B------:R-:W-:Y:S01]  /*8ba0*/  LEA.HI.X.SX32 R13, R3, R185.reuse, 0x1, P1 ;  /* 0x000000b9030d7211 */ /* 0x080fe200008f0eff */
[----:B------:R0:W-:Y:S01]  /*8bb0*/  STL.64 [R1+0x250], R16 ;  /* 0x0002501001007387 */ /* 0x0001e20000100a00 */
[----:B------:R-:W-:Y:S02]  /*8bc0*/  LEA.HI.X.SX32 R11, R4, R185, 0x1, P2 ;  /* 0x000000b9040b7211 */ /* 0x000fe400010f0eff */
[----:B------:R-:W-:Y:S01]  /*8bd0*/  MOV R4, 0x3f800000 ;  /* 0x3f80000000047802 */ /* 0x000fe20000000f00 */
[----:B------:R1:W-:Y:S01]  /*8be0*/  STL.64 [R1+0x248], R12 ;  /* 0x0002480c01007387 */ /* 0x0003e20000100a00 */
[----:B------:R-:W-:-:S02]  /*8bf0*/  LOP3.LUT R3, R28, 0x7e, R197, 0x78, !PT ;  /* 0x0000007e1c037812 */ /* 0x000fc400078e78c5 */
[----:B------:R-:W-:Y:S02]  /*8c00*/  CS2R R28, SRZ ;  /* 0x00000000001c7805 */ /* 0x000fe4000001ff00 */
[----:B------:R-:W-:Y:S01]  /*8c10*/  MOV R2, RZ ;  /* 0x000000ff00027202 */ /* 0x000fe20000000f00 */
[----:B------:R2:W-:Y:S04]  /*8c20*/  STL.64 [R1+0x240], R10 ;  /* 0x0002400a01007387 */ /* 0x0005e80000100a00 */
[----:B------:R3:W-:Y:S01]  /*8c30*/  STL.64 [R1+0x238], R8 ;  /* 0x0002380801007387 */ /* 0x0007e20000100a00 */
[C---:B0-----:R-:W-:Y:S02]  /*8c40*/  LOP3.LUT R17, R14.reuse, 0x40, RZ, 0x3c, !PT ;  /* 0x000000400e117812 */ /* 0x041fe400078e3cff */
[----:B------:R-:W-:Y:S01]  /*8c50*/  LOP3.LUT R16, R14, 0x50, RZ, 0x3c, !PT ;  /* 0x000000500e107812 */ /* 0x000fe200078e3cff */
[----:B------:R0:W-:Y:S01]  /*8c60*/  STL [R1+0x220], R0 ;  /* 0x0002200001007387 */ /* 0x0001e20000100800 */
[----:B-1----:R-:W-:Y:S01]  /*8c70*/  IMAD.SHL.U32 R12, R172, 0x8, RZ ;  /* 0x00000008ac0c7824 */ /* 0x002fe200078e00ff */
[----:B------:R-:W-:Y:S01]  /*8c80*/  LOP3.LUT R14, R14, 0x70, RZ, 0x3c, !PT ;  /* 0x000000700e0e7812 */ /* 0x000fe200078e3cff */
[C---:B------:R-:W-:Y:S01]  /*8c90*/  IMAD R13, R172.reuse, 0x9, RZ ;  /* 0x00000009ac0d7824 */ /* 0x040fe200078e02ff */
[----:B------:R1:W-:Y:S01]  /*8ca0*/  STL [R1+0x228], R7 ;  /* 0x0002280701007387 */ /* 0x0003e20000100800 */
[----:B--2---:R-:W-:Y:S01]  /*8cb0*/  IMAD R10, R172, 0x6, RZ ;  /* 0x00000006ac0a7824 */ /* 0x004fe200078e02ff */
[----:B------:R-:W-:Y:S01]  /*8cc0*/  IADD3 R17, R238, R17, RZ ;  /* 0x00000011ee117210 */ /* 0x000fe20007ffe0ff */
[C---:B------:R-:W-:Y:S01]  /*8cd0*/  IMAD R11, R172.reuse, 0x7, RZ ;  /* 0x00000007ac0b7824 */ /* 0x040fe200078e02ff */
[----:B------:R2:W-:Y:S01]  /*8ce0*/  STL [R1+0x22c], R5 ;  /* 0x00022c0501007387 */ /* 0x0005e20000100800 */
[C---:B---3--:R-:W-:Y:S01]  /*8cf0*/  SHF.L.U32 R8, R172.reuse, 0x2, RZ ;  /* 0x00000002ac087819 */ /* 0x048fe200000006ff */
[----:B------:R-:W-:Y:S01]  /*8d00*/  IMAD R9, R172, 0x5, RZ ;  /* 0x00000005ac097824 */ /* 0x000fe200078e02ff */
[----:B0-----:R-:W-:Y:S01]  /*8d10*/  MOV R0, RZ ;  /* 0x000000ff00007202 */ /* 0x001fe20000000f00 */
[----:B------:R0:W-:Y:S01]  /*8d20*/  STL [R1+0x224], R4 ;  /* 0x0002240401007387 */ /* 0x0001e20000100800 */
[C---:B------:R-:W-:Y:S01]  /*8d30*/  IMAD.IADD R16, R238.reuse, 0x1, R16 ;  /* 0x00000001ee107824 */ /* 0x040fe200078e0210 */
[----:B------:R-:W-:Y:S01]  /*8d40*/  IADD3 R14, R238, R14, RZ ;  /* 0x0000000eee0e7210 */ /* 0x000fe20007ffe0ff */
[----:B-1----:R-:W-:Y:S01]  /*8d50*/  IMAD.MOV.U32 R7, RZ, RZ, -0x800000 ;  /* 0xff800000ff077424 */ /* 0x002fe200078e00ff */
[----:B--2---:R-:W-:-:S04]  /*8d60*/  MOV R5, 0xff800000 ;  /* 0xff80000000057802 */ /* 0x004fc80000000f00 */
[----:B------:R1:W-:Y:S01]  /*8d70*/  STL [R1+0x204], R7 ;  /* 0x0002040701007387 */ /* 0x0003e20000100800 */
[----:B0-----:R-:W-:-:S03]  /*8d80*/  MOV R4, 0xff800000 ;  /* 0xff80000000047802 */ /* 0x001fc60000000f00 */
[----:B------:R0:W-:Y:S04]  /*8d90*/  STL [R1+0x20c], R5 ;  /* 0x00020c0501007387 */ /* 0x0001e80000100800 */
[----:B------:R-:W-:Y:S01]  /*8da0*/  STL [R1], RZ ;  /* 0x000000ff01007387 */ /* 0x000fe20000100800 */
[----:B-1----:R-:W-:-:S03]  /*8db0*/  IMAD R7, R172, 0x3, RZ ;  /* 0x00000003ac077824 */ /* 0x002fc600078e02ff */
[----:B------:R1:W-:Y:S01]  /*8dc0*/  STL [R1+0x210], R4 ;  /* 0x0002100401007387 */ /* 0x0003e20000100800 */
[----:B0-----:R-:W-:-:S03]  /*8dd0*/  SHF.L.U32 R5, R172, 0x1, RZ ;  /* 0x00000001ac057819 */ /* 0x001fc600000006ff */
[----:B------:R-:W-:Y:S02]  /*8de0*/  STL [R1+0x4], RZ ;  /* 0x000004ff01007387 */ /* 0x000fe40000100800 */
[----:B------:R-:W-:Y:S02]  /*8df0*/  IMAD.WIDE R178, R5, 0x2, R204 ;  /* 0x0000000205b27825 */ /* 0x000fe400078e02cc */
[----:B------:R-:W-:Y:S02]  /*8e00*/  STL [R1+0x8], RZ ;  /* 0x000008ff01007387 */ /* 0x000fe40000100800 */
[----:B-1----:R-:W-:Y:S02]  /*8e10*/  IMAD.IADD R4, R238, 0x1, R3 ;  /* 0x00000001ee047824 */ /* 0x002fe400078e0203 */
[----:B------:R-:W-:Y:S01]  /*8e20*/  STL [R1+0xc], RZ ;  /* 0x00000cff01007387 */ /* 0x000fe20000100800 */
[----:B------:R-:W-:-:S03]  /*8e30*/  LOP3.LUT R3, R3, 0x20, RZ, 0x3c, !PT ;  /* 0x0000002003037812 */ /* 0x000fc600078e3cff */
[----:B------:R-:W-:Y:S01]  /*8e40*/  STL [R1+0x10], RZ ;  /* 0x000010ff01007387 */ /* 0x000fe20000100800 */
[----:B------:R-:W-:-:S03]  /*8e50*/  IADD3 R3, R238, R3, RZ ;  /* 0x00000003ee037210 */ /* 0x000fc60007ffe0ff */
        /* <DEDUP_REMOVED lines=123> */
[----:B------:R0:W-:Y:S04]  /*9610*/  STL.64 [R1+0x628], R174 ;  /* 0x000628ae01007387 */ /* 0x0001e80000100a00 */
[----:B------:R1:W-:Y:S04]  /*9620*/  STL.64 [R1+0x618], R178 ;  /* 0x000618b201007387 */ /* 0x0003e80000100a00 */
[----:B------:R2:W-:Y:S01]  /*9630*/  STL.64 [R1+0x620], R176 ;  /* 0x000620b001007387 */ /* 0x0005e20000100a00 */
[----:B0-----:R-:W-:-:S04]  /*9640*/  IMAD.WIDE R174, R5, 0x2, R202 ;  /* 0x0000000205ae7825 */ /* 0x001fc800078e02ca */
[C---:B-1----:R-:W-:Y:S01]  /*9650*/  IMAD.WIDE R178, R7.reuse, 0x2, R204 ;  /* 0x0000000207b27825 */ /* 0x042fe200078e02cc */
[----:B------:R0:W-:Y:S03]  /*9660*/  STL.64 [R1+0x610], R174 ;  /* 0x000610ae01007387 */ /* 0x0001e60000100a00 */
[----:B--2---:R-:W-:Y:S01]  /*9670*/  IMAD.WIDE R176, R7, 0x2, R202 ;  /* 0x0000000207b07825 */ /* 0x004fe200078e02ca */
[----:B------:R1:W-:Y:S04]  /*9680*/  STL.64 [R1+0x608], R178 ;  /* 0x000608b201007387 */ /* 0x0003e80000100a00 */
[----:B------:R2:W-:Y:S01]  /*9690*/  STL.64 [R1+0x600], R176 ;  /* 0x000600b001007387 */ /* 0x0005e20000100a00 */
[----:B0-----:R-:W-:-:S04]  /*96a0*/  IMAD.WIDE R174, R8, 0x2, R204 ;  /* 0x0000000208ae7825 */ /* 0x001fc800078e02cc */
[----:B-1----:R-:W-:Y:S01]  /*96b0*/  IMAD.WIDE R178, R8, 0x2, R202 ;  /* 0x0000000208b27825 */ /* 0x002fe200078e02ca */
[----:B------:R0:W-:Y:S03]  /*96c0*/  STL.64 [R1+0x5f8], R174 ;  /* 0x0005f8ae01007387 */ /* 0x0001e60000100a00 */
[C---:B--2---:R-:W-:Y:S01]  /*96d0*/  IMAD.WIDE R176, R9.reuse, 0x2, R204 ;  /* 0x0000000209b07825 */ /* 0x044fe200078e02cc */
[----:B------:R-:W-:Y:S04]  /*96e0*/  STL.64 [R1+0x5f0], R178 ;  /* 0x0005f0b201007387 */ /* 0x000fe80000100a00 */
[----:B------:R1:W-:Y:S01]  /*96f0*/  STL.64 [R1+0x5e8], R176 ;  /* 0x0005e8b001007387 */ /* 0x0003e20000100a00 */
[----:B0-----:R-:W-:-:S04]  /*9700*/  IMAD.WIDE R174, R9, 0x2, R202 ;  /* 0x0000000209ae7825 */ /* 0x001fc800078e02ca */
[C---:B------:R-:W-:Y:S01]  /*9710*/  IMAD.WIDE R8, R10.reuse, 0x2, R204 ;  /* 0x000000020a087825 */ /* 0x040fe200078e02cc */
[----:B------:R0:W-:Y:S03]  /*9720*/  STL.64 [R1+0x5e0], R174 ;  /* 0x0005e0ae01007387 */ /* 0x0001e60000100a00 */
[----:B-1----:R-:W-:Y:S01]  /*9730*/  IMAD.WIDE R176, R10, 0x2, R202 ;  /* 0x000000020ab07825 */ /* 0x002fe200078e02ca */
[----:B------:R1:W-:Y:S04]  /*9740*/  STL.64 [R1+0x5d8], R8 ;  /* 0x0005d80801007387 */ /* 0x0003e80000100a00 */
[----:B------:R-:W-:Y:S01]  /*9750*/  STL.64 [R1+0x5d0], R176 ;  /* 0x0005d0b001007387 */ /* 0x000fe20000100a00 */
[----:B0-----:R-:W-:-:S04]  /*9760*/  IMAD.WIDE R174, R11, 0x2, R204 ;  /* 0x000000020bae7825 */ /* 0x001fc800078e02cc */
[----:B-1----:R-:W-:Y:S01]  /*9770*/  IMAD.WIDE R8, R11, 0x2, R202 ;  /* 0x000000020b087825 */ /* 0x002fe200078e02ca */
[----:B------:R0:W-:Y:S03]  /*9780*/  STL.64 [R1+0x5c8], R174 ;  /* 0x0005c8ae01007387 */ /* 0x0001e60000100a00 */
[C---:B------:R-:W-:Y:S01]  /*9790*/  IMAD.WIDE R10, R12.reuse, 0x2, R204 ;  /* 0x000000020c0a7825 */ /* 0x040fe200078e02cc */
[----:B------:R1:W-:Y:S04]  /*97a0*/  STL.64 [R1+0x5c0], R8 ;  /* 0x0005c00801007387 */ /* 0x0003e80000100a00 */
[----:B------:R2:W-:Y:S01]  /*97b0*/  STL.64 [R1+0x5b8], R10 ;  /* 0x0005b80a01007387 */ /* 0x0005e20000100a00 */
[----:B0-----:R-:W-:-:S04]  /*97c0*/  IMAD.WIDE R174, R12, 0x2, R202 ;  /* 0x000000020cae7825 */ /* 0x001fc800078e02ca */
[C---:B-1----:R-:W-:Y:S01]  /*97d0*/  IMAD.WIDE R8, R13.reuse, 0x2, R204 ;  /* 0x000000020d087825 */ /* 0x042fe200078e02cc */
[----:B------:R-:W-:Y:S03]  /*97e0*/  STL.64 [R1+0x5b0], R174 ;  /* 0x0005b0ae01007387 */ /* 0x000fe60000100a00 */
[----:B--2---:R-:W-:Y:S01]  /*97f0*/  IMAD.WIDE R10, R13, 0x2, R202 ;  /* 0x000000020d0a7825 */ /* 0x004fe200078e02ca */
[----:B------:R0:W-:Y:S03]  /*9800*/  STL.64 [R1+0x5a8], R8 ;  /* 0x0005a80801007387 */ /* 0x0001e60000100a00 */
[C---:B------:R-:W-:Y:S01]  /*9810*/  IMAD.WIDE R12, R22.reuse, 0x2, R204 ;  /* 0x00000002160c7825 */ /* 0x040fe200078e02cc */
[----:B------:R1:W-:Y:S04]  /*9820*/  STL.64 [R1+0x5a0], R10 ;  /* 0x0005a00a01007387 */ /* 0x0003e80000100a00 */
[----:B------:R-:W-:Y:S01]  /*9830*/  STL.64 [R1+0x598], R12 ;  /* 0x0005980c01007387 */ /* 0x000fe20000100a00 */
[----:B0-----:R-:W-:-:S04]  /*9840*/  IMAD.WIDE R8, R22, 0x2, R202 ;  /* 0x0000000216087825 */ /* 0x001fc800078e02ca */
[C---:B-1----:R-:W-:Y:S01]  /*9850*/  IMAD.WIDE R10, R23.reuse, 0x2, R204 ;  /* 0x00000002170a7825 */ /* 0x042fe200078e02cc */
[----:B------:R0:W-:Y:S04]  /*9860*/  STL.64 [R1+0x590], R8 ;  /* 0x0005900801007387 */ /* 0x0001e80000100a00 */
[----:B------:R1:W-:Y:S01]  /*9870*/  STL.64 [R1+0x588], R10 ;  /* 0x0005880a01007387 */ /* 0x0003e20000100a00 */
        /* <DEDUP_REMOVED lines=32> */
[----:B0-----:R-:W-:Y:S01]  /*9a80*/  IMAD.U32 R8, RZ, RZ, UR14 ;  /* 0x0000000eff087e24 */ /* 0x001fe2000f8e00ff */
[----:B------:R-:W-:Y:S01]  /*9a90*/  MOV R9, UR15 ;  /* 0x0000000f00097c02 */ /* 0x000fe20008000f00 */
[----:B------:R-:W-:Y:S01]  /*9aa0*/  UIADD3.64 UR14, UR4, 0x900, URZ ;  /* 0x00000900040e7897 */ /* 0x000fe2000fffe03f */
[----:B-1----:R-:W-:-:S03]  /*9ab0*/  IMAD.WIDE R10, R159, 0x2, R202 ;  /* 0x000000029f0a7825 */ /* 0x002fc600078e02ca */
[----:B------:R0:W-:Y:S04]  /*9ac0*/  STL.64 [R1+0x6a0], R8 ;  /* 0x0006a00801007387 */ /* 0x0001e80000100a00 */
[----:B------:R1:W-:Y:S01]  /*9ad0*/  STL.64 [R1+0x500], R10 ;  /* 0x0005000a01007387 */ /* 0x0003e20000100a00 */
[----:B0-----:R-:W-:Y:S01]  /*9ae0*/  MOV R8, UR10 ;  /* 0x0000000a00087c02 */ /* 0x001fe20008000f00 */
[----:B------:R-:W-:Y:S01]  /*9af0*/  IMAD.U32 R9, RZ, RZ, UR11 ;  /* 0x0000000bff097e24 */ /* 0x000fe2000f8e00ff */
[----:B------:R-:W-:Y:S01]  /*9b00*/  UIADD3.64 UR10, UR4, 0x980, URZ ;  /* 0x00000980040a7897 */ /* 0x000fe2000fffe03f */
[----:B-1----:R-:W-:-:S03]  /*9b10*/  IMAD.WIDE R10, R160, 0x2, R204 ;  /* 0x00000002a00a7825 */ /* 0x002fc600078e02cc */
[----:B------:R0:W-:Y:S04]  /*9b20*/  STL.64 [R1+0x698], R8 ;  /* 0x0006980801007387 */ /* 0x0001e80000100a00 */
[----:B------:R1:W-:Y:S01]  /*9b30*/  STL.64 [R1+0x4f8], R10 ;  /* 0x0004f80a01007387 */ /* 0x0003e20000100a00 */
[----:B0-----:R-:W-:Y:S02]  /*9b40*/  MOV R8, UR14 ;  /* 0x0000000e00087c02 */ /* 0x001fe40008000f00 */
[----:B------:R-:W-:Y:S01]  /*9b50*/  MOV R9, UR15 ;  /* 0x0000000f00097c02 */ /* 0x000fe20008000f00 */
[----:B------:R-:W-:Y:S01]  /*9b60*/  UIADD3.64 UR14, UR4, 0xa00, URZ ;  /* 0x00000a00040e7897 */ /* 0x000fe2000fffe03f */
[----:B-1----:R-:W-:-:S03]  /*9b70*/  IMAD.WIDE R10, R160, 0x2, R202 ;  /* 0x00000002a00a7825 */ /* 0x002fc600078e02ca */
        /* <DEDUP_REMOVED lines=12> */
[----:B------:R0:W-:Y:S02]  /*9c40*/  STL.64 [R1+0x680], R8 ;  /* 0x0006800801007387 */ /* 0x0001e40000100a00 */
[----:B------:R-:W-:Y:S01]  /*9c50*/  IMAD.U32 R12, RZ, RZ, UR14 ;  /* 0x0000000eff0c7e24 */ /* 0x000fe2000f8e00ff */
[----:B------:R-:W-:Y:S01]  /*9c60*/  MOV R13, UR15 ;  /* 0x0000000f000d7c02 */ /* 0x000fe20008000f00 */
[----:B------:R1:W-:Y:S01]  /*9c70*/  STL.64 [R1+0x4e0], R10 ;  /* 0x0004e00a01007387 */ /* 0x0003e20000100a00 */
[----:B------:R-:W-:Y:S01]  /*9c80*/  UIADD3.64 UR14, UR4, 0xc80, URZ ;  /* 0x00000c80040e7897 */ /* 0x000fe2000fffe03f */
[----:B0-----:R-:W-:Y:S02]  /*9c90*/  MOV R8, UR10 ;  /* 0x0000000a00087c02 */ /* 0x001fe40008000f00 */
[----:B------:R-:W-:Y:S01]  /*9ca0*/  MOV R9, UR11 ;  /* 0x0000000b00097c02 */ /* 0x000fe20008000f00 */
[----:B------:R-:W-:Y:S01]  /*9cb0*/  UIADD3.64 UR10, UR4, 0xb80, URZ ;  /* 0x00000b80040a7897 */ /* 0x000fe2000fffe03f */
[----:B-1----:R-:W-:-:S03]  /*9cc0*/  IMAD.WIDE R10, R162, 0x2, R204 ;  /* 0x00000002a20a7825 */ /* 0x002fc600078e02cc */
[----:B------:R0:W-:Y:S04]  /*9cd0*/  STL.64 [R1+0x678], R8 ;  /* 0x0006780801007387 */ /* 0x0001e80000100a00 */
[----:B------:R1:W-:Y:S04]  /*9ce0*/  STL.64 [R1+0x670], R12 ;  /* 0x0006700c01007387 */ /* 0x0003e80000100a00 */
[----:B------:R2:W-:Y:S01]  /*9cf0*/  STL.64 [R1+0x4d8], R10 ;  /* 0x0004d80a01007387 */ /* 0x0005e20000100a00 */
[----:B0-----:R-:W-:Y:S01]  /*9d00*/  IMAD.WIDE R8, R162, 0x2, R202 ;  /* 0x00000002a2087825 */ /* 0x001fe200078e02ca */
[----:B-1----:R-:W-:-:S03]  /*9d10*/  MOV R12, UR10 ;  /* 0x0000000a000c7c02 */ /* 0x002fc60008000f00 */
[----:B------:R-:W-:Y:S01]  /*9d20*/  IMAD.U32 R13, RZ, RZ, UR11 ;  /* 0x0000000bff0d7e24 */ /* 0x000fe2000f8e00ff */
[----:B------:R0:W-:Y:S01]  /*9d30*/  STL.64 [R1+0x4d0], R8 ;  /* 0x0004d00801007387 */ /* 0x0001e20000100a00 */
[----:B------:R-:W-:Y:S01]  /*9d40*/  UIADD3.64 UR10, UR4, 0xc00, URZ ;  /* 0x00000c00040a7897 */ /* 0x000fe2000fffe03f */
[C---:B--2---:R-:W-:Y:S02]  /*9d50*/  IMAD.WIDE R10, R163.reuse, 0x2, R204 ;  /* 0x00000002a30a7825 */ /* 0x044fe400078e02cc */
        /* <DEDUP_REMOVED lines=38> */
[----:B0-----:R-:W-:-:S05]  /*9fc0*/  IMAD.WIDE R8, R172, 0x2, R202 ;  /* 0x00000002ac087825 */ /* 0x001fca00078e02ca */
[----:B------:R0:W-:Y:S01]  /*9fd0*/  STL.64 [R1+0x6c8], R8 ;  /* 0x0006c80801007387 */ /* 0x0001e20000100a00 */
[----:B-1----:R-:W-:Y:S01]  /*9fe0*/  IMAD.U32 R10, RZ, RZ, UR14 ;  /* 0x0000000eff0a7e24 */ /* 0x002fe2000f8e00ff */
[----:B------:R-:W-:Y:S01]  /*9ff0*/  MOV R11, UR15 ;  /* 0x0000000f000b7c02 */ /* 0x000fe20008000f00 */
[----:B------:R-:W-:Y:S01]  /*a000*/  UIADD3.64 UR14, UR4, 0xe00, URZ ;  /* 0x00000e00040e7897 */ /* 0x000fe2000fffe03f */
[----:B0-----:R-:W-:Y:S02]  /*a010*/  MOV R8, UR10 ;  /* 0x0000000a00087c02 */ /* 0x001fe40008000f00 */
[----:B------:R-:W-:Y:S01]  /*a020*/  MOV R9, UR11 ;  /* 0x0000000b00097c02 */ /* 0x000fe20008000f00 */
[----:B------:R-:W-:-:S04]  /*a030*/  UIADD3.64 UR10, UR4, 0xd80, URZ ;  /* 0x00000d80040a7897 */ /* 0x000fc8000fffe03f */
[----:B------:R0:W-:Y:S04]  /*a040*/  STL.64 [R1+0x660], R8 ;  /* 0x0006600801007387 */ /* 0x0001e80000100a00 */
[----:B------:R1:W-:Y:S01]  /*a050*/  STL.64 [R1+0x658], R10 ;  /* 0x0006580a01007387 */ /* 0x0003e20000100a00 */
[----:B0-----:R-:W-:Y:S01]  /*a060*/  MOV R8, UR18 ;  /* 0x0000001200087c02 */ /* 0x001fe20008000f00 */
[----:B------:R-:W-:Y:S01]  /*a070*/  IMAD.U32 R9, RZ, RZ, UR19 ;  /* 0x00000013ff097e24 */ /* 0x000fe2000f8e00ff */
[----:B------:R-:W-:Y:S01]  /*a080*/  UIADD3.64 UR18, UR4, 0xe80, URZ ;  /* 0x00000e8004127897 */ /* 0x000fe2000fffe03f */
[----:B-1----:R-:W-:Y:S02]  /*a090*/  MOV R10, UR10 ;  /* 0x0000000a000a7c02 */ /* 0x002fe40008000f00 */
[----:B------:R-:W-:Y:S01]  /*a0a0*/  MOV R11, UR11 ;  /* 0x0000000b000b7c02 */ /* 0x000fe20008000f00 */
[----:B------:R0:W-:Y:S01]  /*a0b0*/  STL.64 [R1+0x650], R8 ;  /* 0x0006500801007387 */ /* 0x0001e20000100a00 */
[----:B------:R-:W-:-:S03]  /*a0c0*/  UIADD3.64 UR10, UR4, 0xf00, URZ ;  /* 0x00000f00040a7897 */ /* 0x000fc6000fffe03f */
[----:B------:R1:W-:Y:S01]  /*a0d0*/  STL.64 [R1+0x648], R10 ;  /* 0x0006480a01007387 */ /* 0x0003e20000100a00 */
[----:B0-----:R-:W-:Y:S01]  /*a0e0*/  IMAD.U32 R8, RZ, RZ, UR14 ;  /* 0x0000000eff087e24 */ /* 0x001fe2000f8e00ff */
[----:B------:R-:W-:Y:S01]  /*a0f0*/  MOV R9, UR15 ;  /* 0x0000000f00097c02 */ /* 0x000fe20008000f00 */
[----:B------:R-:W-:Y:S01]  /*a100*/  UIADD3.64 UR14, UR6, 0x2, URZ ;  /* 0x00000002060e7897 */ /* 0x000fe2000fffe03f */
[----:B-1----:R-:W-:Y:S01]  /*a110*/  MOV R10, UR18 ;  /* 0x00000012000a7c02 */ /* 0x002fe20008000f00 */
[----:B------:R-:W-:Y:S02]  /*a120*/  IMAD.U32 R11, RZ, RZ, UR19 ;  /* 0x00000013ff0b7e24 */ /* 0x000fe4000f8e00ff */
[----:B------:R0:W-:Y:S01]  /*a130*/  STL.64 [R1+0x640], R8 ;  /* 0x0006400801007387 */ /* 0x0001e20000100a00 */
[----:B------:R-:W-:-:S03]  /*a140*/  UIADD3.64 UR18, UR6, 0x4, URZ ;  /* 0x0000000406127897 */ /* 0x000fc6000fffe03f */
[----:B------:R1:W-:Y:S01]  /*a150*/  STL.64 [R1+0x638], R10 ;  /* 0x0006380a01007387 */ /* 0x0003e20000100a00 */
[----:B0-----:R-:W-:Y:S02]  /*a160*/  MOV R8, UR10 ;  /* 0x0000000a00087c02 */ /* 0x001fe40008000f00 */
[----:B------:R-:W-:Y:S01]  /*a170*/  MOV R9, UR11 ;  /* 0x0000000b00097c02 */ /* 0x000fe20008000f00 */
[----:B------:R-:W-:Y:S01]  /*a180*/  UIADD3.64 UR10, UR6, 0xfe, URZ ;  /* 0x000000fe060a7897 */ /* 0x000fe2000fffe03f */
[----:B-1----:R-:W-:Y:S01]  /*a190*/  IMAD.U32 R10, RZ, RZ, UR14 ;  /* 0x0000000eff0a7e24 */ /* 0x002fe2000f8e00ff */
[----:B------:R-:W-:Y:S01]  /*a1a0*/  MOV R11, UR15 ;  /* 0x0000000f000b7c02 */ /* 0x000fe20008000f00 */
[----:B------:R-:W-:Y:S01]  /*a1b0*/  UIADD3.64 UR14, UR6, 0x100, URZ ;  /* 0x00000100060e7897 */ /* 0x000fe2000fffe03f */
[----:B------:R0:W-:Y:S04]  /*a1c0*/  STL.64 [R1+0x630], R8 ;  /* 0x0006300801007387 */ /* 0x0001e80000100a00 */
[----:B------:R1:W-:Y:S01]  /*a1d0*/  STL.64 [R1+0x218], R10 ;  /* 0x0002180a01007387 */ /* 0x0003e20000100a00 */
[----:B0-----:R-:W-:Y:S01]  /*a1e0*/  MOV R8, UR18 ;  /* 0x0000001200087c02 */ /* 0x001fe20008000f00 */
[----:B------:R-:W-:Y:S01]  /*a1f0*/  IMAD.U32 R9, RZ, RZ, UR19 ;  /* 0x00000013ff097e24 */ /* 0x000fe2000f8e00ff */
[----:B------:R-:W-:-:S04]  /*a200*/  UIADD3.64 UR18, UR6, 0x102, URZ ;  /* 0x0000010206127897 */ /* 0x000fc8000fffe03f */
[----:B------:R1:W-:Y:S08]  /*a210*/  STL.64 [R1+0x6a8], R8 ;  /* 0x0006a80801007387 */ /* 0x0003f00000100a00 */
.L_x_1:
[----:B-1----:R-:W2:Y:S04]  /*a220*/  LDL.64 R8, [R1+0x6a8] ;  /* 0x0006a80001087983 */ /* 0x002ea80000100a00 */
[----:B------:R-:W3:Y:S04]  /*a230*/  LDL.64 R152, [R1+0x6d0] ;  /* 0x0006d00001987983 */ /* 0x000ee80000100a00 */
[----:B------:R-:W4:Y:S04]  /*a240*/  LDL.64 R22, [R1+0x6c8] ;  /* 0x0006c80001167983 */ /* 0x000f280000100a00 */
[----:B------:R-:W5:Y:S04]  /*a250*/  LDL.64 R12, [R1+0x618] ;  /* 0x00061800010c7983 */ /* 0x000f680000100a00 */
[----:B------:R-:W4:Y:S04]  /*a260*/  LDL.64 R166, [R1+0x610] ;  /* 0x0006100001a67983 */ /* 0x000f280000100a00 */
[----:B------:R-:W4:Y:S04]  /*a270*/  LDL.64 R164, [R1+0x608] ;  /* 0x0006080001a47983 */ /* 0x000f280000100a00 */
[----:B------:R-:W4:Y:S04]  /*a280*/  LDL.64 R162, [R1+0x600] ;  /* 0x0006000001a27983 */ /* 0x000f280000100a00 */
[----:B------:R-:W4:Y:S04]  /*a290*/  LDL.64 R160, [R1+0x5f8] ;  /* 0x0005f80001a07983 */ /* 0x000f280000100a00 */
[----:B------:R-:W4:Y:S04]  /*a2a0*/  LDL.64 R158, [R1+0x5f0] ;  /* 0x0005f000019e7983 */ /* 0x000f280000100a00 */
[----:B------:R-:W4:Y:S04]  /*a2b0*/  LDL.64 R156, [R1+0x5e8] ;  /* 0x0005e800019c7983 */ /* 0x000f280000100a00 */
[----:B------:R-:W4:Y:S04]  /*a2c0*/  LDL.64 R154, [R1+0x5e0] ;  /* 0x0005e000019a7983 */ /* 0x000f280000100a00 */
[----:B------:R-:W4:Y:S01]  /*a2d0*/  LDL.64 R220, [R1+0x218] ;  /* 0x0002180001dc7983 */ /* 0x000f220000100a00 */
[----:B------:R-:W-:Y:S01]  /*a2e0*/  IMAD.WIDE R10, R2, 0x2, R204 ;  /* 0x00000002020a7825 */ /* 0x000fe200078e02cc */
[----:B------:R-:W-:-:S02]  /*a2f0*/  MOV R215, UR55 ;  /* 0x0000003700d77c02 */ /* 0x000fc40008000f00 */
[----:B------:R-:W-:Y:S01]  /*a300*/  STL.64 [R1+0x8d0], R150 ;  /* 0x0008d09601007387 */ /* 0x000fe20000100a00 */
[----:B------:R-:W-:Y:S02]  /*a310*/  MOV R214, UR54 ;  /* 0x0000003600d67c02 */ /* 0x000fe40008000f00 */
[----:B------:R-:W-:Y:S01]  /*a320*/  MOV R219, UR51 ;  /* 0x0000003300db7c02 */ /* 0x000fe20008000f00 */
[----:B------:R-:W-:Y:S01]  /*a330*/  STL.64 [R1+0x8c8], R148 ;  /* 0x0008c89401007387 */ /* 0x000fe20000100a00 */
[----:B------:R-:W-:Y:S02]  /*a340*/  MOV R218, UR50 ;  /* 0x0000003200da7c02 */ /* 0x000fe40008000f00 */
[----:B------:R-:W-:Y:S01]  /*a350*/  MOV R217, UR49 ;  /* 0x0000003100d97c02 */ /* 0x000fe20008000f00 */
[----:B------:R-:W-:Y:S01]  /*a360*/  STL.64 [R1+0x8c0], R146 ;  /* 0x0008c09201007387 */ /* 0x000fe20000100a00 */
[----:B------:R-:W-:Y:S02]  /*a370*/  MOV R216, UR48 ;  /* 0x0000003000d87c02 */ /* 0x000fe40008000f00 */
[----:B------:R-:W-:Y:S01]  /*a380*/  MOV R213, UR53 ;  /* 0x0000003500d57c02 */ /* 0x000fe20008000f00 */
[----:B------:R-:W-:Y:S01]  /*a390*/  STL.64 [R1+0x8b8], R144 ;  /* 0x0008b89001007387 */ /* 0x000fe20000100a00 */
[----:B------:R-:W-:-:S03]  /*a3a0*/  MOV R212, UR52 ;  /* 0x0000003400d47c02 */ /* 0x000fc60008000f00 */
[----:B------:R-:W-:Y:S04]  /*a3b0*/  STL.64 [R1+0x8b0], R142 ;  /* 0x0008b08e01007387 */ /* 0x000fe80000100a00 */
        /* <DEDUP_REMOVED lines=50> */
[----:B------:R0:W-:Y:S04]  /*a6e0*/  STL.64 [R1+0x718], R40 ;  /* 0x0007182801007387 */ /* 0x0001e80000100a00 */
[----:B------:R-:W-:Y:S04]  /*a6f0*/  STL.64 [R1+0x710], R38 ;  /* 0x0007102601007387 */ /* 0x000fe80000100a00 */
[----:B------:R-:W-:Y:S04]  /*a700*/  STL.64 [R1+0x708], R36 ;  /* 0x0007082401007387 */ /* 0x000fe80000100a00 */
[----:B------:R-:W-:Y:S04]  /*a710*/  STL.64 [R1+0x700], R34 ;  /* 0x0007002201007387 */ /* 0x000fe80000100a00 */
[----:B------:R-:W-:Y:S04]  /*a720*/  STL.64 [R1+0x6f8], R32 ;  /* 0x0006f82001007387 */ /* 0x000fe80000100a00 */
[----:B------:R-:W-:Y:S04]  /*a730*/  STL.64 [R1+0x6f0], R30 ;  /* 0x0006f01e01007387 */ /* 0x000fe80000100a00 */
[----:B------:R-:W-:Y:S04]  /*a740*/  STL.64 [R1+0x6e8], R28 ;  /* 0x0006e81c01007387 */ /* 0x000fe80000100a00 */
[----:B------:R1:W-:Y:S04]  /*a750*/  STL.64 [R1+0x6e0], R26 ;  /* 0x0006e01a01007387 */ /* 0x0003e80000100a00 */
[----:B------:R5:W-:Y:S01]  /*a760*/  STL.64 [R1+0x6d8], R24 ;  /* 0x0006d81801007387 */ /* 0x000be20000100a00 */
[----:B--2---:R-:W-:-:S02]  /*a770*/  R2UR UR54, R8 ;  /* 0x00000000083672ca */ /* 0x004fc400000e0000 */
[----:B------:R-:W-:Y:S01]  /*a780*/  R2UR UR55, R9 ;  /* 0x00000000093772ca */ /* 0x000fe200000e0000 */
[----:B0-----:R-:W2:Y:S01]  /*a790*/  LDL.64 R40, [R1+0x5d8] ;  /* 0x0005d80001287983 */ /* 0x001ea20000100a00 */
[----:B---3--:R-:W-:-:S03]  /*a7a0*/  IMAD.WIDE R152, R2, 0x2, R152 ;  /* 0x0000000202987825 */ /* 0x008fc600078e0298 */
[----:B-1----:R-:W3:Y:S01]  /*a7b0*/  LDL.64 R26, [R1+0x5c8] ;  /* 0x0005c800011a7983 */ /* 0x002ee20000100a00 */
[----:B------:R-:W-:-:S03]  /*a7c0*/  IMAD.WIDE R8, R2, 0x2, R202 ;  /* 0x0000000202087825 */ /* 0x000fc600078e02ca */
[----:B-----5:R-:W5:Y:S04]  /*a7d0*/  LDL.64 R24, [R1+0x5c0] ;  /* 0x0005c00001187983 */ /* 0x020f680000100a00 */
[----:B------:R-:W2:Y:S01]  /*a7e0*/  LDL.64 R38, [R1+0x5d0] ;  /* 0x0005d00001267983 */ /* 0x000ea20000100a00 */
[----:B------:R-:W-:-:S03]  /*a7f0*/  IMAD.WIDE R12, R2, 0x2, R12 ;  /* 0x00000002020c7825 */ /* 0x000fc600078e020c */
[----:B------:R-:W2:Y:S04]  /*a800*/  LDL.64 R36, [R1+0x5b0] ;  /* 0x0005b00001247983 */ /* 0x000ea80000100a00 */
[----:B------:R-:W2:Y:S04]  /*a810*/  LDL.64 R44, [R1+0x5b8] ;  /* 0x0005b800012c7983 */ /* 0x000ea80000100a00 */
[----:B------:R-:W2:Y:S04]  /*a820*/  LDL.64 R32, [R1+0x5a0] ;  /* 0x0005a00001207983 */ /* 0x000ea80000100a00 */
[----:B------:R4:W2:Y:S04]  /*a830*/  LDG.E.U16 R211, desc[UR60][R10.64] ;  /* 0x0000003c0ad37981 */ /* 0x0008a8000c1e1500 */
[----:B------:R0:W2:Y:S04]  /*a840*/  LDG.E.U16 R207, desc[UR60][R12.64] ;  /* 0x0000003c0ccf7981 */ /* 0x0000a8000c1e1500 */
[----:B------:R-:W2:Y:S01]  /*a850*/  LDL.64 R34, [R1+0x5a8] ;  /* 0x0005a80001227983 */ /* 0x000ea20000100a00 */
[----:B----4-:R-:W-:-:S03]  /*a860*/  IMAD.WIDE R10, R2, 0x2, R166 ;  /* 0x00000002020a7825 */ /* 0x010fc600078e02a6 */
[----:B------:R-:W4:Y:S01]  /*a870*/  LDL.64 R30, [R1+0x598] ;  /* 0x00059800011e7983 */ /* 0x000f220000100a00 */
[----:B------:R-:W-:Y:S01]  /*a880*/  UMOV UR57, 0x40000040 ;  /* 0x4000004000397882 */ /* 0x000fe20000000000 */
[----:B0-----:R-:W-:Y:S01]  /*a890*/  IMAD.WIDE R12, R2, 0x2, R158 ;  /* 0x00000002020c7825 */ /* 0x001fe200078e029e */
[----:B------:R-:W-:Y:S01]  /*a8a0*/  R2UR UR50, R220 ;  /* 0x00000000dc3272ca */ /* 0x000fe200000e0000 */
[----:B------:R-:W4:Y:S01]  /*a8b0*/  LDL.64 R28, [R1+0x590] ;  /* 0x00059000011c7983 */ /* 0x000f220000100a00 */
[----:B------:R-:W-:-:S03]  /*a8c0*/  R2UR UR51, R221 ;  /* 0x00000000dd3372ca */ /* 0x000fc600000e0000 */
[----:B------:R0:W4:Y:S04]  /*a8d0*/  LDG.E.U16 R206, desc[UR60][R10.64] ;  /* 0x0000003c0ace7981 */ /* 0x000128000c1e1500 */
[----:B------:R3:W4:Y:S01]  /*a8e0*/  LDG.E.U16 R198, desc[UR60][R12.64] ;  /* 0x0000003c0cc67981 */ /* 0x000722000c1e1500 */
[----:B------:R-:W-:-:S03]  /*a8f0*/  IMAD.WIDE R22, R2, 0x2, R22 ;  /* 0x0000000202167825 */ /* 0x000fc600078e0216 */
[----:B------:R-:W4:Y:S01]  /*a900*/  LDG.E.U16 R209, desc[UR60][R152.64] ;  /* 0x0000003c98d17981 */ /* 0x000f22000c1e1500 */
[----:B0-----:R-:W-:-:S03]  /*a910*/  IMAD.WIDE R10, R2, 0x2, R156 ;  /* 0x00000002020a7825 */ /* 0x001fc600078e029c */
[----:B------:R-:W4:Y:S04]  /*a920*/  LDG.E.U16 R210, desc[UR60][R8.64] ;  /* 0x0000003c08d27981 */ /* 0x000f28000c1e1500 */
[----:B------:R5:W4:Y:S04]  /*a930*/  LDG.E.U16 R197, desc[UR60][R10.64] ;  /* 0x0000003c0ac57981 */ /* 0x000b28000c1e1500 */
[----:B------:R0:W4:Y:S04]  /*a940*/  LDG.E.U16 R208, desc[UR60][R22.64] ;  /* 0x0000003c16d07981 */ /* 0x000128000c1e1500 */
[----:B------:R-:W4:Y:S04]  /*a950*/  LDL.64 R42, [R1+0x588] ;  /* 0x00058800012a7983 */ /* 0x000f280000100a00 */
[----:B------:R-:W4:Y:S04]  /*a960*/  LDL.64 R50, [R1+0x558] ;  /* 0x0005580001327983 */ /* 0x000f280000100a00 */
[----:B------:R-:W4:Y:S04]  /*a970*/  LDL.64 R52, [R1+0x560] ;  /* 0x0005600001347983 */ /* 0x000f280000100a00 */
[----:B------:R-:W4:Y:S04]  /*a980*/  LDL.64 R46, [R1+0x548] ;  /* 0x00054800012e7983 */ /* 0x000f280000100a00 */
[----:B------:R-:W4:Y:S01]  /*a990*/  LDL.64 R48, [R1+0x550] ;  /* 0x0005500001307983 */ /* 0x000f220000100a00 */
[----:B------:R-:W-:-:S02]  /*a9a0*/  UIADD3.64 UR48, UR4, 0x80, URZ ;  /* 0x0000008004307897 */ /* 0x000fc4000fffe03f */
[----:B------:R-:W-:Y:S01]  /*a9b0*/  UIADD3.64 UR52, UR4, 0x100, URZ ;  /* 0x0000010004347897 */ /* 0x000fe2000fffe03f */
[----:B------:R-:W4:Y:S04]  /*a9c0*/  LDL.64 R54, [R1+0x628] ;  /* 0x0006280001367983 */ /* 0x000f280000100a00 */
[----:B------:R-:W4:Y:S04]  /*a9d0*/  LDL.64 R58, [R1+0x3c0] ;  /* 0x0003c000013a7983 */ /* 0x000f280000100a00 */
[----:B------:R-:W4:Y:S04]  /*a9e0*/  LDL.64 R56, [R1+0x390] ;  /* 0x0003900001387983 */ /* 0x000f280000100a00 */
[----:B------:R-:W4:Y:S04]  /*a9f0*/  LDL.64 R60, [R1+0x308] ;  /* 0x00030800013c7983 */ /* 0x000f280000100a00 */
[----:B------:R-:W4:Y:S01]  /*aa00*/  LDL.64 R62, [R1+0x318] ;  /* 0x00031800013e7983 */ /* 0x000f220000100a00 */
[----:B---3--:R-:W-:-:S03]  /*aa10*/  IMAD.WIDE R12, R2, 0x2, R26 ;  /* 0x00000002020c7825 */ /* 0x008fc600078e021a */
[----:B------:R-:W3:Y:S01]  /*aa20*/  LDL.64 R26, [R1+0x570] ;  /* 0x00057000011a7983 */ /* 0x000ee20000100a00 */
[----:B-----5:R-:W-:-:S03]  /*aa30*/  IMAD.WIDE R10, R2, 0x2, R24 ;  /* 0x00000002020a7825 */ /* 0x020fc600078e0218 */
[----:B------:R-:W5:Y:S01]  /*aa40*/  LDL.64 R24, [R1+0x568] ;  /* 0x0005680001187983 */ /* 0x000f620000100a00 */
[----:B------:R-:W-:-:S03]  /*aa50*/  IMAD.WIDE R152, R2, 0x2, R162 ;  /* 0x0000000202987825 */ /* 0x000fc600078e02a2 */
[----:B------:R-:W5:Y:S01]  /*aa60*/  LDG.E.U16 R193, desc[UR60][R12.64] ;  /* 0x0000003c0cc17981 */ /* 0x000f62000c1e1500 */
[----:B------:R-:W-:-:S03]  /*aa70*/  IMAD.WIDE R8, R2, 0x2, R164 ;  /* 0x0000000202087825 */ /* 0x000fc600078e02a4 */
[----:B------:R2:W5:Y:S01]  /*aa80*/  LDG.E.U16 R200, desc[UR60][R152.64] ;  /* 0x0000003c98c87981 */ /* 0x000562000c1e1500 */
[----:B0-----:R-:W-:-:S03]  /*aa90*/  IMAD.WIDE R22, R2, 0x2, R160 ;  /* 0x0000000202167825 */ /* 0x001fc600078e02a0 */
[----:B------:R0:W5:Y:S04]  /*aaa0*/  LDG.E.U16 R201, desc[UR60][R8.64] ;  /* 0x0000003c08c97981 */ /* 0x000168000c1e1500 */
[----:B------:R1:W5:Y:S01]  /*aab0*/  LDG.E.U16 R199, desc[UR60][R22.64] ;  /* 0x0000003c16c77981 */ /* 0x000362000c1e1500 */
[----:B--2---:R-:W-:-:S03]  /*aac0*/  IMAD.WIDE R152, R2, 0x2, R40 ;  /* 0x0000000202987825 */ /* 0x004fc600078e0228 */
[----:B------:R-:W2:Y:S01]  /*aad0*/  LDL.64 R40, [R1+0x580] ;  /* 0x0005800001287983 */ /* 0x000ea20000100a00 */
[----:B0-----:R-:W-:-:S03]  /*aae0*/  IMAD.WIDE R8, R2, 0x2, R154 ;  /* 0x0000000202087825 */ /* 0x001fc600078e029a */
[----:B------:R0:W2:Y:S01]  /*aaf0*/  LDG.E.U16 R195, desc[UR60][R152.64] ;  /* 0x0000003c98c37981 */ /* 0x0000a2000c1e1500 */
[----:B-1----:R-:W-:-:S03]  /*ab00*/  IMAD.WIDE R22, R2, 0x2, R38 ;  /* 0x0000000202167825 */ /* 0x002fc600078e0226 */
[----:B------:R-:W2:Y:S01]  /*ab10*/  LDL.64 R38, [R1+0x578] ;  /* 0x0005780001267983 */ /* 0x000ea20000100a00 */
[----:B------:R-:W-:-:S03]  /*ab20*/  IMAD.WIDE R12, R2, 0x2, R32 ;  /* 0x00000002020c7825 */ /* 0x000fc600078e0220 */
[----:B------:R1:W2:Y:S01]  /*ab30*/  LDG.E.U16 R196, desc[UR60][R8.64] ;  /* 0x0000003c08c47981 */ /* 0x0002a2000c1e1500 */
[----:B0-----:R-:W-:-:S03]  /*ab40*/  IMAD.WIDE R152, R2, 0x2, R36 ;  /* 0x0000000202987825 */ /* 0x001fc600078e0224 */
[----:B------:R-:W2:Y:S04]  /*ab50*/  LDL.64 R36, [R1+0x540] ;  /* 0x0005400001247983 */ /* 0x000ea80000100a00 */
[----:B------:R-:W2:Y:S01]  /*ab60*/  LDL.64 R32, [R1+0x530] ;  /* 0x0005300001207983 */ /* 0x000ea20000100a00 */
[----:B-1----:R-:W-:-:S03]  /*ab70*/  IMAD.WIDE R8, R2, 0x2, R44 ;  /* 0x0000000202087825 */ /* 0x002fc600078e022c */
[----:B------:R0:W2:Y:S04]  /*ab80*/  LDG.E.U16 R194, desc[UR60][R22.64] ;  /* 0x0000003c16c27981 */ /* 0x0000a8000c1e1500 */
[----:B------:R4:W2:Y:S04]  /*ab90*/  LDG.E.U16 R192, desc[UR60][R10.64] ;  /* 0x0000003c0ac07981 */ /* 0x0008a8000c1e1500 */
[----:B------:R1:W2:Y:S01]  /*aba0*/  LDG.E.U16 R191, desc[UR60][R8.64] ;  /* 0x0000003c08bf7981 */ /* 0x0002a2000c1e1500 */
[----:B0-----:R-:W-:-:S03]  /*abb0*/  IMAD.WIDE R22, R2, 0x2, R34 ;  /* 0x0000000202167825 */ /* 0x001fc600078e0222 */
[----:B------:R-:W2:Y:S01]  /*abc0*/  LDL.64 R34, [R1+0x538] ;  /* 0x0005380001227983 */ /* 0x000ea20000100a00 */
[----:B----4-:R-:W-:-:S03]  /*abd0*/  IMAD.WIDE R10, R2, 0x2, R30 ;  /* 0x00000002020a7825 */ /* 0x010fc600078e021e */
[----:B------:R-:W4:Y:S01]  /*abe0*/  LDL.64 R44, [R1+0x518] ;  /* 0x00051800012c7983 */ /* 0x000f220000100a00 */
[----:B-1----:R-:W-:-:S03]  /*abf0*/  IMAD.WIDE R8, R2, 0x2, R28 ;  /* 0x0000000202087825 */ /* 0x002fc600078e021c */
[----:B------:R-:W4:Y:S04]  /*ac00*/  LDL.64 R28, [R1+0x520] ;  /* 0x00052000011c7983 */ /* 0x000f280000100a00 */
[----:B------:R3:W4:Y:S04]  /*ac10*/  LDG.E.U16 R187, desc[UR60][R10.64] ;  /* 0x0000003c0abb7981 */ /* 0x000728000c1e1500 */
[----:B------:R5:W4:Y:S04]  /*ac20*/  LDG.E.U16 R186, desc[UR60][R8.64] ;  /* 0x0000003c08ba7981 */ /* 0x000b28000c1e1500 */
[----:B------:R-:W4:Y:S04]  /*ac30*/  LDL.64 R30, [R1+0x528] ;  /* 0x00052800011e7983 */ /* 0x000f280000100a00 */
[----:B------:R-:W4:Y:S04]  /*ac40*/  LDG.E.U16 R189, desc[UR60][R22.64] ;  /* 0x0000003c16bd7981 */ /* 0x000f28000c1e1500 */
[----:B------:R0:W4:Y:S04]  /*ac50*/  LDG.E.U16 R190, desc[UR60][R152.64] ;  /* 0x0000003c98be7981 */ /* 0x000128000c1e1500 */
[----:B------:R1:W4:Y:S01]  /*ac60*/  LDG.E.U16 R188, desc[UR60][R12.64] ;  /* 0x0000003c0cbc7981 */ /* 0x000322000c1e1500 */
[----:B---3--:R-:W-:-:S03]  /*ac70*/  IMAD.WIDE R10, R2, 0x2, R26 ;  /* 0x00000002020a7825 */ /* 0x008fc600078e021a */
[----:B------:R-:W3:Y:S01]  /*ac80*/  LDL.64 R26, [R1+0x4b8] ;  /* 0x0004b800011a7983 */ /* 0x000ee20000100a00 */
[----:B-----5:R-:W-:-:S03]  /*ac90*/  IMAD.WIDE R8, R2, 0x2, R24 ;  /* 0x0000000202087825 */ /* 0x020fc600078e0218 */
[----:B------:R-:W5:Y:S01]  /*aca0*/  LDL.64 R24, [R1+0x4b0] ;  /* 0x0004b00001187983 */ /* 0x000f620000100a00 */
[----:B0-----:R-:W-:-:S03]  /*acb0*/  IMAD.WIDE R152, R2, 0x2, R42 ;  /* 0x0000000202987825 */ /* 0x001fc600078e022a */
[----:B------:R-:W5:Y:S04]  /*acc0*/  LDL.64 R42, [R1+0x510] ;  /* 0x00051000012a7983 */ /* 0x000f680000100a00 */
[----:B------:R-:W5:Y:S04]  /*acd0*/  LDG.E.U16 R181, desc[UR60][R8.64] ;  /* 0x0000003c08b57981 */ /* 0x000f68000c1e1500 */
[----:B------:R0:W5:Y:S04]  /*ace0*/  LDG.E.U16 R185, desc[UR60][R152.64] ;  /* 0x0000003c98b97981 */ /* 0x000168000c1e1500 */
[----:B------:R-:W5:Y:S01]  /*acf0*/  LDG.E.U16 R182, desc[UR60][R10.64] ;  /* 0x0000003c0ab67981 */ /* 0x000f62000c1e1500 */
[----:B--2---:R-:W-:-:S03]  /*ad00*/  IMAD.WIDE R22, R2, 0x2, R40 ;  /* 0x0000000202167825 */ /* 0x004fc600078e0228 */
[----:B------:R-:W2:Y:S04]  /*ad10*/  LDL.64 R40, [R1+0x508] ;  /* 0x0005080001287983 */ /* 0x000ea80000100a00 */
[----:B------:R0:W2:Y:S01]  /*ad20*/  LDG.E.U16 R184, desc[UR60][R22.64] ;  /* 0x0000003c16b87981 */ /* 0x0000a2000c1e1500 */
[----:B-1----:R-:W-:-:S03]  /*ad30*/  IMAD.WIDE R12, R2, 0x2, R38 ;  /* 0x00000002020c7825 */ /* 0x002fc600078e0226 */
[----:B------:R-:W2:Y:S01]  /*ad40*/  LDL.64 R38, [R1+0x500] ;  /* 0x0005000001267983 */ /* 0x000ea20000100a00 */
[----:B0-----:R-:W-:-:S03]  /*ad50*/  IMAD.WIDE R152, R2, 0x2, R52 ;  /* 0x0000000202987825 */ /* 0x001fc600078e0234 */
[----:B------:R-:W2:Y:S01]  /*ad60*/  LDG.E.U16 R183, desc[UR60][R12.64] ;  /* 0x0000003c0cb77981 */ /* 0x000ea2000c1e1500 */
[----:B------:R-:W-:-:S03]  /*ad70*/  IMAD.WIDE R22, R2, 0x2, R50 ;  /* 0x0000000202167825 */ /* 0x000fc600078e0232 */
[----:B------:R-:W2:Y:S01]  /*ad80*/  LDG.E.U16 R180, desc[UR60][R152.64] ;  /* 0x0000003c98b47981 */ /* 0x000ea2000c1e1500 */
[----:B------:R-:W-:-:S03]  /*ad90*/  IMAD.WIDE R8, R2, 0x2, R36 ;  /* 0x0000000202087825 */ /* 0x000fc600078e0224 */
[----:B------:R0:W2:Y:S01]  /*ada0*/  LDG.E.U16 R179, desc[UR60][R22.64] ;  /* 0x0000003c16b37981 */ /* 0x0000a2000c1e1500 */
[----:B------:R-:W-:-:S03]  /*adb0*/  IMAD.WIDE R10, R2, 0x2, R46 ;  /* 0x00000002020a7825 */ /* 0x000fc600078e022e */
[----:B------:R-:W2:Y:S04]  /*adc0*/  LDL.64 R36, [R1+0x4f8] ;  /* 0x0004f80001247983 */ /* 0x000ea80000100a00 */
[----:B------:R4:W2:Y:S01]  /*add0*/  LDG.E.U16 R177, desc[UR60][R10.64] ;  /* 0x0000003c0ab17981 */ /* 0x0008a2000c1e1500 */
[----:B0-----:R-:W-:-:S03]  /*ade0*/  IMAD.WIDE R22, R2, 0x2, R32 ;  /* 0x0000000202167825 */ /* 0x001fc600078e0220 */
[----:B------:R-:W2:Y:S01]  /*adf0*/  LDL.64 R32, [R1+0x4a8] ;  /* 0x0004a80001207983 */ /* 0x000ea20000100a00 */
[----:B------:R-:W-:-:S03]  /*ae00*/  IMAD.WIDE R152, R2, 0x2, R34 ;  /* 0x0000000202987825 */ /* 0x000fc600078e0222 */
[----:B------:R-:W2:Y:S01]  /*ae10*/  LDL.64 R34, [R1+0x4f0] ;  /* 0x0004f00001227983 */ /* 0x000ea20000100a00 */
[----:B------:R-:W-:-:S03]  /*ae20*/  IMAD.WIDE R12, R2, 0x2, R48 ;  /* 0x00000002020c7825 */ /* 0x000fc600078e0230 */
[----:B------:R0:W2:Y:S01]  /*ae30*/  LDG.E.U16 R176, desc[UR60][R8.64] ;  /* 0x0000003c08b07981 */ /* 0x0000a2000c1e1500 */
[----:B----4-:R-:W-:-:S03]  /*ae40*/  IMAD.WIDE R10, R2, 0x2, R28 ;  /* 0x00000002020a7825 */ /* 0x010fc600078e021c */
[----:B------:R-:W4:Y:S04]  /*ae50*/  LDL.64 R28, [R1+0x4e8] ;  /* 0x0004e800011c7983 */ /* 0x000f280000100a00 */
[----:B------:R-:W4:Y:S01]  /*ae60*/  LDG.E.U16 R172, desc[UR60][R10.64] ;  /* 0x0000003c0aac7981 */ /* 0x000f22000c1e1500 */
[----:B0-----:R-:W-:-:S03]  /*ae70*/  IMAD.WIDE R8, R2, 0x2, R44 ;  /* 0x0000000202087825 */ /* 0x001fc600078e022c */
[----:B------:R0:W4:Y:S04]  /*ae80*/  LDG.E.U16 R178, desc[UR60][R12.64] ;  /* 0x0000003c0cb27981 */ /* 0x000128000c1e1500 */
[----:B------:R5:W4:Y:S04]  /*ae90*/  LDG.E.U16 R171, desc[UR60][R8.64] ;  /* 0x0000003c08ab7981 */ /* 0x000b28000c1e1500 */
[----:B------:R-:W4:Y:S01]  /*aea0*/  LDL.64 R52, [R1+0x4e0] ;  /* 0x0004e00001347983 */ /* 0x000f220000100a00 */
[----:B0-----:R-:W-:-:S03]  /*aeb0*/  IMAD.WIDE R12, R2, 0x2, R30 ;  /* 0x00000002020c7825 */ /* 0x001fc600078e021e */
[----:B------:R-:W4:Y:S04]  /*aec0*/  LDL.64 R30, [R1+0x4a0] ;  /* 0x0004a000011e7983 */ /* 0x000f280000100a00 */
[----:B------:R-:W4:Y:S04]  /*aed0*/  LDL.64 R48, [R1+0x480] ;  /* 0x0004800001307983 */ /* 0x000f280000100a00 */
[----:B------:R0:W4:Y:S04]  /*aee0*/  LDG.E.U16 R175, desc[UR60][R152.64] ;  /* 0x0000003c98af7981 */ /* 0x000128000c1e1500 */
[----:B------:R-:W4:Y:S04]  /*aef0*/  LDG.E.U16 R173, desc[UR60][R12.64] ;  /* 0x0000003c0cad7981 */ /* 0x000f28000c1e1500 */
[----:B------:R-:W4:Y:S04]  /*af00*/  LDL.64 R46, [R1+0x4d8] ;  /* 0x0004d800012e7983 */ /* 0x000f280000100a00 */
[----:B------:R-:W4:Y:S04]  /*af10*/  LDL.64 R44, [R1+0x4d0] ;  /* 0x0004d000012c7983 */ /* 0x000f280000100a00 */
[----:B------:R2:W4:Y:S04]  /*af20*/  LDG.E.U16 R174, desc[UR60][R22.64] ;  /* 0x0000003c16ae7981 */ /* 0x000528000c1e1500 */
[----:B------:R-:W4:Y:S01]  /*af30*/  LDL.64 R50, [R1+0x488] ;  /* 0x0004880001327983 */ /* 0x000f220000100a00 */
[----:B---3--:R-:W-:-:S03]  /*af40*/  IMAD.WIDE R10, R2, 0x2, R26 ;  /* 0x00000002020a7825 */ /* 0x008fc600078e021a */
[----:B------:R-:W3:Y:S01]  /*af50*/  LDL.64 R26, [R1+0x498] ;  /* 0x00049800011a7983 */ /* 0x000ee20000100a00 */
[----:B-----5:R-:W-:-:S03]  /*af60*/  IMAD.WIDE R8, R2, 0x2, R24 ;  /* 0x0000000202087825 */ /* 0x020fc600078e0218 */
[----:B------:R-:W5:Y:S01]  /*af70*/  LDL.64 R24, [R1+0x490] ;  /* 0x0004900001187983 */ /* 0x000f620000100a00 */
[----:B0-----:R-:W-:-:S03]  /*af80*/  IMAD.WIDE R152, R2, 0x2, R42 ;  /* 0x0000000202987825 */ /* 0x001fc600078e022a */
[----:B------:R-:W5:Y:S04]  /*af90*/  LDL.64 R42, [R1+0x4c8] ;  /* 0x0004c800012a7983 */ /* 0x000f680000100a00 */
[----:B------:R0:W5:Y:S04]  /*afa0*/  LDG.E.U16 R170, desc[UR60][R152.64] ;  /* 0x0000003c98aa7981 */ /* 0x000168000c1e1500 */
[----:B------:R1:W5:Y:S04]  /*afb0*/  LDG.E.U16 R167, desc[UR60][R10.64] ;  /* 0x0000003c0aa77981 */ /* 0x000368000c1e1500 */
[----:B------:R-:W5:Y:S01]  /*afc0*/  LDG.E.U16 R166, desc[UR60][R8.64] ;  /* 0x0000003c08a67981 */ /* 0x000f62000c1e1500 */
[----:B--2---:R-:W-:-:S03]  /*afd0*/  IMAD.WIDE R22, R2, 0x2, R40 ;  /* 0x0000000202167825 */ /* 0x004fc600078e0228 */
[----:B------:R-:W2:Y:S04]  /*afe0*/  LDL.64 R40, [R1+0x478] ;  /* 0x0004780001287983 */ /* 0x000ea80000100a00 */
[----:B------:R1:W2:Y:S01]  /*aff0*/  LDG.E.U16 R169, desc[UR60][R22.64] ;  /* 0x0000003c16a97981 */ /* 0x0002a2000c1e1500 */
[----:B------:R-:W-:-:S03]  /*b000*/  IMAD.WIDE R12, R2, 0x2, R38 ;  /* 0x00000002020c7825 */ /* 0x000fc600078e0226 */
[----:B------:R-:W2:Y:S04]  /*b010*/  LDL.64 R38, [R1+0x470] ;  /* 0x0004700001267983 */ /* 0x000ea80000100a00 */
[----:B------:R4:W2:Y:S01]  /*b020*/  LDG.E.U16 R168, desc[UR60][R12.64] ;  /* 0x0000003c0ca87981 */ /* 0x0008a2000c1e1500 */
[----:B0-----:R-:W-:-:S03]  /*b030*/  IMAD.WIDE R152, R2, 0x2, R36 ;  /* 0x0000000202987825 */ /* 0x001fc600078e0224 */
[----:B------:R-:W2:Y:S04]  /*b040*/  LDL.64 R36, [R1+0x4c0] ;  /* 0x0004c00001247983 */ /* 0x000ea80000100a00 */
[----:B------:R0:W2:Y:S01]  /*b050*/  LDG.E.U16 R165, desc[UR60][R152.64] ;  /* 0x0000003c98a57981 */ /* 0x0000a2000c1e1500 */
[----:B-1----:R-:W-:-:S03]  /*b060*/  IMAD.WIDE R10, R2, 0x2, R32 ;  /* 0x00000002020a7825 */ /* 0x002fc600078e0220 */
[----:B------:R-:W2:Y:S01]  /*b070*/  LDL.64 R32, [R1+0x460] ;  /* 0x0004600001207983 */ /* 0x000ea20000100a00 */
[----:B------:R-:W-:-:S03]  /*b080*/  IMAD.WIDE R22, R2, 0x2, R34 ;  /* 0x0000000202167825 */ /* 0x000fc600078e0222 */
[----:B------:R-:W2:Y:S04]  /*b090*/  LDL.64 R34, [R1+0x468] ;  /* 0x0004680001227983 */ /* 0x000ea80000100a00 */
[----:B------:R3:W2:Y:S01]  /*b0a0*/  LDG.E.U16 R164, desc[UR60][R22.64] ;  /* 0x0000003c16a47981 */ /* 0x0006a2000c1e1500 */
[----:B----4-:R-:W-:-:S03]  /*b0b0*/  IMAD.WIDE R12, R2, 0x2, R28 ;  /* 0x00000002020c7825 */ /* 0x010fc600078e021c */
[----:B------:R-:W4:Y:S04]  /*b0c0*/  LDL.64 R28, [R1+0x450] ;  /* 0x00045000011c7983 */ /* 0x000f280000100a00 */
[----:B------:R5:W4:Y:S04]  /*b0d0*/  LDG.E.U16 R161, desc[UR60][R12.64] ;  /* 0x0000003c0ca17981 */ /* 0x000b28000c1e1500 */
[----:B------:R-:W4:Y:S01]  /*b0e0*/  LDG.E.U16 R163, desc[UR60][R10.64] ;  /* 0x0000003c0aa37981 */ /* 0x000f22000c1e1500 */
[----:B------:R-:W-:-:S03]  /*b0f0*/  IMAD.WIDE R8, R2, 0x2, R30 ;  /* 0x0000000202087825 */ /* 0x000fc600078e021e */
[----:B------:R-:W4:Y:S01]  /*b100*/  LDL.64 R30, [R1+0x458] ;  /* 0x00045800011e7983 */ /* 0x000f220000100a00 */
[----:B0-----:R-:W-:-:S03]  /*b110*/  IMAD.WIDE R152, R2, 0x2, R52 ;  /* 0x0000000202987825 */ /* 0x001fc600078e0234 */
[----:B------:R0:W4:Y:S04]  /*b120*/  LDG.E.U16 R162, desc[UR60][R8.64] ;  /* 0x0000003c08a27981 */ /* 0x000128000c1e1500 */
[----:B------:R1:W4:Y:S04]  /*b130*/  LDG.E.U16 R158, desc[UR60][R152.64] ;  /* 0x0000003c989e7981 */ /* 0x000328000c1e1500 */
[----:B------:R-:W4:Y:S01]  /*b140*/  LDL.64 R52, [R1+0x438] ;  /* 0x0004380001347983 */ /* 0x000f220000100a00 */
[----:B---3--:R-:W-:-:S03]  /*b150*/  IMAD.WIDE R22, R2, 0x2, R26 ;  /* 0x0000000202167825 */ /* 0x008fc600078e021a */
[----:B------:R-:W3:Y:S01]  /*b160*/  LDL.64 R26, [R1+0x448] ;  /* 0x00044800011a7983 */ /* 0x000ee20000100a00 */
[----:B-----5:R-:W-:-:S03]  /*b170*/  IMAD.WIDE R12, R2, 0x2, R24 ;  /* 0x00000002020c7825 */ /* 0x020fc600078e0218 */
[----:B------:R-:W5:Y:S01]  /*b180*/  LDL.64 R24, [R1+0x440] ;  /* 0x0004400001187983 */ /* 0x000f620000100a00 */
[----:B0-----:R-:W-:-:S03]  /*b190*/  IMAD.WIDE R8, R2, 0x2, R48 ;  /* 0x0000000202087825 */ /* 0x001fc600078e0230 */
[----:B------:R0:W5:Y:S01]  /*b1a0*/  LDG.E.U16 R160, desc[UR60][R22.64] ;  /* 0x0000003c16a07981 */ /* 0x000162000c1e1500 */
[----:B-1----:R-:W-:-:S03]  /*b1b0*/  IMAD.WIDE R152, R2, 0x2, R46 ;  /* 0x0000000202987825 */ /* 0x002fc600078e022e */
[----:B------:R1:W5:Y:S04]  /*b1c0*/  LDG.E.U16 R159, desc[UR60][R12.64] ;  /* 0x0000003c0c9f7981 */ /* 0x000368000c1e1500 */
[----:B------:R2:W5:Y:S01]  /*b1d0*/  LDG.E.U16 R156, desc[UR60][R8.64] ;  /* 0x0000003c089c7981 */ /* 0x000562000c1e1500 */
[----:B0-----:R-:W-:-:S03]  /*b1e0*/  IMAD.WIDE R22, R2, 0x2, R44 ;  /* 0x0000000202167825 */ /* 0x001fc600078e022c */
[----:B------:R-:W5:Y:S01]  /*b1f0*/  LDG.E.U16 R155, desc[UR60][R152.64] ;  /* 0x0000003c989b7981 */ /* 0x000f62000c1e1500 */
[----:B-1----:R-:W-:-:S03]  /*b200*/  IMAD.WIDE R12, R2, 0x2, R42 ;  /* 0x00000002020c7825 */ /* 0x002fc600078e022a */
[----:B------:R-:W5:Y:S01]  /*b210*/  LDG.E.U16 R154, desc[UR60][R22.64] ;  /* 0x0000003c169a7981 */ /* 0x000f62000c1e1500 */
[----:B------:R-:W-:-:S03]  /*b220*/  IMAD.WIDE R10, R2, 0x2, R50 ;  /* 0x00000002020a7825 */ /* 0x000fc600078e0232 */
[----:B------:R-:W5:Y:S01]  /*b230*/  LDL.64 R48, [R1+0x678] ;  /* 0x0006780001307983 */ /* 0x000f620000100a00 */
[----:B--2---:R-:W-:-:S03]  /*b240*/  IMAD.WIDE R8, R2, 0x2, R38 ;  /* 0x0000000202087825 */ /* 0x004fc600078e0226 */
[----:B------:R0:W2:Y:S04]  /*b250*/  LDG.E.U16 R153, desc[UR60][R12.64] ;  /* 0x0000003c0c997981 */ /* 0x0000a8000c1e1500 */
[----:B------:R1:W2:Y:S04]  /*b260*/  LDG.E.U16 R23, desc[UR60][R8.64] ;  /* 0x0000003c08177981 */ /* 0x0002a8000c1e1500 */
[----:B------:R1:W2:Y:S04]  /*b270*/  LDG.E.U16 R157, desc[UR60][R10.64] ;  /* 0x0000003c0a9d7981 */ /* 0x0002a8000c1e1500 */
[----:B------:R-:W2:Y:S01]  /*b280*/  LDL.64 R38, [R1+0x650] ;  /* 0x0006500001267983 */ /* 0x000ea20000100a00 */
[----:B0-----:R-:W-:-:S03]  /*b290*/  IMAD.WIDE R12, R2, 0x2, R36 ;  /* 0x00000002020c7825 */ /* 0x001fc600078e0224 */
[----:B------:R-:W2:Y:S04]  /*b2a0*/  LDL.64 R36, [R1+0x648] ;  /* 0x0006480001247983 */ /* 0x000ea80000100a00 */
[----:B------:R-:W2:Y:S01]  /*b2b0*/  LDL.64 R46, [R1+0x670] ;  /* 0x00067000012e7983 */ /* 0x000ea20000100a00 */
[----:B-1----:R-:W-:-:S03]  /*b2c0*/  IMAD.WIDE R8, R2, 0x2, R32 ;  /* 0x0000000202087825 */ /* 0x002fc600078e0220 */
[----:B------:R-:W2:Y:S01]  /*b2d0*/  LDG.E.U16 R22, desc[UR60][R12.64] ;  /* 0x0000003c0c167981 */ /* 0x000ea2000c1e1500 */
[----:B------:R-:W-:-:S03]  /*b2e0*/  IMAD.WIDE R10, R2, 0x2, R40 ;  /* 0x00000002020a7825 */ /* 0x000fc600078e0228 */
[----:B------:R-:W2:Y:S04]  /*b2f0*/  LDL.64 R44, [R1+0x668] ;  /* 0x00066800012c7983 */ /* 0x000ea80000100a00 */
[----:B------:R-:W2:Y:S04]  /*b300*/  LDG.E.U16 R152, desc[UR60][R10.64] ;  /* 0x0000003c0a987981 */ /* 0x000ea8000c1e1500 */
[----:B------:R4:W2:Y:S04]  /*b310*/  LDG.E.U16 R12, desc[UR60][R8.64] ;  /* 0x0000003c080c7981 */ /* 0x0008a8000c1e1500 */
[----:B------:R-:W2:Y:S04]  /*b320*/  LDL.64 R42, [R1+0x660] ;  /* 0x00066000012a7983 */ /* 0x000ea80000100a00 */
[----:B------:R-:W2:Y:S01]  /*b330*/  LDL.64 R40, [R1+0x658] ;  /* 0x0006580001287983 */ /* 0x000ea20000100a00 */
[----:B----4-:R-:W-:-:S03]  /*b340*/  IMAD.WIDE R8, R2, 0x2, R28 ;  /* 0x0000000202087825 */ /* 0x010fc600078e021c */
[----:B------:R-:W4:Y:S01]  /*b350*/  LDL.64 R32, [R1+0x638] ;  /* 0x0006380001207983 */ /* 0x000f220000100a00 */
[----:B------:R-:W-:-:S03]  /*b360*/  IMAD.WIDE R10, R2, 0x2, R34 ;  /* 0x00000002020a7825 */ /* 0x000fc600078e0222 */
[----:B------:R-:W4:Y:S04]  /*b370*/  LDG.E.U16 R7, desc[UR60][R8.64] ;  /* 0x0000003c08077981 */ /* 0x000f28000c1e1500 */
[----:B------:R0:W4:Y:S04]  /*b380*/  LDG.E.U16 R13, desc[UR60][R10.64] ;  /* 0x0000003c0a0d7981 */ /* 0x000128000c1e1500 */
[----:B------:R-:W4:Y:S04]  /*b390*/  LDL.64 R34, [R1+0x640] ;  /* 0x0006400001227983 */ /* 0x000f280000100a00 */
[----:B------:R-:W4:Y:S01]  /*b3a0*/  LDL.64 R50, [R1+0x408] ;  /* 0x0004080001327983 */ /* 0x000f220000100a00 */
[----:B0-----:R-:W-:-:S03]  /*b3b0*/  IMAD.WIDE R10, R2, 0x2, R30 ;  /* 0x00000002020a7825 */ /* 0x001fc600078e021e */
[----:B------:R-:W4:Y:S04]  /*b3c0*/  LDL.64 R30, [R1+0x630] ;  /* 0x00063000011e7983 */ /* 0x000f280000100a00 */
[----:B------:R-:W4:Y:S01]  /*b3d0*/  LDG.E.U16 R10, desc[UR60][R10.64] ;  /* 0x0000003c0a0a7981 */ /* 0x000f22000c1e1500 */
[----:B---3--:R-:W-:-:S05]  /*b3e0*/  IMAD.WIDE R8, R2, 0x2, R26 ;  /* 0x0000000202087825 */ /* 0x008fca00078e021a */
[----:B------:R5:W3:Y:S02]  /*b3f0*/  LDG.E.U16 R5, desc[UR60][R8.64] ;  /* 0x0000003c08057981 */ /* 0x000ae4000c1e1500 */
[----:B-----5:R-:W-:Y:S01]  /*b400*/  IMAD.WIDE R8, R2, 0x2, R24 ;  /* 0x0000000202087825 */ /* 0x020fe200078e0218 */
[----:B------:R-:W0:Y:S01]  /*b410*/  S2R R26, SR_CgaCtaId ;  /* 0x00000000001a7919 */ /* 0x000e220000008800 */
[----:B------:R-:W-:Y:S01]  /*b420*/  MOV R11, 0x400 ;  /* 0x00000400000b7802 */ /* 0x000fe20000000f00 */
[----:B------:R-:W5:Y:S04]  /*b430*/  LDL.64 R24, [R1+0x698] ;  /* 0x0006980001187983 */ /* 0x000f680000100a00 */
[----:B------:R-:W5:Y:S01]  /*b440*/  LDG.E.U16 R8, desc[UR60][R8.64] ;  /* 0x0000003c08087981 */ /* 0x000f62000c1e1500 */
[----:B------:R-:W-:Y:S06]  /*b450*/  BAR.SYNC.DEFER_BLOCKING 0x0 ;  /* 0x0000000000007b1d */ /* 0x000fec0000010000 */
        /* <DEDUP_REMOVED lines=30> */
[----:B--2---:R-:W-:Y:S04]  /*b640*/  STS.U16 [R18+0x10d80], R157 ;  /* 0x010d809d12007388 */ /* 0x004fe80000000400 */
        /* <DEDUP_REMOVED lines=15> */
[----:B----4-:R-:W-:Y:S04]  /*b740*/  STS.U16 [R16+0x10e80], R13 ;  /* 0x010e800d10007388 */ /* 0x010fe80000000400 */
        /* <DEDUP_REMOVED lines=15> */
[----:B---3--:R-:W-:Y:S04]  /*b840*/  STS.U16 [R14+0x10f80], R5 ;  /* 0x010f80050e007388 */ /* 0x008fe80000000400 */
[----:B-----5:R1:W-:Y:S01]  /*b850*/  STS.U16 [R14+0x12f80], R8 ;  /* 0x012f80080e007388 */ /* 0x0203e20000000400 */
[----:B------:R2:W-:Y:S06]  /*b860*/  MEMBAR.ALL.CTA ;  /* 0x0000000000007992 */ /* 0x0005ec0000008000 */
[----:B--2---:R-:W2:Y:S01]  /*b870*/  FENCE.VIEW.ASYNC.S ;  /* 0x00000000000073c6 */ /* 0x004ea20000000000 */
[----:B0-----:R-:W-:-:S03]  /*b880*/  LEA R11, R26, R11, 0x18 ;  /* 0x0000000b1a0b7211 */ /* 0x001fc600078ec0ff */
[----:B------:R-:W3:Y:S01]  /*b890*/  LDL.64 R26, [R1+0x688] ;  /* 0x00068800011a7983 */ /* 0x000ee20000100a00 */
[----:B------:R-:W-:-:S03]  /*b8a0*/  SHF.R.U32.HI R11, RZ, 0x4, R11 ;  /* 0x00000004ff0b7819 */ /* 0x000fc6000001160b */
[----:B-1----:R-:W4:Y:S01]  /*b8b0*/  LDL.64 R8, [R1+0x6a0] ;  /* 0x0006a00001087983 */ /* 0x002f220000100a00 */
[----:B------:R-:W-:Y:S01]  /*b8c0*/  SGXT.U32 R11, R11, 0xe ;  /* 0x0000000e0b0b781a */ /* 0x000fe20000000000 */
[----:B--2---:R-:W-:Y:S03]  /*b8d0*/  BAR.SYNC.DEFER_BLOCKING 0x0 ;  /* 0x0000000000007b1d */ /* 0x004fe60000010000 */
[----:B------:R-:W-:-:S03]  /*b8e0*/  R2UR UR56, R11 ;  /* 0x000000000b3872ca */ /* 0x000fc600000e0000 */
[----:B------:R-:W2:Y:S01]  /*b8f0*/  LDL.64 R10, [R1+0x690] ;  /* 0x00069000010a7983 */ /* 0x000ea20000100a00 */
[----:B------:R-:W-:-:S09]  /*b900*/  WARPGROUP.ARRIVE ;  /* 0x00000000000079c5 */ /* 0x000fd20000000000 */
[----:B------:R-:W-:Y:S03]  /*b910*/  HGMMA.64x32x16.F32.BF16 R168, gdesc[UR56].tnspA, RZ, !UPT, gsb0 ;  /* 0x2060000038a879f0 */ /* 0x000fe6000c0018ff */
[----:B------:R-:W-:Y:S02]  /*b920*/  WARPGROUP.DEPBAR.LE gsb0, 0x0 ;  /* 0x00008000000079c5 */ /* 0x000fe40000010000 */
[----:B------:R-:W-:-:S06]  /*b930*/  WARPGROUP.ARRIVE ;  /* 0x00000000000079c5 */ /* 0x000fcc0000000000 */
[----:B------:R-:W-:Y:S03]  /*b940*/  HGMMA.64x32x16.F32.BF16 R168, gdesc[UR4].tnspA, R168, gsb0 ;  /* 0x2060000004a879f0 */ /* 0x000fe600080018a8 */
        /* <DEDUP_REMOVED lines=35> */
[----:B------:R-:W-:Y:S01]  /*bb80*/  HGMMA.64x32x16.F32.BF16 R168, gdesc[UR44].tnspA, R168, gsb0 ;  /* 0x206000002ca879f0 */ /* 0x000fe200080018a8 */
[----:B------:R-:W-:Y:S02]  /*bb90*/  R2UR UR51, R219 ;  /* 0x00000000db3372ca */ /* 0x000fe400000e0000 */
[----:B------:R-:W-:Y:S02]  /*bba0*/  R2UR UR50, R218 ;  /* 0x00000000da3272ca */ /* 0x000fe400000e0000 */
[----:B------:R-:W-:Y:S02]  /*bbb0*/  R2UR UR49, R217 ;  /* 0x00000000d93172ca */ /* 0x000fe400000e0000 */
[----:B------:R-:W-:Y:S01]  /*bbc0*/  R2UR UR48, R216 ;  /* 0x00000000d83072ca */ /* 0x000fe200000e0000 */
[----:B------:R-:W-:Y:S02]  /*bbd0*/  WARPGROUP.DEPBAR.LE gsb0, 0x0 ;  /* 0x00008000000079c5 */ /* 0x000fe40000010000 */
[----:B------:R-:W-:-:S10]  /*bbe0*/  WARPGROUP.ARRIVE ;  /* 0x00000000000079c5 */ /* 0x000fd40000000000 */
[----:B------:R-:W-:Y:S01]  /*bbf0*/  HGMMA.64x32x16.F32.BF16 R168, gdesc[UR48].tnspA, R168, gsb0 ;  /* 0x2060000030a879f0 */ /* 0x000fe200080018a8 */
[----:B------:R-:W-:Y:S01]  /*bc00*/  UMOV UR56, UR54 ;  /* 0x0000003600387c82 */ /* 0x000fe20008000000 */
[----:B------:R-:W-:Y:S01]  /*bc10*/  UMOV UR57, UR55 ;  /* 0x0000003700397c82 */ /* 0x000fe20008000000 */
[----:B------:R-:W-:Y:S02]  /*bc20*/  R2UR UR55, R215 ;  /* 0x00000000d73772ca */ /* 0x000fe400000e0000 */
[----:B------:R-:W-:Y:S02]  /*bc30*/  R2UR UR54, R214 ;  /* 0x00000000d63672ca */ /* 0x000fe400000e0000 */
[----:B------:R-:W-:Y:S02]  /*bc40*/  R2UR UR53, R213 ;  /* 0x00000000d53572ca */ /* 0x000fe400000e0000 */
[----:B------:R-:W-:Y:S01]  /*bc50*/  R2UR UR52, R212 ;  /* 0x00000000d43472ca */ /* 0x000fe200000e0000 */
[----:B------:R-:W-:-:S02]  /*bc60*/  WARPGROUP.DEPBAR.LE gsb0, 0x0 ;  /* 0x00008000000079c5 */ /* 0x000fc40000010000 */
[----:B------:R-:W-:-:S10]  /*bc70*/  WARPGROUP.ARRIVE ;  /* 0x00000000000079c5 */ /* 0x000fd40000000000 */
[----:B------:R-:W-:Y:S01]  /*bc80*/  HGMMA.64x32x16.F32.BF16 R168, gdesc[UR52].tnspA, R168, gsb0 ;  /* 0x2060000034a879f0 */ /* 0x000fe200080018a8 */
[----:B------:R-:W-:Y:S02]  /*bc90*/  MOV R187, UR37 ;  /* 0x0000002500bb7c02 */ /* 0x000fe40008000f00 */
[----:B------:R-:W-:Y:S01]  /*bca0*/  MOV R186, UR36 ;  /* 0x0000002400ba7c02 */ /* 0x000fe20008000f00 */
[----:B------:R-:W-:Y:S01]  /*bcb0*/  UIADD3.64 UR36, UR4, 0x780, URZ ;  /* 0x0000078004247897 */ /* 0x000fe2000fffe03f */
[----:B------:R-:W-:Y:S01]  /*bcc0*/  MOV R189, UR39 ;  /* 0x0000002700bd7c02 */ /* 0x000fe20008000f00 */
[----:B------:R-:W-:Y:S01]  /*bcd0*/  UMOV UR39, UR59 ;  /* 0x0000003b00277c82 */ /* 0x000fe20008000000 */
[----:B------:R-:W-:Y:S01]  /*bce0*/  MOV R188, UR38 ;  /* 0x0000002600bc7c02 */ /* 0x000fe20008000f00 */
[----:B------:R-:W-:Y:S01]  /*bcf0*/  UMOV UR38, UR58 ;  /* 0x0000003a00267c82 */ /* 0x000fe20008000000 */
[----:B------:R-:W-:Y:S02]  /*bd00*/  MOV R199, UR25 ;  /* 0x0000001900c77c02 */ /* 0x000fe40008000f00 */
[----:B------:R-:W-:-:S02]  /*bd10*/  MOV R198, UR24 ;  /* 0x0000001800c67c02 */ /* 0x000fc40008000f00 */
[----:B------:R-:W-:Y:S02]  /*bd20*/  R2UR UR24, R24 ;  /* 0x00000000181872ca */ /* 0x000fe400000e0000 */
[----:B------:R-:W-:Y:S02]  /*bd30*/  R2UR UR25, R25 ;  /* 0x00000000191972ca */ /* 0x000fe400000e0000 */
[----:B------:R-:W5:Y:S01]  /*bd40*/  LDL.64 R24, [R1+0x680] ;  /* 0x0006800001187983 */ /* 0x000f620000100a00 */
[----:B------:R-:W-:Y:S02]  /*bd50*/  WARPGROUP.DEPBAR.LE gsb0, 0x0 ;  /* 0x00008000000079c5 */ /* 0x000fe40000010000 */
[----:B------:R-:W-:-:S06]  /*bd60*/  WARPGROUP.ARRIVE ;  /* 0x00000000000079c5 */ /* 0x000fcc0000000000 */
[----:B------:R-:W-:Y:S01]  /*bd70*/  HGMMA.64x32x16.F32.BF16 R152, gdesc[UR36].tnspA, RZ, !UPT, gsb0 ;  /* 0x20600000249879f0 */ /* 0x000fe2000c0018ff */
[----:B------:R-:W-:Y:S02]  /*bd80*/  MOV R191, UR33 ;  /* 0x0000002100bf7c02 */ /* 0x000fe40008000f00 */
[----:B------:R-:W-:Y:S02]  /*bd90*/  MOV R190, UR32 ;  /* 0x0000002000be7c02 */ /* 0x000fe40008000f00 */
[----:B----4-:R-:W-:Y:S02]  /*bda0*/  R2UR UR32, R8 ;  /* 0x00000000082072ca */ /* 0x010fe400000e0000 */
[----:B------:R-:W-:Y:S02]  /*bdb0*/  R2UR UR33, R9 ;  /* 0x00000000092172ca */ /* 0x000fe400000e0000 */
[----:B------:R-:W-:Y:S01]  /*bdc0*/  MOV R193, UR35 ;  /* 0x0000002300c17c02 */ /* 0x000fe20008000f00 */
[----:B------:R-:W-:Y:S01]  /*bdd0*/  UMOV UR35, UR7 ;  /* 0x0000000700237c82 */ /* 0x000fe20008000000 */
[----:B------:R-:W-:Y:S01]  /*bde0*/  MOV R192, UR34 ;  /* 0x0000002200c07c02 */ /* 0x000fe20008000f00 */
[----:B------:R-:W-:Y:S01]  /*bdf0*/  UMOV UR34, UR6 ;  /* 0x0000000600227c82 */ /* 0x000fe20008000000 */
[----:B------:R-:W-:-:S02]  /*be00*/  WARPGROUP.DEPBAR.LE gsb0, 0x0 ;  /* 0x00008000000079c5 */ /* 0x000fc40000010000 */
[----:B------:R-:W-:-:S06]  /*be10*/  WARPGROUP.ARRIVE ;  /* 0x00000000000079c5 */ /* 0x000fcc0000000000 */
[----:B------:R-:W-:Y:S01]  /*be20*/  HGMMA.64x32x16.F32.BF16 R152, gdesc[UR32].tnspA, R152, gsb0 ;  /* 0x20600000209879f0 */ /* 0x000fe20008001898 */
[----:B------:R-:W-:Y:S02]  /*be30*/  MOV R201, UR27 ;  /* 0x0000001b00c97c02 */ /* 0x000fe40008000f00 */
[----:B------:R-:W-:Y:S02]  /*be40*/  MOV R200, UR26 ;  /* 0x0000001a00c87c02 */ /* 0x000fe40008000f00 */
[----:B------:R-:W-:Y:S02]  /*be50*/  R2UR UR26, R220 ;  /* 0x00000000dc1a72ca */ /* 0x000fe400000e0000 */
[----:B------:R-:W-:Y:S01]  /*be60*/  R2UR UR27, R221 ;  /* 0x00000000dd1b72ca */ /* 0x000fe200000e0000 */
[----:B------:R-:W-:Y:S02]  /*be70*/  WARPGROUP.DEPBAR.LE gsb0, 0x0 ;  /* 0x00008000000079c5 */ /* 0x000fe40000010000 */
[----:B------:R-:W-:-:S10]  /*be80*/  WARPGROUP.ARRIVE ;  /* 0x00000000000079c5 */ /* 0x000fd40000000000 */
[----:B------:R-:W-:Y:S01]  /*be90*/  HGMMA.64x32x16.F32.BF16 R152, gdesc[UR24].tnspA, R152, gsb0 ;  /* 0x20600000189879f0 */ /* 0x000fe20008001898 */
[----:B------:R-:W-:Y:S02]  /*bea0*/  MOV R195, UR29 ;  /* 0x0000001d00c37c02 */ /* 0x000fe40008000f00 */
[----:B------:R-:W-:Y:S02]  /*beb0*/  MOV R194, UR28 ;  /* 0x0000001c00c27c02 */ /* 0x000fe40008000f00 */
[----:B--2---:R-:W-:Y:S02]  /*bec0*/  R2UR UR28, R10 ;  /* 0x000000000a1c72ca */ /* 0x004fe400000e0000 */
        /* <DEDUP_REMOVED lines=8> */
[----:B---3--:R-:W-:Y:S02]  /*bf50*/  R2UR UR36, R26 ;  /* 0x000000001a2472ca */ /* 0x008fe400000e0000 */
[----:B------:R-:W-:Y:S01]  /*bf60*/  R2UR UR37, R27 ;  /* 0x000000001b2572ca */ /* 0x000fe200000e0000 */
[----:B------:R-:W-:Y:S01]  /*bf70*/  UMOV UR38, UR10 ;  /* 0x0000000a00267c82 */ /* 0x000fe20008000000 */
[----:B------:R-:W-:Y:S01]  /*bf80*/  UMOV UR39, UR11 ;  /* 0x0000000b00277c82 */ /* 0x000fe20008000000 */
[----:B------:R-:W-:Y:S02]  /*bf90*/  WARPGROUP.DEPBAR.LE gsb0, 0x0 ;  /* 0x00008000000079c5 */ /* 0x000fe40000010000 */
[----:B------:R-:W-:-:S08]  /*bfa0*/  WARPGROUP.ARRIVE ;  /* 0x00000000000079c5 */ /* 0x000fd00000000000 */
[----:B------:R-:W-:Y:S01]  /*bfb0*/  HGMMA.64x32x16.F32.BF16 R152, gdesc[UR36].tnspA, R152, gsb0 ;  /* 0x20600000249879f0 */ /* 0x000fe20008001898 */
[----:B------:R-:W-:Y:S02]  /*bfc0*/  MOV R11, UR45 ;  /* 0x0000002d000b7c02 */ /* 0x000fe40008000f00 */
[----:B------:R-:W-:Y:S02]  /*bfd0*/  MOV R10, UR44 ;  /* 0x0000002c000a7c02 */ /* 0x000fe40008000f00 */
[----:B-----5:R-:W-:Y:S02]  /*bfe0*/  R2UR UR44, R24 ;  /* 0x00000000182c72ca */ /* 0x020fe400000e0000 */
        /* <DEDUP_REMOVED lines=11> */
[----:B------:R-:W-:Y:S02]  /*c0a0*/  R2UR UR5, R49 ;  /* 0x00000000310572ca */ /* 0x000fe400000e0000 */
[----:B------:R-:W-:Y:S01]  /*c0b0*/  MOV R25, UR7 ;  /* 0x0000000700197c02 */ /* 0x000fe20008000f00 */
[----:B------:R-:W-:Y:S01]  /*c0c0*/  UMOV UR7, UR19 ;  /* 0x0000001300077c82 */ /* 0x000fe20008000000 */
[----:B------:R-:W-:Y:S01]  /*c0d0*/  MOV R24, UR6 ;  /* 0x0000000600187c02 */ /* 0x000fe20008000f00 */
[----:B------:R-:W-:Y:S01]  /*c0e0*/  UMOV UR6, UR18 ;  /* 0x0000001200067c82 */ /* 0x000fe20008000000 */
[----:B------:R-:W-:-:S02]  /*c0f0*/  MOV R23, UR41 ;  /* 0x0000002900177c02 */ /* 0x000fc40008000f00 */
[----:B------:R-:W-:Y:S02]  /*c100*/  MOV R22, UR40 ;  /* 0x0000002800167c02 */ /* 0x000fe40008000f00 */
[----:B------:R-:W-:Y:S02]  /*c110*/  R2UR UR24, R46 ;  /* 0x000000002e1872ca */ /* 0x000fe400000e0000 */
[----:B------:R-:W-:Y:S01]  /*c120*/  R2UR UR25, R47 ;  /* 0x000000002f1972ca */ /* 0x000fe200000e0000 */
[----:B------:R-:W-:Y:S01]  /*c130*/  UMOV UR26, UR22 ;  /* 0x00000016001a7c82 */ /* 0x000fe20008000000 */
[----:B------:R-:W-:Y:S02]  /*c140*/  WARPGROUP.DEPBAR.LE gsb0, 0x0 ;  /* 0x00008000000079c5 */ /* 0x000fe40000010000 */
[----:B------:R-:W-:Y:S01]  /*c150*/  WARPGROUP.ARRIVE ;  /* 0x00000000000079c5 */ /* 0x000fe20000000000 */
[----:B------:R-:W-:Y:S01]  /*c160*/  R2UR UR40, R38 ;  /* 0x00000000262872ca */ /* 0x000fe200000e0000 */
[----:B------:R-:W-:Y:S01]  /*c170*/  UMOV UR27, UR23 ;  /* 0x00000017001b7c82 */ /* 0x000fe20008000000 */
[----:B------:R-:W-:Y:S01]  /*c180*/  R2UR UR41, R39 ;  /* 0x00000000272972ca */ /* 0x000fe200000e0000 */
[----:B------:R-:W2:Y:S02]  /*c190*/  LDL.64 R48, [R1+0x3f8] ;  /* 0x0003f80001307983 */ /* 0x000ea40000100a00 */
[----:B------:R-:W-:Y:S02]  /*c1a0*/  HGMMA.64x32x16.F32.BF16 R152, gdesc[UR4].tnspA, R152, gsb0 ;  /* 0x20600000049879f0 */ /* 0x000fe40008001898 */
[----:B------:R-:W3:Y:S01]  /*c1b0*/  LDL.64 R38, [R1+0x428] ;  /* 0x0004280001267983 */ /* 0x000ee20000100a00 */
[----:B------:R-:W-:-:S02]  /*c1c0*/  R2UR UR44, R36 ;  /* 0x00000000242c72ca */ /* 0x000fc400000e0000 */
[----:B------:R-:W-:Y:S01]  /*c1d0*/  R2UR UR45, R37 ;  /* 0x00000000252d72ca */ /* 0x000fe200000e0000 */
[----:B------:R-:W4:Y:S04]  /*c1e0*/  LDL.64 R46, [R1+0x3e8] ;  /* 0x0003e800012e7983 */ /* 0x000f280000100a00 */
[----:B------:R-:W5:Y:S01]  /*c1f0*/  LDL.64 R36, [R1+0x418] ;  /* 0x0004180001247983 */ /* 0x000f620000100a00 */
[----:B------:R-:W-:Y:S02]  /*c200*/  WARPGROUP.DEPBAR.LE gsb0, 0x0 ;  /* 0x00008000000079c5 */ /* 0x000fe40000010000 */
[----:B------:R-:W-:-:S06]  /*c210*/  WARPGROUP.ARRIVE ;  /* 0x00000000000079c5 */ /* 0x000fcc0000000000 */
[----:B------:R-:W-:Y:S01]  /*c220*/  HGMMA.64x32x16.F32.BF16 R152, gdesc[UR24].tnspA, R152, gsb0 ;  /* 0x20600000189879f0 */ /* 0x000fe20008001898 */
[----:B------:R-:W-:Y:S02]  /*c230*/  R2UR UR27, R201 ;  /* 0x00000000c91b72ca */ /* 0x000fe400000e0000 */
[----:B------:R-:W-:Y:S02]  /*c240*/  R2UR UR26, R200 ;  /* 0x00000000c81a72ca */ /* 0x000fe400000e0000 */
[----:B------:R-:W-:Y:S02]  /*c250*/  R2UR UR28, R44 ;  /* 0x000000002c1c72ca */ /* 0x000fe400000e0000 */
[----:B------:R-:W-:Y:S02]  /*c260*/  R2UR UR29, R45 ;  /* 0x000000002d1d72ca */ /* 0x000fe400000e0000 */
[----:B------:R-:W-:Y:S01]  /*c270*/  R2UR UR32, R42 ;  /* 0x000000002a2072ca */ /* 0x000fe200000e0000 */
[----:B------:R-:W2:Y:S04]  /*c280*/  LDL.64 R44, [R1+0x420] ;  /* 0x00042000012c7983 */ /* 0x000ea80000100a00 */
[----:B------:R-:W-:-:S02]  /*c290*/  UMOV UR31, UR27 ;  /* 0x0000001b001f7c82 */ /* 0x000fc40008000000 */
[----:B------:R-:W-:Y:S01]  /*c2a0*/  UMOV UR30, UR26 ;  /* 0x0000001a001e7c82 */ /* 0x000fe20008000000 */
[----:B------:R-:W-:Y:S02]  /*c2b0*/  WARPGROUP.DEPBAR.LE gsb0, 0x0 ;  /* 0x00008000000079c5 */ /* 0x000fe40000010000 */
[----:B------:R-:W-:-:S06]  /*c2c0*/  WARPGROUP.ARRIVE ;  /* 0x00000000000079c5 */ /* 0x000fcc0000000000 */
[----:B------:R-:W-:Y:S01]  /*c2d0*/  HGMMA.64x32x16.F32.BF16 R152, gdesc[UR28].tnspA, R152, gsb0 ;  /* 0x206000001c9879f0 */ /* 0x000fe20008001898 */
[----:B------:R-:W-:Y:S02]  /*c2e0*/  R2UR UR31, R197 ;  /* 0x00000000c51f72ca */ /* 0x000fe400000e0000 */
[----:B------:R-:W-:Y:S02]  /*c2f0*/  R2UR UR30, R196 ;  /* 0x00000000c41e72ca */ /* 0x000fe400000e0000 */
[----:B------:R-:W-:Y:S02]  /*c300*/  R2UR UR33, R43 ;  /* 0x000000002b2172ca */ /* 0x000fe400000e0000 */
[----:B------:R-:W-:Y:S01]  /*c310*/  R2UR UR36, R40 ;  /* 0x00000000282472ca */ /* 0x000fe200000e0000 */
[----:B------:R-:W4:Y:S06]  /*c320*/  LDL.64 R42, [R1+0x410] ;  /* 0x00041000012a7983 */ /* 0x000f2c0000100a00 */
        /* <DEDUP_REMOVED lines=8> */
[----:B------:R-:W-:Y:S01]  /*c3b0*/  MOV R185, UR43 ;  /* 0x0000002b00b97c02 */ /* 0x000fe20008000f00 */
        /* <DEDUP_REMOVED lines=8> */
[----:B------:R-:W-:Y:S02]  /*c440*/  MOV R184, UR42 ;  /* 0x0000002a00b87c02 */ /* 0x000fe40008000f00 */
[----:B------:R-:W-:Y:S02]  /*c450*/  MOV R7, UR49 ;  /* 0x0000003100077c02 */ /* 0x000fe40008000f00 */
[----:B------:R-:W-:Y:S02]  /*c460*/  MOV R5, UR48 ;  /* 0x0000003000057c02 */ /* 0x000fe40008000f00 */
[----:B------:R-:W-:-:S03]  /*c470*/  R2UR UR48, R34 ;  /* 0x00000000223072ca */ /* 0x000fc600000e0000 */
[----:B------:R-:W-:Y:S02]  /*c480*/  UMOV UR43, UR39 ;  /* 0x00000027002b7c82 */ /* 0x000fe40008000000 */
[----:B------:R-:W-:Y:S01]  /*c490*/  UMOV UR42, UR38 ;  /* 0x00000026002a7c82 */ /* 0x000fe20008000000 */
[----:B------:R-:W-:Y:S02]  /*c4a0*/  R2UR UR49, R35 ;  /* 0x00000000233172ca */ /* 0x000fe400000e0000 */
[----:B------:R-:W4:Y:S01]  /*c4b0*/  LDL.64 R34, [R1+0x430] ;  /* 0x0004300001227983 */ /* 0x000f220000100a00 */
[----:B------:R-:W-:Y:S02]  /*c4c0*/  R2UR UR56, R32 ;  /* 0x00000000203872ca */ /* 0x000fe400000e0000 */
[----:B------:R-:W-:Y:S02]  /*c4d0*/  R2UR UR57, R33 ;  /* 0x00000000213972ca */ /* 0x000fe400000e0000 */
[----:B------:R-:W4:Y:S01]  /*c4e0*/  LDL.64 R32, [R1+0x3f0] ;  /* 0x0003f00001207983 */ /* 0x000f220000100a00 */
[----:B------:R-:W-:-:S02]  /*c4f0*/  WARPGROUP.DEPBAR.LE gsb0, 0x0 ;  /* 0x00008000000079c5 */ /* 0x000fc40000010000 */
[----:B------:R-:W-:-:S06]  /*c500*/  WARPGROUP.ARRIVE ;  /* 0x00000000000079c5 */ /* 0x000fcc0000000000 */
[----:B------:R-:W-:Y:S01]  /*c510*/  HGMMA.64x32x16.F32.BF16 R152, gdesc[UR40].tnspA, R152, gsb0 ;  /* 0x20600000289879f0 */ /* 0x000fe20008001898 */
[----:B------:R-:W-:Y:S02]  /*c520*/  R2UR UR43, R185 ;  /* 0x00000000b92b72ca */ /* 0x000fe400000e0000 */
[----:B------:R-:W-:Y:S01]  /*c530*/  R2UR UR42, R184 ;  /* 0x00000000b82a72ca */ /* 0x000fe200000e0000 */
[----:B---3--:R-:W-:Y:S02]  /*c540*/  IMAD.WIDE R184, R0, 0x2, R38 ;  /* 0x0000000200b87825 */ /* 0x008fe400078e0226 */
[----:B------:R-:W3:Y:S01]  /*c550*/  LDL.64 R38, [R1+0x3d0] ;  /* 0x0003d00001267983 */ /* 0x000ee20000100a00 */
[----:B------:R-:W-:Y:S02]  /*c560*/  R2UR UR41, R23 ;  /* 0x00000000172972ca */ /* 0x000fe400000e0000 */
[----:B------:R-:W-:Y:S01]  /*c570*/  R2UR UR40, R22 ;  /* 0x00000000162872ca */ /* 0x000fe200000e0000 */
[----:B-----5:R-:W-:Y:S01]  /*c580*/  IMAD.WIDE R22, R0, 0x2, R36 ;  /* 0x0000000200167825 */ /* 0x020fe200078e0224 */
[----:B------:R-:W-:Y:S01]  /*c590*/  MOV R9, UR51 ;  /* 0x0000003300097c02 */ /* 0x000fe20008000f00 */
[----:B------:R-:W5:Y:S02]  /*c5a0*/  LDL.64 R36, [R1+0x3c8] ;  /* 0x0003c80001247983 */ /* 0x000f640000100a00 */
[----:B------:R-:W-:-:S02]  /*c5b0*/  UMOV UR47, UR43 ;  /* 0x0000002b002f7c82 */ /* 0x000fc40008000000 */
[----:B------:R-:W-:Y:S01]  /*c5c0*/  UMOV UR46, UR42 ;  /* 0x0000002a002e7c82 */ /* 0x000fe20008000000 */
[----:B------:R-:W-:Y:S01]  /*c5d0*/  MOV R8, UR50 ;  /* 0x0000003200087c02 */ /* 0x000fe20008000f00 */
[----:B------:R2:W5:Y:S01]  /*c5e0*/  LDG.E.U16 R238, desc[UR60][R184.64] ;  /* 0x0000003cb8ee7981 */ /* 0x000562000c1e1500 */
[----:B------:R-:W-:Y:S02]  /*c5f0*/  MOV R29, UR59 ;  /* 0x0000003b001d7c02 */ /* 0x000fe40008000f00 */
[----:B------:R-:W-:Y:S02]  /*c600*/  MOV R28, UR58 ;  /* 0x0000003a001c7c02 */ /* 0x000fe40008000f00 */
[----:B------:R-:W-:Y:S02]  /*c610*/  R2UR UR4, R30 ;  /* 0x000000001e0472ca */ /* 0x000fe400000e0000 */
[----:B------:R-:W-:Y:S01]  /*c620*/  R2UR UR5, R31 ;  /* 0x000000001f0572ca */ /* 0x000fe200000e0000 */
[----:B------:R-:W-:Y:S01]  /*c630*/  UMOV UR6, UR54 ;  /* 0x0000003600067c82 */ /* 0x000fe20008000000 */
[----:B------:R-:W5:Y:S01]  /*c640*/  LDL.64 R30, [R1+0x3e0] ;  /* 0x0003e000011e7983 */ /* 0x000f620000100a00 */
[----:B------:R-:W-:-:S03]  /*c650*/  UMOV UR7, UR55 ;  /* 0x0000003700077c82 */ /* 0x000fc60008000000 */
[----:B------:R-:W5:Y:S01]  /*c660*/  LDG.E.U16 R217, desc[UR60][R22.64] ;  /* 0x0000003c16d97981 */ /* 0x000f62000c1e1500 */
[----:B------:R-:W-:Y:S02]  /*c670*/  WARPGROUP.DEPBAR.LE gsb0, 0x0 ;  /* 0x00008000000079c5 */ /* 0x000fe40000010000 */
[----:B------:R-:W-:-:S06]  /*c680*/  WARPGROUP.ARRIVE ;  /* 0x00000000000079c5 */ /* 0x000fcc0000000000 */
[----:B------:R-:W-:Y:S01]  /*c690*/  HGMMA.64x32x16.F32.BF16 R152, gdesc[UR44].tnspA, R152, gsb0 ;  /* 0x206000002c9879f0 */ /* 0x000fe20008001898 */
[----:B------:R-:W-:Y:S02]  /*c6a0*/  R2UR UR47, R13 ;  /* 0x000000000d2f72ca */ /* 0x000fe400000e0000 */
[----:B------:R-:W-:-:S11]  /*c6b0*/  R2UR UR46, R12 ;  /* 0x000000000c2e72ca */ /* 0x000fd600000e0000 */
[----:B------:R-:W-:Y:S02]  /*c6c0*/  UMOV UR51, UR47 ;  /* 0x0000002f00337c82 */ /* 0x000fe40008000000 */
[----:B------:R-:W-:Y:S01]  /*c6d0*/  UMOV UR50, UR46 ;  /* 0x0000002e00327c82 */ /* 0x000fe20008000000 */
        /* <DEDUP_REMOVED lines=10> */
[C---:B------:R-:W-:Y:S02]  /*c780*/  IMAD.WIDE R8, R0.reuse, 0x2, R52 ;  /* 0x0000000200087825 */ /* 0x040fe400078e0234 */
[----:B------:R-:W5:Y:S02]  /*c790*/  LDL.64 R52, [R1+0x3b0] ;  /* 0x0003b00001347983 */ /* 0x000f640000100a00 */
[C---:B------:R-:W-:Y:S02]  /*c7a0*/  IMAD.WIDE R12, R0.reuse, 0x2, R50 ;  /* 0x00000002000c7825 */ /* 0x040fe400078e0232 */
[----:B------:R-:W5:Y:S01]  /*c7b0*/  LDL.64 R50, [R1+0x3a0] ;  /* 0x0003a00001327983 */ /* 0x000f620000100a00 */
[----:B------:R-:W-:Y:S01]  /*c7c0*/  R2UR UR45, R11 ;  /* 0x000000000b2d72ca */ /* 0x000fe200000e0000 */
[----:B--2---:R-:W-:Y:S01]  /*c7d0*/  IMAD.WIDE R184, R0, 0x2, R44 ;  /* 0x0000000200b87825 */ /* 0x004fe200078e022c */
[----:B------:R-:W-:Y:S01]  /*c7e0*/  R2UR UR44, R10 ;  /* 0x000000000a2c72ca */ /* 0x000fe200000e0000 */
[----:B------:R4:W2:Y:S02]  /*c7f0*/  LDG.E.U16 R239, desc[UR60][R8.64] ;  /* 0x0000003c08ef7981 */ /* 0x0008a4000c1e1500 */
[----:B------:R-:W-:-:S02]  /*c800*/  IMAD.WIDE R10, R0, 0x2, R48 ;  /* 0x00000002000a7825 */ /* 0x000fc400078e0230 */
[----:B------:R-:W2:Y:S04]  /*c810*/  LDL.64 R48, [R1+0x3b8] ;  /* 0x0003b80001307983 */ /* 0x000ea80000100a00 */
[----:B------:R-:W2:Y:S01]  /*c820*/  LDL.64 R44, [R1+0x360] ;  /* 0x00036000012c7983 */ /* 0x000ea20000100a00 */
[----:B----4-:R-:W-:-:S03]  /*c830*/  IMAD.WIDE R8, R0, 0x2, R46 ;  /* 0x0000000200087825 */ /* 0x010fc600078e022e */
[----:B------:R-:W4:Y:S01]  /*c840*/  LDL.64 R46, [R1+0x370] ;  /* 0x00037000012e7983 */ /* 0x000f220000100a00 */
[----:B------:R-:W-:Y:S01]  /*c850*/  IMAD.WIDE R22, R0, 0x2, R42 ;  /* 0x0000000200167825 */ /* 0x000fe200078e022a */
[----:B------:R-:W-:Y:S02]  /*c860*/  R2UR UR36, R186 ;  /* 0x00000000ba2472ca */ /* 0x000fe400000e0000 */
[----:B------:R-:W4:Y:S01]  /*c870*/  LDL.64 R42, [R1+0x3a8] ;  /* 0x0003a800012a7983 */ /* 0x000f220000100a00 */
[----:B------:R-:W-:-:S03]  /*c880*/  R2UR UR29, R195 ;  /* 0x00000000c31d72ca */ /* 0x000fc600000e0000 */
[----:B------:R-:W4:Y:S01]  /*c890*/  LDG.E.U16 R186, desc[UR60][R8.64] ;  /* 0x0000003c08ba7981 */ /* 0x000f22000c1e1500 */
[----:B------:R-:W-:-:S03]  /*c8a0*/  R2UR UR37, R187 ;  /* 0x00000000bb2572ca */ /* 0x000fc600000e0000 */
[----:B------:R0:W4:Y:S04]  /*c8b0*/  LDG.E.U16 R195, desc[UR60][R12.64] ;  /* 0x0000003c0cc37981 */ /* 0x000128000c1e1500 */
[----:B------:R1:W4:Y:S01]  /*c8c0*/  LDG.E.U16 R187, desc[UR60][R10.64] ;  /* 0x0000003c0abb7981 */ /* 0x000322000c1e1500 */
[----:B0-----:R-:W-:-:S03]  /*c8d0*/  IMAD.WIDE R12, R0, 0x2, R40 ;  /* 0x00000002000c7825 */ /* 0x001fc600078e0228 */
[----:B------:R-:W4:Y:S01]  /*c8e0*/  LDL.64 R40, [R1+0x350] ;  /* 0x0003500001287983 */ /* 0x000f220000100a00 */
[----:B------:R-:W-:Y:S02]  /*c8f0*/  WARPGROUP.DEPBAR.LE gsb0, 0x0 ;  /* 0x00008000000079c5 */ /* 0x000fe40000010000 */
[----:B------:R-:W-:Y:S01]  /*c900*/  WARPGROUP.ARRIVE ;  /* 0x00000000000079c5 */ /* 0x000fe20000000000 */
[----:B------:R-:W-:Y:S02]  /*c910*/  IMAD.WIDE R8, R0, 0x2, R34 ;  /* 0x0000000200087825 */ /* 0x000fe400078e0222 */
[----:B------:R3:W4:Y:S03]  /*c920*/  LDG.E.U16 R34, desc[UR60][R184.64] ;  /* 0x0000003cb8227981 */ /* 0x000726000c1e1500 */
[----:B------:R-:W-:Y:S01]  /*c930*/  HGMMA.64x32x16.F32.BF16 R152, gdesc[UR4].tnspA, R152, gsb0 ;  /* 0x20600000049879f0 */ /* 0x000fe20008001898 */
[----:B------:R-:W-:Y:S01]  /*c940*/  R2UR UR6, R54 ;  /* 0x00000000360672ca */ /* 0x000fe200000e0000 */
[C---:B-1----:R-:W-:Y:S01]  /*c950*/  IMAD.WIDE R10, R0.reuse, 0x2, R32 ;  /* 0x00000002000a7825 */ /* 0x042fe200078e0220 */
[----:B------:R-:W-:Y:S01]  /*c960*/  R2UR UR7, R55 ;  /* 0x00000000370772ca */ /* 0x000fe200000e0000 */
[----:B------:R5:W4:Y:S04]  /*c970*/  LDG.E.U16 R33, desc[UR60][R22.64] ;  /* 0x0000003c16217981 */ /* 0x000b28000c1e1500 */
[----:B------:R-:W4:Y:S04]  /*c980*/  LDL.64 R54, [R1+0x380] ;  /* 0x0003800001367983 */ /* 0x000f280000100a00 */
[----:B------:R-:W4:Y:S04]  /*c990*/  LDG.E.U16 R35, desc[UR60][R8.64] ;  /* 0x0000003c08237981 */ /* 0x000f28000c1e1500 */
[----:B------:R0:W4:Y:S01]  /*c9a0*/  LDG.E.U16 R32, desc[UR60][R12.64] ;  /* 0x0000003c0c207981 */ /* 0x000122000c1e1500 */
[----:B---3--:R-:W-:-:S03]  /*c9b0*/  IMAD.WIDE R184, R0, 0x2, R38 ;  /* 0x0000000200b87825 */ /* 0x008fc600078e0226 */
[----:B------:R-:W3:Y:S01]  /*c9c0*/  LDL.64 R38, [R1+0x340] ;  /* 0x0003400001267983 */ /* 0x000ee20000100a00 */
[----:B-----5:R-:W-:-:S03]  /*c9d0*/  IMAD.WIDE R22, R0, 0x2, R36 ;  /* 0x0000000200167825 */ /* 0x020fc600078e0224 */
[----:B------:R-:W5:Y:S04]  /*c9e0*/  LDG.E.U16 R249, desc[UR60][R184.64] ;  /* 0x0000003cb8f97981 */ /* 0x000f68000c1e1500 */
[----:B------:R-:W5:Y:S01]  /*c9f0*/  LDL.64 R36, [R1+0x330] ;  /* 0x0003300001247983 */ /* 0x000f620000100a00 */
[----:B0-----:R-:W-:-:S03]  /*ca00*/  IMAD.WIDE R12, R0, 0x2, R58 ;  /* 0x00000002000c7825 */ /* 0x001fc600078e023a */
[----:B------:R-:W5:Y:S04]  /*ca10*/  LDL.64 R58, [R1+0x320] ;  /* 0x00032000013a7983 */ /* 0x000f680000100a00 */
[----:B------:R0:W5:Y:S01]  /*ca20*/  LDG.E.U16 R252, desc[UR60][R22.64] ;  /* 0x0000003c16fc7981 */ /* 0x000162000c1e1500 */
[----:B------:R-:W-:-:S03]  /*ca30*/  IMAD.WIDE R8, R0, 0x2, R30 ;  /* 0x0000000200087825 */ /* 0x000fc600078e021e */
[----:B------:R1:W5:Y:S04]  /*ca40*/  LDG.E.U16 R31, desc[UR60][R10.64] ;  /* 0x0000003c0a1f7981 */ /* 0x000368000c1e1500 */
[----:B------:R1:W5:Y:S01]  /*ca50*/  LDG.E.U16 R30, desc[UR60][R8.64] ;  /* 0x0000003c081e7981 */ /* 0x000362000c1e1500 */
[----:B0-----:R-:W-:-:S03]  /*ca60*/  IMAD.WIDE R22, R0, 0x2, R56 ;  /* 0x0000000200167825 */ /* 0x001fc600078e0238 */
[----:B------:R-:W5:Y:S04]  /*ca70*/  LDG.E.U16 R247, desc[UR60][R12.64] ;  /* 0x0000003c0cf77981 */ /* 0x000f68000c1e1500 */
[----:B------:R-:W5:Y:S04]  /*ca80*/  LDG.E.U16 R244, desc[UR60][R22.64] ;  /* 0x0000003c16f47981 */ /* 0x000f68000c1e1500 */
[----:B------:R-:W5:Y:S01]  /*ca90*/  LDL.64 R56, [R1+0x2c0] ;  /* 0x0002c00001387983 */ /* 0x000f620000100a00 */
[----:B-1----:R-:W-:-:S03]  /*caa0*/  IMAD.WIDE R10, R0, 0x2, R52 ;  /* 0x00000002000a7825 */ /* 0x002fc600078e0234 */
[----:B------:R-:W5:Y:S01]  /*cab0*/  LDL.64 R52, [R1+0x310] ;  /* 0x0003100001347983 */ /* 0x000f620000100a00 */
[----:B------:R-:W-:-:S03]  /*cac0*/  IMAD.WIDE R8, R0, 0x2, R50 ;  /* 0x0000000200087825 */ /* 0x000fc600078e0232 */
[----:B------:R-:W5:Y:S04]  /*cad0*/  LDL.64 R50, [R1+0x300] ;  /* 0x0003000001327983 */ /* 0x000f680000100a00 */
[----:B------:R4:W5:Y:S01]  /*cae0*/  LDG.E.U16 R246, desc[UR60][R10.64] ;  /* 0x0000003c0af67981 */ /* 0x000962000c1e1500 */
[----:B--2---:R-:W-:-:S03]  /*caf0*/  IMAD.WIDE R184, R0, 0x2, R48 ;  /* 0x0000000200b87825 */ /* 0x004fc600078e0230 */
[----:B------:R0:W2:Y:S04]  /*cb00*/  LDG.E.U16 R245, desc[UR60][R8.64] ;  /* 0x0000003c08f57981 */ /* 0x0000a8000c1e1500 */
[----:B------:R-:W2:Y:S01]  /*cb10*/  LDL.64 R48, [R1+0x2f0] ;  /* 0x0002f00001307983 */ /* 0x000ea20000100a00 */
[----:B----4-:R-:W-:-:S03]  /*cb20*/  IMAD.WIDE R10, R0, 0x2, R46 ;  /* 0x00000002000a7825 */ /* 0x010fc600078e022e */
[----:B------:R-:W4:Y:S01]  /*cb30*/  LDL.64 R46, [R1+0x2e0] ;  /* 0x0002e000012e7983 */ /* 0x000f220000100a00 */
[----:B0-----:R-:W-:-:S03]  /*cb40*/  IMAD.WIDE R8, R0, 0x2, R44 ;  /* 0x0000000200087825 */ /* 0x001fc600078e022c */
[----:B------:R-:W4:Y:S01]  /*cb50*/  LDL.64 R44, [R1+0x2d0] ;  /* 0x0002d000012c7983 */ /* 0x000f220000100a00 */
[----:B------:R-:W-:-:S03]  /*cb60*/  IMAD.WIDE R22, R0, 0x2, R42 ;  /* 0x0000000200167825 */ /* 0x000fc600078e022a */
[----:B------:R-:W4:Y:S04]  /*cb70*/  LDL.64 R42, [R1+0x2a0] ;  /* 0x0002a000012a7983 */ /* 0x000f280000100a00 */
[----:B------:R-:W4:Y:S04]  /*cb80*/  LDG.E.U16 R241, desc[UR60][R10.64] ;  /* 0x0000003c0af17981 */ /* 0x000f28000c1e1500 */
[----:B------:R-:W4:Y:S04]  /*cb90*/  LDG.E.U16 R240, desc[UR60][R8.64] ;  /* 0x0000003c08f07981 */ /* 0x000f28000c1e1500 */
[----:B------:R-:W4:Y:S01]  /*cba0*/  LDG.E.U16 R248, desc[UR60][R22.64] ;  /* 0x0000003c16f87981 */ /* 0x000f22000c1e1500 */
[----:B------:R-:W-:-:S02]  /*cbb0*/  R2UR UR28, R194 ;  /* 0x00000000c21c72ca */ /* 0x000fc400000e0000 */
[----:B------:R-:W-:Y:S02]  /*cbc0*/  R2UR UR33, R191 ;  /* 0x00000000bf2172ca */ /* 0x000fe400000e0000 */
[----:B------:R-:W-:Y:S02]  /*cbd0*/  R2UR UR32, R190 ;  /* 0x00000000be2072ca */ /* 0x000fe400000e0000 */
[----:B------:R-:W-:Y:S02]  /*cbe0*/  R2UR UR48, R5 ;  /* 0x00000000053072ca */ /* 0x000fe400000e0000 */
[----:B------:R-:W-:Y:S01]  /*cbf0*/  R2UR UR25, R199 ;  /* 0x00000000c71972ca */ /* 0x000fe200000e0000 */
[----:B------:R-:W4:Y:S01]  /*cc00*/  LDL.64 R22, [R1+0x260] ;  /* 0x0002600001167983 */ /* 0x000f220000100a00 */
[----:B------:R-:W-:Y:S01]  /*cc10*/  R2UR UR24, R198 ;  /* 0x00000000c61872ca */ /* 0x000fe200000e0000 */
[----:B------:R-:W-:Y:S02]  /*cc20*/  WARPGROUP.DEPBAR.LE gsb0, 0x0 ;  /* 0x00008000000079c5 */ /* 0x000fe40000010000 */
[----:B------:R-:W4:Y:S01]  /*cc30*/  LDG.E.U16 R250, desc[UR60][R184.64] ;  /* 0x0000003cb8fa7981 */ /* 0x000f22000c1e1500 */
[----:B------:R-:W-:-:S03]  /*cc40*/  IMAD.WIDE R12, R0, 0x2, R54 ;  /* 0x00000002000c7825 */ /* 0x000fc600078e0236 */
[----:B------:R-:W4:Y:S04]  /*cc50*/  LDL.64 R54, [R1+0x2b0] ;  /* 0x0002b00001367983 */ /* 0x000f280000100a00 */
[----:B------:R0:W4:Y:S02]  /*cc60*/  LDG.E.U16 R243, desc[UR60][R12.64] ;  /* 0x0000003c0cf37981 */ /* 0x000124000c1e1500 */
[C---:B0-----:R-:W-:Y:S02]  /*cc70*/  IMAD.WIDE R12, R0.reuse, 0x2, R40 ;  /* 0x00000002000c7825 */ /* 0x041fe400078e0228 */
[----:B------:R-:W4:Y:S04]  /*cc80*/  LDL.64 R40, [R1+0x290] ;  /* 0x0002900001287983 */ /* 0x000f280000100a00 */
[----:B------:R0:W4:Y:S01]  /*cc90*/  LDG.E.U16 R237, desc[UR60][R12.64] ;  /* 0x0000003c0ced7981 */ /* 0x000122000c1e1500 */
[----:B---3--:R-:W-:-:S03]  /*cca0*/  IMAD.WIDE R10, R0, 0x2, R38 ;  /* 0x00000002000a7825 */ /* 0x008fc600078e0226 */
[----:B------:R-:W3:Y:S04]  /*ccb0*/  LDL.64 R38, [R1+0x280] ;  /* 0x0002800001267983 */ /* 0x000ee80000100a00 */
[----:B------:R1:W3:Y:S01]  /*ccc0*/  LDG.E.U16 R236, desc[UR60][R10.64] ;  /* 0x0000003c0aec7981 */ /* 0x0002e2000c1e1500 */
[----:B-----5:R-:W-:-:S03]  /*ccd0*/  IMAD.WIDE R8, R0, 0x2, R36 ;  /* 0x0000000200087825 */ /* 0x020fc600078e0224 */
[----:B------:R-:W5:Y:S01]  /*cce0*/  LDL.64 R36, [R1+0x270] ;  /* 0x0002700001247983 */ /* 0x000f620000100a00 */
[----:B0-----:R-:W-:-:S03]  /*ccf0*/  IMAD.WIDE R12, R0, 0x2, R58 ;  /* 0x00000002000c7825 */ /* 0x001fc600078e023a */
[----:B------:R0:W5:Y:S04]  /*cd00*/  LDG.E.U16 R235, desc[UR60][R8.64] ;  /* 0x0000003c08eb7981 */ /* 0x000168000c1e1500 */
[----:B------:R2:W5:Y:S04]  /*cd10*/  LDG.E.U16 R233, desc[UR60][R12.64] ;  /* 0x0000003c0ce97981 */ /* 0x000568000c1e1500 */
[----:B------:R-:W5:Y:S01]  /*cd20*/  LDL.64 R58, [R1+0x2f8] ;  /* 0x0002f800013a7983 */ /* 0x000f620000100a00 */
[----:B-1----:R-:W-:-:S03]  /*cd30*/  IMAD.WIDE R10, R0, 0x2, R52 ;  /* 0x00000002000a7825 */ /* 0x002fc600078e0234 */
[----:B------:R-:W5:Y:S01]  /*cd40*/  LDL.64 R52, [R1+0x250] ;  /* 0x0002500001347983 */ /* 0x000f620000100a00 */
[----:B0-----:R-:W-:-:S03]  /*cd50*/  IMAD.WIDE R8, R0, 0x2, R50 ;  /* 0x0000000200087825 */ /* 0x001fc600078e0232 */
[----:B------:R4:W5:Y:S04]  /*cd60*/  LDG.E.U16 R231, desc[UR60][R10.64] ;  /* 0x0000003c0ae77981 */ /* 0x000968000c1e1500 */
[----:B------:R0:W5:Y:S04]  /*cd70*/  LDG.E.U16 R232, desc[UR60][R8.64] ;  /* 0x0000003c08e87981 */ /* 0x000168000c1e1500 */
[----:B------:R-:W5:Y:S01]  /*cd80*/  LDL.64 R50, [R1+0x240] ;  /* 0x0002400001327983 */ /* 0x000f620000100a00 */
[----:B--2---:R-:W-:-:S03]  /*cd90*/  IMAD.WIDE R12, R0, 0x2, R48 ;  /* 0x00000002000c7825 */ /* 0x004fc600078e0230 */
[----:B------:R-:W2:Y:S01]  /*cda0*/  LDL.64 R48, [R1+0x398] ;  /* 0x0003980001307983 */ /* 0x000ea20000100a00 */
[----:B----4-:R-:W-:-:S03]  /*cdb0*/  IMAD.WIDE R10, R0, 0x2, R46 ;  /* 0x00000002000a7825 */ /* 0x010fc600078e022e */
[----:B------:R-:W4:Y:S01]  /*cdc0*/  LDL.64 R46, [R1+0x388] ;  /* 0x00038800012e7983 */ /* 0x000f220000100a00 */
[----:B0-----:R-:W-:-:S03]  /*cdd0*/  IMAD.WIDE R8, R0, 0x2, R44 ;  /* 0x0000000200087825 */ /* 0x001fc600078e022c */
[----:B------:R0:W4:Y:S04]  /*cde0*/  LDG.E.U16 R230, desc[UR60][R12.64] ;  /* 0x0000003c0ce67981 */ /* 0x000128000c1e1500 */
[----:B------:R-:W4:Y:S04]  /*cdf0*/  LDG.E.U16 R229, desc[UR60][R10.64] ;  /* 0x0000003c0ae57981 */ /* 0x000f28000c1e1500 */
[----:B------:R1:W4:Y:S01]  /*ce00*/  LDG.E.U16 R226, desc[UR60][R8.64] ;  /* 0x0000003c08e27981 */ /* 0x000322000c1e1500 */
[----:B0-----:R-:W-:-:S03]  /*ce10*/  IMAD.WIDE R12, R0, 0x2, R56 ;  /* 0x00000002000c7825 */ /* 0x001fc600078e0238 */
[----:B------:R-:W4:Y:S04]  /*ce20*/  LDL.64 R44, [R1+0x378] ;  /* 0x00037800012c7983 */ /* 0x000f280000100a00 */
[----:B------:R0:W4:Y:S01]  /*ce30*/  LDG.E.U16 R228, desc[UR60][R12.64] ;  /* 0x0000003c0ce47981 */ /* 0x000122000c1e1500 */
[----:B-1----:R-:W-:-:S03]  /*ce40*/  IMAD.WIDE R8, R0, 0x2, R42 ;  /* 0x0000000200087825 */ /* 0x002fc600078e022a */
[----:B------:R-:W4:Y:S04]  /*ce50*/  LDL.64 R42, [R1+0x368] ;  /* 0x00036800012a7983 */ /* 0x000f280000100a00 */
[----:B------:R-:W4:Y:S04]  /*ce60*/  LDG.E.U16 R225, desc[UR60][R8.64] ;  /* 0x0000003c08e17981 */ /* 0x000f28000c1e1500 */
[----:B------:R-:W4:Y:S01]  /*ce70*/  LDL.64 R56, [R1+0x2e8] ;  /* 0x0002e80001387983 */ /* 0x000f220000100a00 */
[----:B------:R-:W-:-:S03]  /*ce80*/  IMAD.WIDE R10, R0, 0x2, R54 ;  /* 0x00000002000a7825 */ /* 0x000fc600078e0236 */
[----:B------:R-:W4:Y:S04]  /*ce90*/  LDL.64 R54, [R1+0x2d8] ;  /* 0x0002d80001367983 */ /* 0x000f280000100a00 */
[----:B------:R3:W4:Y:S01]  /*cea0*/  LDG.E.U16 R227, desc[UR60][R10.64] ;  /* 0x0000003c0ae37981 */ /* 0x000722000c1e1500 */
[----:B0-----:R-:W-:-:S03]  /*ceb0*/  IMAD.WIDE R12, R0, 0x2, R40 ;  /* 0x00000002000c7825 */ /* 0x001fc600078e0228 */
[----:B------:R-:W4:Y:S04]  /*cec0*/  LDL.64 R40, [R1+0x358] ;  /* 0x0003580001287983 */ /* 0x000f280000100a00 */
[----:B------:R0:W4:Y:S01]  /*ced0*/  LDG.E.U16 R224, desc[UR60][R12.64] ;  /* 0x0000003c0ce07981 */ /* 0x000122000c1e1500 */
[----:B---3--:R-:W-:-:S03]  /*cee0*/  IMAD.WIDE R10, R0, 0x2, R38 ;  /* 0x00000002000a7825 */ /* 0x008fc600078e0226 */
[----:B------:R-:W3:Y:S01]  /*cef0*/  LDL.64 R38, [R1+0x348] ;  /* 0x0003480001267983 */ /* 0x000ee20000100a00 */
[----:B0-----:R-:W-:-:S03]  /*cf00*/  IMAD.WIDE R12, R0, 0x2, R22 ;  /* 0x00000002000c7825 */ /* 0x001fc600078e0216 */
[----:B------:R-:W3:Y:S01]  /*cf10*/  LDL.64 R22, [R1+0x328] ;  /* 0x0003280001167983 */ /* 0x000ee20000100a00 */
[----:B-----5:R-:W-:-:S03]  /*cf20*/  IMAD.WIDE R8, R0, 0x2, R36 ;  /* 0x0000000200087825 */ /* 0x020fc600078e0224 */
[----:B------:R0:W5:Y:S04]  /*cf30*/  LDG.E.U16 R223, desc[UR60][R10.64] ;  /* 0x0000003c0adf7981 */ /* 0x000168000c1e1500 */
[----:B------:R-:W5:Y:S04]  /*cf40*/  LDL.64 R36, [R1+0x338] ;  /* 0x0003380001247983 */ /* 0x000f680000100a00 */
[----:B------:R1:W5:Y:S04]  /*cf50*/  LDG.E.U16 R222, desc[UR60][R8.64] ;  /* 0x0000003c08de7981 */ /* 0x000368000c1e1500 */
[----:B------:R2:W5:Y:S01]  /*cf60*/  LDG.E.U16 R219, desc[UR60][R12.64] ;  /* 0x0000003c0cdb7981 */ /* 0x000562000c1e1500 */
[----:B0-----:R-:W-:-:S03]  /*cf70*/  IMAD.WIDE R10, R0, 0x2, R52 ;  /* 0x00000002000a7825 */ /* 0x001fc600078e0234 */
[----:B------:R-:W5:Y:S04]  /*cf80*/  LDL.64 R52, [R1+0x2c8] ;  /* 0x0002c80001347983 */ /* 0x000f680000100a00 */
[----:B------:R4:W5:Y:S01]  /*cf90*/  LDG.E.U16 R215, desc[UR60][R10.64] ;  /* 0x0000003c0ad77981 */ /* 0x000962000c1e1500 */
[----:B-1----:R-:W-:-:S03]  /*cfa0*/  IMAD.WIDE R8, R0, 0x2, R50 ;  /* 0x0000000200087825 */ /* 0x002fc600078e0232 */
[----:B------:R-:W5:Y:S01]  /*cfb0*/  LDL.64 R50, [R1+0x2b8] ;  /* 0x0002b80001327983 */ /* 0x000f620000100a00 */
[----:B--2---:R-:W-:-:S03]  /*cfc0*/  IMAD.WIDE R12, R0, 0x2, R48 ;  /* 0x00000002000c7825 */ /* 0x004fc600078e0230 */
[----:B------:R-:W2:Y:S01]  /*cfd0*/  LDL.64 R48, [R1+0x2a8] ;  /* 0x0002a80001307983 */ /* 0x000ea20000100a00 */
[----:B----4-:R-:W-:-:S03]  /*cfe0*/  IMAD.WIDE R10, R0, 0x2, R46 ;  /* 0x00000002000a7825 */ /* 0x010fc600078e022e */
[----:B------:R-:W4:Y:S04]  /*cff0*/  LDL.64 R46, [R1+0x298] ;  /* 0x00029800012e7983 */ /* 0x000f280000100a00 */
[----:B------:R0:W4:Y:S04]  /*d000*/  LDG.E.U16 R194, desc[UR60][R8.64] ;  /* 0x0000003c08c27981 */ /* 0x000128000c1e1500 */
[----:B------:R1:W4:Y:S04]  /*d010*/  LDG.E.U16 R192, desc[UR60][R10.64] ;  /* 0x0000003c0ac07981 */ /* 0x000328000c1e1500 */
[----:B------:R-:W4:Y:S01]  /*d020*/  LDG.E.U16 R193, desc[UR60][R12.64] ;  /* 0x0000003c0cc17981 */ /* 0x000f22000c1e1500 */
[----:B0-----:R-:W-:-:S03]  /*d030*/  IMAD.WIDE R8, R0, 0x2, R44 ;  /* 0x0000000200087825 */ /* 0x001fc600078e022c */
[----:B------:R-:W4:Y:S04]  /*d040*/  LDL.64 R44, [R1+0x288] ;  /* 0x00028800012c7983 */ /* 0x000f280000100a00 */
[----:B------:R0:W4:Y:S01]  /*d050*/  LDG.E.U16 R189, desc[UR60][R8.64] ;  /* 0x0000003c08bd7981 */ /* 0x000122000c1e1500 */
[----:B-1----:R-:W-:-:S03]  /*d060*/  IMAD.WIDE R10, R0, 0x2, R42 ;  /* 0x00000002000a7825 */ /* 0x002fc600078e022a */
[----:B------:R-:W4:Y:S04]  /*d070*/  LDL.64 R42, [R1+0x278] ;  /* 0x00027800012a7983 */ /* 0x000f280000100a00 */
[----:B------:R-:W4:Y:S01]  /*d080*/  LDG.E.U16 R190, desc[UR60][R10.64] ;  /* 0x0000003c0abe7981 */ /* 0x000f22000c1e1500 */
[----:B0-----:R-:W-:-:S03]  /*d090*/  IMAD.WIDE R8, R0, 0x2, R40 ;  /* 0x0000000200087825 */ /* 0x001fc600078e0228 */
[----:B------:R-:W4:Y:S04]  /*d0a0*/  LDL.64 R40, [R1+0x268] ;  /* 0x0002680001287983 */ /* 0x000f280000100a00 */
[----:B------:R0:W4:Y:S01]  /*d0b0*/  LDG.E.U16 R191, desc[UR60][R8.64] ;  /* 0x0000003c08bf7981 */ /* 0x000122000c1e1500 */
[----:B---3--:R-:W-:-:S03]  /*d0c0*/  IMAD.WIDE R12, R0, 0x2, R38 ;  /* 0x00000002000c7825 */ /* 0x008fc600078e0226 */
[----:B------:R-:W3:Y:S01]  /*d0d0*/  LDL.64 R38, [R1+0x258] ;  /* 0x0002580001267983 */ /* 0x000ee20000100a00 */
[----:B0-----:R-:W-:-:S03]  /*d0e0*/  IMAD.WIDE R8, R0, 0x2, R22 ;  /* 0x0000000200087825 */ /* 0x001fc600078e0216 */
[----:B------:R-:W3:Y:S01]  /*d0f0*/  LDL.64 R22, [R1+0x238] ;  /* 0x0002380001167983 */ /* 0x000ee20000100a00 */
[----:B------:R-:W0:Y:S01]  /*d100*/  S2R R5, SR_TID.X ;  /* 0x0000000000057919 */ /* 0x000e220000002100 */
[C---:B-----5:R-:W-:Y:S02]  /*d110*/  IMAD.WIDE R10, R0.reuse, 0x2, R36 ;  /* 0x00000002000a7825 */ /* 0x060fe400078e0224 */
[----:B------:R-:W5:Y:S04]  /*d120*/  LDL.64 R36, [R1+0x248] ;  /* 0x0002480001247983 */ /* 0x000f680000100a00 */
[----:B------:R1:W5:Y:S04]  /*d130*/  LDG.E.U16 R221, desc[UR60][R10.64] ;  /* 0x0000003c0add7981 */ /* 0x000368000c1e1500 */
[----:B------:R0:W5:Y:S04]  /*d140*/  LDG.E.U16 R220, desc[UR60][R8.64] ;  /* 0x0000003c08dc7981 */ /* 0x000168000c1e1500 */
[----:B------:R0:W5:Y:S01]  /*d150*/  LDG.E.U16 R212, desc[UR60][R12.64] ;  /* 0x0000003c0cd47981 */ /* 0x000162000c1e1500 */
[----:B-1----:R-:W-:-:S04]  /*d160*/  IMAD.WIDE R10, R0, 0x2, R60 ;  /* 0x00000002000a7825 */ /* 0x002fc800078e023c */
[C---:B0-----:R-:W-:Y:S01]  /*d170*/  IMAD.WIDE R8, R0.reuse, 0x2, R58 ;  /* 0x0000000200087825 */ /* 0x041fe200078e023a */
[----:B------:R0:W5:Y:S04]  /*d180*/  LDG.E.U16 R216, desc[UR60][R10.64] ;  /* 0x0000003c0ad87981 */ /* 0x000168000c1e1500 */
[----:B------:R-:W5:Y:S01]  /*d190*/  LDG.E.U16 R214, desc[UR60][R8.64] ;  /* 0x0000003c08d67981 */ /* 0x000f62000c1e1500 */
[----:B------:R-:W-:-:S04]  /*d1a0*/  IMAD.WIDE R12, R0, 0x2, R62 ;  /* 0x00000002000c7825 */ /* 0x000fc800078e023e */
[C---:B0-----:R-:W-:Y:S01]  /*d1b0*/  IMAD.WIDE R10, R0.reuse, 0x2, R54 ;  /* 0x00000002000a7825 */ /* 0x041fe200078e0236 */
[----:B------:R0:W5:Y:S04]  /*d1c0*/  LDG.E.U16 R218, desc[UR60][R12.64] ;  /* 0x0000003c0cda7981 */ /* 0x000168000c1e1500 */
[----:B------:R2:W5:Y:S01]  /*d1d0*/  LDG.E.U16 R211, desc[UR60][R10.64] ;  /* 0x0000003c0ad37981 */ /* 0x000562000c1e1500 */
[----:B0-----:R-:W-:-:S05]  /*d1e0*/  IMAD.WIDE R12, R0, 0x2, R56 ;  /* 0x00000002000c7825 */ /* 0x001fca00078e0238 */
[----:B------:R-:W5:Y:S01]  /*d1f0*/  LDG.E.U16 R213, desc[UR60][R12.64] ;  /* 0x0000003c0cd57981 */ /* 0x000f62000c1e1500 */
[----:B------:R-:W-:-:S04]  /*d200*/  SHF.L.U32 R5, R5, 0x1, RZ ;  /* 0x0000000105057819 */ /* 0x000fc800000006ff */
[----:B------:R-:W-:-:S04]  /*d210*/  LOP3.LUT R5, R5, 0x6, RZ, 0xc0, !PT ;  /* 0x0000000605057812 */ /* 0x000fc800078ec0ff */
[----:B------:R-:W-:Y:S02]  /*d220*/  IADD3 R5, P0, R5, R234, RZ ;  /* 0x000000ea05057210 */ /* 0x000fe40007f1e0ff */
[----:B------:R-:W-:Y:S02]  /*d230*/  R2UR UR49, R7 ;  /* 0x00000000073172ca */ /* 0x000fe400000e0000 */
[----:B------:R-:W-:-:S04]  /*d240*/  IADD3 R7, P3, R5, 0x9, RZ ;  /* 0x0000000905077810 */ /* 0x000fc80007f7e0ff */
[----:B------:R-:W-:Y:S01]  /*d250*/  ISETP.GT.U32.AND P2, PT, R7, R6, PT ;  /* 0x000000060700720c */ /* 0x000fe20003f44070 */
[----:B------:R-:W-:-:S05]  /*d260*/  IMAD.WIDE R8, R0, 0x2, R52 ;  /* 0x0000000200087825 */ /* 0x000fca00078e0234 */
[----:B------:R4:W5:Y:S01]  /*d270*/  LDG.E.U16 R210, desc[UR60][R8.64] ;  /* 0x0000003c08d27981 */ /* 0x000962000c1e1500 */
[----:B--2---:R-:W-:-:S04]  /*d280*/  IMAD.WIDE R10, R0, 0x2, R48 ;  /* 0x00000002000a7825 */ /* 0x004fc800078e0230 */
[C---:B----4-:R-:W-:Y:S01]  /*d290*/  IMAD.WIDE R8, R0.reuse, 0x2, R46 ;  /* 0x0000000200087825 */ /* 0x050fe200078e022e */
[----:B------:R0:W2:Y:S04]  /*d2a0*/  LDG.E.U16 R188, desc[UR60][R10.64] ;  /* 0x0000003c0abc7981 */ /* 0x0000a8000c1e1500 */
[----:B------:R-:W4:Y:S01]  /*d2b0*/  LDG.E.U16 R208, desc[UR60][R8.64] ;  /* 0x0000003c08d07981 */ /* 0x000f22000c1e1500 */
[----:B------:R-:W-:-:S05]  /*d2c0*/  IMAD.WIDE R12, R0, 0x2, R50 ;  /* 0x00000002000c7825 */ /* 0x000fca00078e0232 */
[----:B------:R1:W2:Y:S01]  /*d2d0*/  LDG.E.U16 R209, desc[UR60][R12.64] ;  /* 0x0000003c0cd17981 */ /* 0x0002a2000c1e1500 */
[----:B0-----:R-:W-:-:S05]  /*d2e0*/  IMAD.WIDE R10, R0, 0x2, R44 ;  /* 0x00000002000a7825 */ /* 0x001fca00078e022c */
[----:B------:R0:W4:Y:S01]  /*d2f0*/  LDG.E.U16 R200, desc[UR60][R10.64] ;  /* 0x0000003c0ac87981 */ /* 0x000122000c1e1500 */
[----:B-1----:R-:W1:Y:S01]  /*d300*/  LDC R12, c[0x0][0x238] ;  /* 0x00008e00ff0c7b82 */ /* 0x002e620000000800 */
[----:B------:R-:W-:-:S05]  /*d310*/  IMAD.WIDE R8, R0, 0x2, R42 ;  /* 0x0000000200087825 */ /* 0x000fca00078e022a */
[----:B------:R3:W4:Y:S01]  /*d320*/  LDG.E.U16 R199, desc[UR60][R8.64] ;  /* 0x0000003c08c77981 */ /* 0x000722000c1e1500 */
[----:B0-----:R-:W-:-:S05]  /*d330*/  IMAD.WIDE R10, R0, 0x2, R40 ;  /* 0x00000002000a7825 */ /* 0x001fca00078e0228 */
[----:B------:R5:W4:Y:S01]  /*d340*/  LDG.E.U16 R206, desc[UR60][R10.64] ;  /* 0x0000003c0ace7981 */ /* 0x000b22000c1e1500 */
[----:B---3--:R-:W-:-:S05]  /*d350*/  IMAD.WIDE R8, R0, 0x2, R38 ;  /* 0x0000000200087825 */ /* 0x008fca00078e0226 */
[----:B------:R0:W3:Y:S01]  /*d360*/  LDG.E.U16 R201, desc[UR60][R8.64] ;  /* 0x0000003c08c97981 */ /* 0x0000e2000c1e1500 */
[----:B-----5:R-:W-:-:S04]  /*d370*/  IMAD.WIDE R10, R0, 0x2, R36 ;  /* 0x00000002000a7825 */ /* 0x020fc800078e0224 */
[----:B0-----:R-:W-:Y:S01]  /*d380*/  IMAD.WIDE R8, R0, 0x2, R22 ;  /* 0x0000000200087825 */ /* 0x001fe200078e0216 */
[----:B------:R0:W5:Y:S04]  /*d390*/  LDG.E.U16 R207, desc[UR60][R10.64] ;  /* 0x0000003c0acf7981 */ /* 0x000168000c1e1500 */
[----:B------:R0:W5:Y:S01]  /*d3a0*/  LDG.E.U16 R198, desc[UR60][R8.64] ;  /* 0x0000003c08c67981 */ /* 0x000162000c1e1500 */
[----:B------:R-:W-:Y:S01]  /*d3b0*/  BAR.SYNC.DEFER_BLOCKING 0x0 ;  /* 0x0000000000007b1d */ /* 0x000fe20000010000 */
[----:B------:R-:W-:Y:S02]  /*d3c0*/  IADD3.X R23, RZ, R242, RZ, P0, !PT ;  /* 0x000000f2ff177210 */ /* 0x000fe400007fe4ff */
[----:B------:R-:W-:-:S03]  /*d3d0*/  LOP3.LUT R38, R6, 0x8, RZ, 0xfc, !PT ;  /* 0x0000000806267812 */ /* 0x000fc600078efcff */
[----:B------:R-:W-:Y:S01]  /*d3e0*/  IMAD.X R196, RZ, RZ, R23, P3 ;  /* 0x000000ffffc47224 */ /* 0x000fe200018e0617 */
[----:B------:R-:W-:Y:S01]  /*d3f0*/  ISETP.GT.U32.AND P4, PT, R7, R38, PT ;  /* 0x000000260700720c */ /* 0x000fe20003f84070 */
[-C--:B-1----:R-:W-:Y:S01]  /*d400*/  FMUL R184, R173, R12.reuse ;  /* 0x0000000cadb87220 */ /* 0x082fe20000400000 */
[C---:B------:R-:W-:Y:S02]  /*d410*/  LOP3.LUT R37, R6.reuse, 0x40, RZ, 0xfc, !PT ;  /* 0x0000004006257812 */ /* 0x040fe400078efcff */
[----:B------:R-:W-:Y:S01]  /*d420*/  LOP3.LUT R36, R6, 0x48, RZ, 0xfc, !PT ;  /* 0x0000004806247812 */ /* 0x000fe200078efcff */
[----:B------:R-:W-:Y:S01]  /*d430*/  FMUL R173, R175, R12 ;  /* 0x0000000cafad7220 */ /* 0x000fe20000400000 */
[----:B------:R-:W-:Y:S02]  /*d440*/  ISETP.GT.U32.AND.EX P4, PT, R196, RZ, PT, P4 ;  /* 0x000000ffc400720c */ /* 0x000fe40003f84140 */
[C---:B------:R-:W-:Y:S02]  /*d450*/  ISETP.GT.U32.AND P6, PT, R7.reuse, R37, PT ;  /* 0x000000250700720c */ /* 0x040fe40003fc4070 */
[----:B------:R-:W-:-:S02]  /*d460*/  ISETP.GT.U32.AND P1, PT, R7, R36, PT ;  /* 0x000000240700720c */ /* 0x000fc40003f24070 */
[----:B------:R-:W-:Y:S02]  /*d470*/  IADD3 R7, P0, R5, 0x10, RZ ;  /* 0x0000001005077810 */ /* 0x000fe40007f1e0ff */
[----:B------:R-:W-:Y:S02]  /*d480*/  FSEL R173, R173, -INF , !P4 ;  /* 0xff800000adad7808 */ /* 0x000fe40006000000 */
[----:B0-----:R-:W-:Y:S02]  /*d490*/  IADD3 R11, P4, R5, 0x11, RZ ;  /* 0x00000011050b7810 */ /* 0x001fe40007f9e0ff */
[C---:B------:R-:W-:Y:S02]  /*d4a0*/  ISETP.GT.U32.AND P3, PT, R7.reuse, R6, PT ;  /* 0x000000060700720c */ /* 0x040fe40003f64070 */
[----:B------:R-:W-:Y:S01]  /*d4b0*/  IADD3.X R197, RZ, R23, RZ, P0, !PT ;  /* 0x00000017ffc57210 */ /* 0x000fe200007fe4ff */
[----:B------:R0:W-:Y:S01]  /*d4c0*/  STS.U16 [R4+0x10600], R195 ;  /* 0x010600c304007388 */ /* 0x0001e20000000400 */
[----:B------:R-:W-:Y:S01]  /*d4d0*/  ISETP.GT.U32.AND P5, PT, R7, R38, PT ;  /* 0x000000260700720c */ /* 0x000fe20003fa4070 */
[----:B------:R-:W-:Y:S01]  /*d4e0*/  FMUL R185, R176, R12 ;  /* 0x0000000cb0b97220 */ /* 0x000fe20000400000 */
[C---:B------:R-:W-:Y:S01]  /*d4f0*/  ISETP.GT.U32.AND.EX P3, PT, R197.reuse, RZ, PT, P3 ;  /* 0x000000ffc500720c */ /* 0x040fe20003f64130 */
[----:B------:R1:W-:Y:S01]  /*d500*/  STS.U16 [R4+0x10a00], R186 ;  /* 0x010a00ba04007388 */ /* 0x0003e20000000400 */
[----:B------:R-:W-:-:S02]  /*d510*/  ISETP.GT.U32.AND.EX P5, PT, R197, RZ, PT, P5 ;  /* 0x000000ffc500720c */ /* 0x000fc40003fa4150 */
[----:B0-----:R-:W-:Y:S02]  /*d520*/  IADD3.X R195, RZ, R23, RZ, P4, !PT ;  /* 0x00000017ffc37210 */ /* 0x001fe400027fe4ff */
[----:B------:R-:W-:Y:S01]  /*d530*/  ISETP.GT.U32.AND P4, PT, R11, R38, PT ;  /* 0x000000260b00720c */ /* 0x000fe20003f84070 */
[----:B------:R0:W-:Y:S01]  /*d540*/  STS.U16 [R4+0x10800], R187 ;  /* 0x010800bb04007388 */ /* 0x0001e20000000400 */
[----:B-1----:R-:W-:Y:S01]  /*d550*/  FMUL R186, R178, R12 ;  /* 0x0000000cb2ba7220 */ /* 0x002fe20000400000 */
[----:B------:R-:W-:Y:S02]  /*d560*/  FSEL R185, R185, -INF , !P3 ;  /* 0xff800000b9b97808 */ /* 0x000fe40005800000 */
[----:B------:R-:W-:Y:S02]  /*d570*/  ISETP.GT.U32.AND.EX P4, PT, R195, RZ, PT, P4 ;  /* 0x000000ffc300720c */ /* 0x000fe40003f84140 */
[----:B------:R-:W-:Y:S01]  /*d580*/  ISETP.GT.U32.AND P3, PT, R11, R6, PT ;  /* 0x000000060b00720c */ /* 0x000fe20003f64070 */
[-C--:B0-----:R-:W-:Y:S01]  /*d590*/  FMUL R187, R179, R12.reuse ;  /* 0x0000000cb3bb7220 */ /* 0x081fe20000400000 */
[----:B------:R-:W-:Y:S01]  /*d5a0*/  FSEL R186, R186, -INF , !P5 ;  /* 0xff800000baba7808 */ /* 0x000fe20006800000 */
[----:B------:R-:W-:Y:S01]  /*d5b0*/  FMUL R176, R177, R12 ;  /* 0x0000000cb1b07220 */ /* 0x000fe20000400000 */
[----:B------:R-:W-:-:S02]  /*d5c0*/  IADD3 R10, P5, R5, 0x18, RZ ;  /* 0x00000018050a7810 */ /* 0x000fc40007fbe0ff */
[----:B------:R-:W-:Y:S02]  /*d5d0*/  FSEL R187, R187, -INF , !P4 ;  /* 0xff800000bbbb7808 */ /* 0x000fe40006000000 */
[----:B------:R-:W-:Y:S02]  /*d5e0*/  ISETP.GT.U32.AND.EX P3, PT, R195, RZ, PT, P3 ;  /* 0x000000ffc300720c */ /* 0x000fe40003f64130 */
[----:B------:R-:W-:Y:S01]  /*d5f0*/  IADD3 R22, P4, R5, 0x8, RZ ;  /* 0x0000000805167810 */ /* 0x000fe20007f9e0ff */
[----:B------:R0:W-:Y:S01]  /*d600*/  STS.U16 [R4+0x10400], R217 ;  /* 0x010400d904007388 */ /* 0x0001e20000000400 */
[----:B------:R-:W-:Y:S01]  /*d610*/  FSEL R176, R176, -INF , !P3 ;  /* 0xff800000b0b07808 */ /* 0x000fe20005800000 */
[----:B------:R-:W-:Y:S01]  /*d620*/  IMAD.X R178, RZ, RZ, R23, P5 ;  /* 0x000000ffffb27224 */ /* 0x000fe200028e0617 */
[C---:B------:R-:W-:Y:S01]  /*d630*/  ISETP.GT.U32.AND P3, PT, R10.reuse, R6, PT ;  /* 0x000000060a00720c */ /* 0x040fe20003f64070 */
[----:B------:R-:W-:Y:S01]  /*d640*/  FMUL R9, R169, R12 ;  /* 0x0000000ca9097220 */ /* 0x000fe20000400000 */
[----:B------:R-:W-:Y:S01]  /*d650*/  ISETP.GT.U32.AND P5, PT, R10, R38, PT ;  /* 0x000000260a00720c */ /* 0x000fe20003fa4070 */
[-C--:B------:R-:W-:Y:S01]  /*d660*/  FMUL R13, R168, R12.reuse ;  /* 0x0000000ca80d7220 */ /* 0x080fe20000400000 */
[----:B------:R-:W-:Y:S01]  /*d670*/  FMUL R169, R174, R12 ;  /* 0x0000000caea97220 */ /* 0x000fe20000400000 */
[----:B0-----:R-:W-:-:S02]  /*d680*/  IADD3.X R217, RZ, R23, RZ, P4, !PT ;  /* 0x00000017ffd97210 */ /* 0x001fc400027fe4ff */
[----:B------:R-:W-:Y:S01]  /*d690*/  ISETP.GT.U32.AND P4, PT, R22, R6, PT ;  /* 0x000000061600720c */ /* 0x000fe20003f84070 */
[-C--:B------:R-:W-:Y:S01]  /*d6a0*/  FMUL R168, R172, R12.reuse ;  /* 0x0000000caca87220 */ /* 0x080fe20000400000 */
[-C--:B------:R-:W-:Y:S01]  /*d6b0*/  FMUL R174, R180, R12.reuse ;  /* 0x0000000cb4ae7220 */ /* 0x080fe20000400000 */
[-C--:B------:R-:W-:Y:S01]  /*d6c0*/  FMUL R175, R182, R12.reuse ;  /* 0x0000000cb6af7220 */ /* 0x080fe20000400000 */
[C---:B------:R-:W-:Y:S02]  /*d6d0*/  ISETP.GT.U32.AND.EX P3, PT, R178.reuse, RZ, PT, P3 ;  /* 0x000000ffb200720c */ /* 0x040fe40003f64130 */
[----:B------:R-:W-:Y:S02]  /*d6e0*/  ISETP.GT.U32.AND.EX P5, PT, R178, RZ, PT, P5 ;  /* 0x000000ffb200720c */ /* 0x000fe40003fa4150 */
[----:B------:R-:W-:Y:S01]  /*d6f0*/  ISETP.GT.U32.AND.EX P4, PT, R217, RZ, PT, P4 ;  /* 0x000000ffd900720c */ /* 0x000fe20003f84140 */
[-C--:B------:R-:W-:Y:S01]  /*d700*/  FMUL R172, R181, R12.reuse ;  /* 0x0000000cb5ac7220 */ /* 0x080fe20000400000 */
[----:B------:R-:W-:Y:S01]  /*d710*/  ISETP.GT.U32.AND.EX P2, PT, R196, RZ, PT, P2 ;  /* 0x000000ffc400720c */ /* 0x000fe20003f44120 */
[----:B------:R-:W-:Y:S01]  /*d720*/  FMUL R181, R157, R12 ;  /* 0x0000000c9db57220 */ /* 0x000fe20000400000 */
[----:B------:R-:W-:-:S02]  /*d730*/  FSEL R174, R174, -INF , !P3 ;  /* 0xff800000aeae7808 */ /* 0x000fc40005800000 */
[----:B------:R-:W-:Y:S02]  /*d740*/  FSEL R175, R175, -INF , !P5 ;  /* 0xff800000afaf7808 */ /* 0x000fe40006800000 */
[----:B------:R-:W-:Y:S02]  /*d750*/  FSEL R168, R168, -INF , !P4 ;  /* 0xff800000a8a87808 */ /* 0x000fe40006000000 */
[CC--:B------:R-:W-:Y:S02]  /*d760*/  ISETP.GT.U32.AND P3, PT, R5.reuse, R6.reuse, PT ;  /* 0x000000060500720c */ /* 0x0c0fe40003f64070 */
[C---:B------:R-:W-:Y:S02]  /*d770*/  ISETP.GE.U32.AND P5, PT, R5.reuse, R6, PT ;  /* 0x000000060500720c */ /* 0x040fe40003fa6070 */
[----:B------:R-:W-:Y:S02]  /*d780*/  ISETP.GT.U32.AND P4, PT, R5, R38, PT ;  /* 0x000000260500720c */ /* 0x000fe40003f84070 */
[----:B------:R-:W-:Y:S01]  /*d790*/  ISETP.GT.U32.AND.EX P6, PT, R196, RZ, PT, P6 ;  /* 0x000000ffc400720c */ /* 0x000fe20003fc4160 */
[----:B------:R-:W-:Y:S01]  /*d7a0*/  FMUL R8, R170, R12 ;  /* 0x0000000caa087220 */ /* 0x000fe20000400000 */
[----:B------:R-:W-:-:S02]  /*d7b0*/  FSEL R184, R184, -INF , !P2 ;  /* 0xff800000b8b87808 */ /* 0x000fc40005000000 */
[C---:B------:R-:W-:Y:S02]  /*d7c0*/  ISETP.GT.U32.AND P2, PT, R7.reuse, R37, PT ;  /* 0x000000250700720c */ /* 0x040fe40003f44070 */
[----:B------:R-:W-:Y:S02]  /*d7d0*/  ISETP.GT.U32.AND P0, PT, R7, R36, PT ;  /* 0x000000240700720c */ /* 0x000fe40003f04070 */
[C---:B------:R-:W-:Y:S02]  /*d7e0*/  ISETP.GT.U32.AND.EX P3, PT, R23.reuse, RZ, PT, P3 ;  /* 0x000000ff1700720c */ /* 0x040fe40003f64130 */
[C---:B------:R-:W-:Y:S02]  /*d7f0*/  ISETP.GE.U32.AND.EX P5, PT, R23.reuse, RZ, PT, P5 ;  /* 0x000000ff1700720c */ /* 0x040fe40003fa6150 */
[----:B------:R-:W-:Y:S02]  /*d800*/  ISETP.GT.U32.AND.EX P4, PT, R23, RZ, PT, P4 ;  /* 0x000000ff1700720c */ /* 0x000fe40003f84140 */
[----:B------:R-:W-:-:S02]  /*d810*/  FSEL R181, R181, -INF , !P6 ;  /* 0xff800000b5b57808 */ /* 0x000fc40007000000 */
[----:B------:R-:W-:Y:S02]  /*d820*/  IADD3 R7, P6, R5, 0x19, RZ ;  /* 0x0000001905077810 */ /* 0x000fe40007fde0ff */
[----:B------:R-:W-:Y:S02]  /*d830*/  FSEL R13, R13, -INF , !P3 ;  /* 0xff8000000d0d7808 */ /* 0x000fe40005800000 */
[----:B------:R-:W-:Y:S02]  /*d840*/  FSEL R169, R169, -INF , !P3 ;  /* 0xff800000a9a97808 */ /* 0x000fe40005800000 */
[----:B------:R-:W-:Y:S02]  /*d850*/  FSEL R9, R9, -INF , !P5 ;  /* 0xff80000009097808 */ /* 0x000fe40006800000 */
[----:B------:R-:W-:Y:S02]  /*d860*/  FSEL R157, R8, -INF , !P4 ;  /* 0xff800000089d7808 */ /* 0x000fe40006000000 */
[----:B------:R-:W-:-:S02]  /*d870*/  ISETP.GE.U32.AND P3, PT, R5, R38, PT ;  /* 0x000000260500720c */ /* 0x000fc40003f66070 */
[C---:B------:R-:W-:Y:S02]  /*d880*/  ISETP.GT.U32.AND P5, PT, R7.reuse, R6, PT ;  /* 0x000000060700720c */ /* 0x040fe40003fa4070 */
[----:B------:R-:W-:Y:S02]  /*d890*/  ISETP.GT.U32.AND P4, PT, R7, R38, PT ;  /* 0x000000260700720c */ /* 0x000fe40003f84070 */
[----:B------:R-:W-:Y:S01]  /*d8a0*/  IADD3.X R177, RZ, R23, RZ, P6, !PT ;  /* 0x00000017ffb17210 */ /* 0x000fe200037fe4ff */
[----:B------:R0:W-:Y:S01]  /*d8b0*/  STS.U16 [R4+0x10e00], R247 ;  /* 0x010e00f704007388 */ /* 0x0001e20000000400 */
[-C--:B------:R-:W-:Y:S01]  /*d8c0*/  FMUL R170, R171, R12.reuse ;  /* 0x0000000cabaa7220 */ /* 0x080fe20000400000 */
[----:B------:R-:W-:Y:S02]  /*d8d0*/  FMUL R179, R183, R12 ;  /* 0x0000000cb7b37220 */ /* 0x000fe40000400000 */
[----:B------:R1:W-:Y:S01]  /*d8e0*/  STS.U16 [R4+0x11000], R246 ;  /* 0x011000f604007388 */ /* 0x0003e20000000400 */
[----:B------:R-:W-:-:S03]  /*d8f0*/  ISETP.GE.U32.AND.EX P3, PT, R23, RZ, PT, P3 ;  /* 0x000000ff1700720c */ /* 0x000fc60003f66130 */
[----:B------:R2:W-:Y:S01]  /*d900*/  STS.U16 [R4+0x13c00], R215 ;  /* 0x013c00d704007388 */ /* 0x0005e20000000400 */
[C---:B------:R-:W-:Y:S02]  /*d910*/  ISETP.GT.U32.AND.EX P5, PT, R177.reuse, RZ, PT, P5 ;  /* 0x000000ffb100720c */ /* 0x040fe40003fa4150 */
[----:B0-----:R-:W-:Y:S01]  /*d920*/  MOV R247, R25 ;  /* 0x0000001900f77202 */ /* 0x001fe20000000f00 */
[----:B------:R0:W-:Y:S01]  /*d930*/  STS.U16 [R4+0x10c00], R249 ;  /* 0x010c00f904007388 */ /* 0x0001e20000000400 */
[----:B------:R-:W-:Y:S02]  /*d940*/  ISETP.GT.U32.AND.EX P4, PT, R177, RZ, PT, P4 ;  /* 0x000000ffb100720c */ /* 0x000fe40003f84140 */
[----:B-1----:R-:W-:Y:S01]  /*d950*/  MOV R246, R24 ;  /* 0x0000001800f67202 */ /* 0x002fe20000000f00 */
[----:B------:R1:W-:Y:S01]  /*d960*/  STS.U16 [R4+0x10000], R239 ;  /* 0x010000ef04007388 */ /* 0x0003e20000000400 */
[----:B------:R-:W-:-:S03]  /*d970*/  MOV R180, R27 ;  /* 0x0000001b00b47202 */ /* 0x000fc60000000f00 */
[----:B--2---:R-:W2:Y:S01]  /*d980*/  LDL.LU R215, [R1+0x204] ;  /* 0x0002040001d77983 */ /* 0x004ea20000300800 */
[----:B0-----:R-:W-:-:S03]  /*d990*/  IMAD.MOV.U32 R249, RZ, RZ, R26 ;  /* 0x000000fffff97224 */ /* 0x001fc600078e001a */
[----:B------:R0:W-:Y:S01]  /*d9a0*/  STS.U16 [R4+0x10200], R238 ;  /* 0x010200ee04007388 */ /* 0x0001e20000000400 */
[----:B-1----:R-:W-:-:S03]  /*d9b0*/  MOV R239, R28 ;  /* 0x0000001c00ef7202 */ /* 0x002fc60000000f00 */
[----:B------:R-:W5:Y:S01]  /*d9c0*/  LDL.LU.64 R24, [R1] ;  /* 0x0000000001187983 */ /* 0x000f620000300a00 */
[----:B------:R-:W-:-:S03]  /*d9d0*/  FSEL R170, R170, -INF , !P3 ;  /* 0xff800000aaaa7808 */ /* 0x000fc60005800000 */
[----:B------:R-:W-:Y:S01]  /*d9e0*/  STS.U16 [R4+0x11200], R245 ;  /* 0x011200f504007388 */ /* 0x000fe20000000400 */
[----:B0-----:R-:W-:-:S03]  /*d9f0*/  IMAD.MOV.U32 R238, RZ, RZ, R29 ;  /* 0x000000ffffee7224 */ /* 0x001fc600078e001d */
[----:B------:R0:W-:Y:S01]  /*da00*/  STS.U16 [R4+0x11400], R244 ;  /* 0x011400f404007388 */ /* 0x0001e20000000400 */
[----:B------:R-:W-:-:S03]  /*da10*/  FSEL R172, R172, -INF , !P5 ;  /* 0xff800000acac7808 */ /* 0x000fc60006800000 */
[----:B------:R-:W-:Y:S01]  /*da20*/  STS.U16 [R4+0x11600], R243 ;  /* 0x011600f304007388 */ /* 0x000fe20000000400 */
[----:B------:R-:W-:-:S03]  /*da30*/  FSEL R179, R179, -INF , !P4 ;  /* 0xff800000b3b37808 */ /* 0x000fc60006000000 */
        /* <DEDUP_REMOVED lines=19> */
[----:B------:R-:W5:Y:S01]  /*db70*/  LDL.LU.64 R26, [R1+0x8] ;  /* 0x00000800011a7983 */ /* 0x000f620000300a00 */
[CC--:B------:R-:W-:Y:S01]  /*db80*/  ISETP.GT.U32.AND P6, PT, R5.reuse, R37.reuse, PT ;  /* 0x000000250500720c */ /* 0x0c0fe20003fc4070 */
[----:B0-----:R-:W0:Y:S02]  /*db90*/  LDC R244, c[0x0][0x238] ;  /* 0x00008e00fff47b82 */ /* 0x001e240000000800 */
[----:B------:R-:W-:Y:S01]  /*dba0*/  STS.U16 [R3+0x10900], R31 ;  /* 0x0109001f03007388 */ /* 0x000fe20000000400 */
[----:B------:R-:W-:-:S03]  /*dbb0*/  ISETP.GE.U32.AND P3, PT, R5, R37, PT ;  /* 0x000000250500720c */ /* 0x000fc60003f66070 */
[----:B------:R1:W-:Y:S01]  /*dbc0*/  STS.U16 [R3+0x10b00], R30 ;  /* 0x010b001e03007388 */ /* 0x0003e20000000400 */
[----:B------:R-:W-:-:S03]  /*dbd0*/  ISETP.GT.U32.AND P5, PT, R5, R36, PT ;  /* 0x000000240500720c */ /* 0x000fc60003fa4070 */
[----:B------:R-:W5:Y:S01]  /*dbe0*/  LDL.LU.64 R28, [R1+0x10] ;  /* 0x00001000011c7983 */ /* 0x000f620000300a00 */
[----:B------:R-:W-:-:S03]  /*dbf0*/  ISETP.GE.U32.AND P4, PT, R5, R36, PT ;  /* 0x000000240500720c */ /* 0x000fc60003f86070 */
[----:B------:R-:W-:Y:S04]  /*dc00*/  STS.U16 [R3+0x10500], R33 ;  /* 0x0105002103007388 */ /* 0x000fe80000000400 */
[----:B------:R4:W-:Y:S04]  /*dc10*/  STS.U16 [R3+0x10700], R32 ;  /* 0x0107002003007388 */ /* 0x0009e80000000400 */
[----:B-1----:R-:W5:Y:S04]  /*dc20*/  LDL.LU.64 R30, [R1+0x18] ;  /* 0x00001800011e7983 */ /* 0x002f680000300a00 */
[----:B------:R-:W-:Y:S04]  /*dc30*/  STS.U16 [R3+0x10100], R35 ;  /* 0x0101002303007388 */ /* 0x000fe80000000400 */
[----:B------:R1:W-:Y:S04]  /*dc40*/  STS.U16 [R3+0x10300], R34 ;  /* 0x0103002203007388 */ /* 0x0003e80000000400 */
[----:B----4-:R-:W4:Y:S04]  /*dc50*/  LDL.LU.64 R32, [R1+0x20] ;  /* 0x0000200001207983 */ /* 0x010f280000300a00 */
[----:B-1----:R-:W4:Y:S04]  /*dc60*/  LDL.LU.64 R34, [R1+0x28] ;  /* 0x0000280001227983 */ /* 0x002f280000300a00 */
[----:B------:R-:W4:Y:S04]  /*dc70*/  LDL.LU.64 R36, [R1+0x30] ;  /* 0x0000300001247983 */ /* 0x000f280000300a00 */
        /* <DEDUP_REMOVED lines=52> */
[----:B------:R-:W4:Y:S01]  /*dfc0*/  LDL.LU.64 R142, [R1+0x1d8] ;  /* 0x0001d800018e7983 */ /* 0x000f220000300a00 */
[----:B0-----:R-:W-:-:S03]  /*dfd0*/  FMUL R183, R160, R244 ;  /* 0x000000f4a0b77220 */ /* 0x001fc60000400000 */
[----:B------:R-:W4:Y:S01]  /*dfe0*/  LDL.LU.64 R144, [R1+0x1e0] ;  /* 0x0001e00001907983 */ /* 0x000f220000300a00 */
[----:B------:R-:W-:-:S03]  /*dff0*/  FMUL R182, R161, R244 ;  /* 0x000000f4a1b67220 */ /* 0x000fc60000400000 */
[----:B------:R-:W4:Y:S04]  /*e000*/  LDL.LU.64 R146, [R1+0x1e8] ;  /* 0x0001e80001927983 */ /* 0x000f280000300a00 */
[----:B------:R-:W4:Y:S04]  /*e010*/  LDL.LU.64 R148, [R1+0x1f0] ;  /* 0x0001f00001947983 */ /* 0x000f280000300a00 */
[----:B------:R-:W4:Y:S04]  /*e020*/  LDL.LU.64 R150, [R1+0x1f8] ;  /* 0x0001f80001967983 */ /* 0x000f280000300a00 */
[----:B------:R-:W4:Y:S01]  /*e030*/  LDL.64 R160, [R1+0x620] ;  /* 0x0006200001a07983 */ /* 0x000f220000100a00 */
[----:B------:R-:W-:-:S04]  /*e040*/  FMNMX R5, R13, R9, !PT ;  /* 0x000000090d057209 */ /* 0x000fc80007800000 */
[----:B------:R-:W-:-:S04]  /*e050*/  FMNMX R5, R168, R5, !PT ;  /* 0x00000005a8057209 */ /* 0x000fc80007800000 */
[----:B------:R-:W-:-:S04]  /*e060*/  FMNMX R5, R184, R5, !PT ;  /* 0x00000005b8057209 */ /* 0x000fc80007800000 */
[----:B------:R-:W-:-:S04]  /*e070*/  FMNMX R5, R185, R5, !PT ;  /* 0x00000005b9057209 */ /* 0x000fc80007800000 */
[----:B------:R-:W-:-:S04]  /*e080*/  FMNMX R5, R176, R5, !PT ;  /* 0x00000005b0057209 */ /* 0x000fc80007800000 */
[----:B------:R-:W-:-:S04]  /*e090*/  FMNMX R5, R174, R5, !PT ;  /* 0x00000005ae057209 */ /* 0x000fc80007800000 */
[----:B------:R-:W-:Y:S02]  /*e0a0*/  FMNMX R5, R172, R5, !PT ;  /* 0x00000005ac057209 */ /* 0x000fe40007800000 */
[----:B------:R-:W-:-:S03]  /*e0b0*/  FMNMX R8, R157, R170, !PT ;  /* 0x000000aa9d087209 */ /* 0x000fc60007800000 */
[----:B------:R-:W0:Y:S01]  /*e0c0*/  SHFL.BFLY PT, R12, R5, 0x2, 0x1f ;  /* 0x0c401f00050c7f89 */ /* 0x000e2200000e0000 */
[----:B------:R-:W-:-:S04]  /*e0d0*/  FMNMX R8, R169, R8, !PT ;  /* 0x00000008a9087209 */ /* 0x000fc80007800000 */
[----:B------:R-:W-:-:S04]  /*e0e0*/  FMNMX R8, R173, R8, !PT ;  /* 0x00000008ad087209 */ /* 0x000fc80007800000 */
[----:B------:R-:W-:-:S04]  /*e0f0*/  FMNMX R8, R186, R8, !PT ;  /* 0x00000008ba087209 */ /* 0x000fc80007800000 */
[----:B------:R-:W-:-:S04]  /*e100*/  FMNMX R8, R187, R8, !PT ;  /* 0x00000008bb087209 */ /* 0x000fc80007800000 */
[----:B------:R-:W-:-:S04]  /*e110*/  FMNMX R8, R175, R8, !PT ;  /* 0x00000008af087209 */ /* 0x000fc80007800000 */
[----:B------:R-:W-:Y:S02]  /*e120*/  FMNMX R8, R179, R8, !PT ;  /* 0x00000008b3087209 */ /* 0x000fe40007800000 */
[----:B0-----:R-:W-:-:S03]  /*e130*/  FMNMX R5, R5, R12, !PT ;  /* 0x0000000c05057209 */ /* 0x001fc60007800000 */
[----:B------:R-:W-:Y:S04]  /*e140*/  SHFL.BFLY PT, R171, R8, 0x2, 0x1f ;  /* 0x0c401f0008ab7f89 */ /* 0x000fe800000e0000 */
[----:B------:R-:W0:Y:S01]  /*e150*/  SHFL.BFLY PT, R12, R5, 0x1, 0x1f ;  /* 0x0c201f00050c7f89 */ /* 0x000e2200000e0000 */
[----:B------:R-:W-:Y:S02]  /*e160*/  ISETP.GT.U32.AND.EX P2, PT, R197, RZ, PT, P2 ;  /* 0x000000ffc500720c */ /* 0x000fe40003f44120 */
[----:B0-----:R-:W-:Y:S02]  /*e170*/  FMNMX R12, R5, R12, !PT ;  /* 0x0000000c050c7209 */ /* 0x001fe40007800000 */
[----:B------:R-:W-:-:S05]  /*e180*/  FMNMX R5, R8, R171, !PT ;  /* 0x000000ab08057209 */ /* 0x000fca0007800000 */
[----:B------:R-:W0:Y:S01]  /*e190*/  SHFL.BFLY PT, R8, R5, 0x1, 0x1f ;  /* 0x0c201f0005087f89 */ /* 0x000e2200000e0000 */
[----:B------:R-:W-:Y:S02]  /*e1a0*/  FMNMX R12, R12, R251, !PT ;  /* 0x000000fb0c0c7209 */ /* 0x000fe40007800000 */
[----:B------:R-:W-:-:S03]  /*e1b0*/  LOP3.LUT R241, R6, 0x40, RZ, 0xfc, !PT ;  /* 0x0000004006f17812 */ /* 0x000fc600078efcff */
[----:B------:R-:W-:Y:S01]  /*e1c0*/  FADD R13, R13, -R12 ;  /* 0x8000000c0d0d7221 */ /* 0x000fe20000000000 */
[----:B------:R-:W-:-:S03]  /*e1d0*/  FSEL R183, R183, -INF , !P2 ;  /* 0xff800000b7b77808 */ /* 0x000fc60005000000 */
[----:B------:R-:W-:Y:S01]  /*e1e0*/  FMUL R13, R13, 1.4426950216293334961 ;  /* 0x3fb8aa3b0d0d7820 */ /* 0x000fe20000400000 */
[-C--:B------:R-:W-:Y:S01]  /*e1f0*/  ISETP.GT.U32.AND P2, PT, R11, R241.reuse, PT ;  /* 0x000000f10b00720c */ /* 0x080fe20003f44070 */
[--C-:B------:R-:W-:Y:S02]  /*e200*/  FADD R184, R184, -R12.reuse ;  /* 0x8000000cb8b87221 */ /* 0x100fe40000000000 */
[----:B------:R0:W-:Y:S01]  /*e210*/  MUFU.EX2 R194, R13 ;  /* 0x0000000d00c27308 */ /* 0x0001e20000000800 */
[----:B------:R-:W-:Y:S01]  /*e220*/  ISETP.GT.U32.AND.EX P2, PT, R195, RZ, PT, P2 ;  /* 0x000000ffc300720c */ /* 0x000fe20003f44120 */
[----:B------:R-:W-:Y:S01]  /*e230*/  FADD R9, R9, -R12 ;  /* 0x8000000c09097221 */ /* 0x000fe20000000000 */
[----:B------:R-:W-:Y:S02]  /*e240*/  IMAD.MOV.U32 R245, RZ, RZ, R247 ;  /* 0x000000fffff57224 */ /* 0x000fe400078e00f7 */
[----:B------:R-:W-:Y:S02]  /*e250*/  FSEL R182, R182, -INF , !P2 ;  /* 0xff800000b6b67808 */ /* 0x000fe40005000000 */
[----:B0-----:R-:W-:Y:S01]  /*e260*/  FMNMX R13, R5, R8, !PT ;  /* 0x00000008050d7209 */ /* 0x001fe20007800000 */
[----:B------:R-:W-:Y:S01]  /*e270*/  FMUL R5, R184, 1.4426950216293334961 ;  /* 0x3fb8aa3bb8057820 */ /* 0x000fe20000400000 */
[----:B------:R-:W-:-:S02]  /*e280*/  ISETP.GT.U32.AND P2, PT, R10, R241, PT ;  /* 0x000000f10a00720c */ /* 0x000fc40003f44070 */
[----:B--2---:R-:W-:Y:S01]  /*e290*/  FMNMX R13, R13, R215, !PT ;  /* 0x000000d70d0d7209 */ /* 0x004fe20007800000 */
[----:B------:R0:W-:Y:S01]  /*e2a0*/  STS.U16 [R3+0x11b00], R191 ;  /* 0x011b00bf03007388 */ /* 0x0001e20000000400 */
[----:B------:R-:W-:Y:S01]  /*e2b0*/  FADD R8, -R12, R251 ;  /* 0x000000fb0c087221 */ /* 0x000fe20000000100 */
[----:B------:R-:W-:Y:S02]  /*e2c0*/  MOV R247, R249 ;  /* 0x000000f900f77202 */ /* 0x000fe40000000f00 */
[----:B------:R-:W-:Y:S01]  /*e2d0*/  MOV R249, R180 ;  /* 0x000000b400f97202 */ /* 0x000fe20000000f00 */
[----:B------:R-:W-:Y:S01]  /*e2e0*/  FMUL R180, R164, R244 ;  /* 0x000000f4a4b47220 */ /* 0x000fe20000400000 */
[----:B------:R-:W-:Y:S01]  /*e2f0*/  FMUL R9, R9, 1.4426950216293334961 ;  /* 0x3fb8aa3b09097820 */ /* 0x000fe20000400000 */
[----:B------:R-:W-:Y:S01]  /*e300*/  ISETP.GT.U32.AND.EX P2, PT, R178, RZ, PT, P2 ;  /* 0x000000ffb200720c */ /* 0x000fe20003f44120 */
[----:B0-----:R0:W-:Y:S01]  /*e310*/  MUFU.EX2 R191, R5 ;  /* 0x0000000500bf7308 */ /* 0x0011e20000000800 */
[----:B------:R-:W-:Y:S01]  /*e320*/  FMUL R8, R8, 1.4426950216293334961 ;  /* 0x3fb8aa3b08087820 */ /* 0x000fe20000400000 */
[----:B------:R1:W-:Y:S01]  /*e330*/  STS.U16 [R3+0x11300], R193 ;  /* 0x011300c103007388 */ /* 0x0003e20000000400 */
[----:B------:R-:W-:Y:S01]  /*e340*/  FSEL R180, R180, -INF , !P2 ;  /* 0xff800000b4b47808 */ /* 0x000fe20005000000 */
[----:B0-----:R-:W-:Y:S01]  /*e350*/  FADD R5, -R13, R215 ;  /* 0x000000d70d057221 */ /* 0x001fe20000000100 */
[----:B------:R-:W-:-:S03]  /*e360*/  ISETP.GT.U32.AND P2, PT, R22, R241, PT ;  /* 0x000000f11600720c */ /* 0x000fc60003f44070 */
[----:B------:R-:W-:Y:S01]  /*e370*/  FMUL R5, R5, 1.4426950216293334961 ;  /* 0x3fb8aa3b05057820 */ /* 0x000fe20000400000 */
[----:B-1----:R-:W-:Y:S01]  /*e380*/  MUFU.EX2 R193, R9 ;  /* 0x0000000900c17308 */ /* 0x002fe20000000800 */
[----:B------:R-:W-:Y:S01]  /*e390*/  STS.U16 [R3+0x10d00], R252 ;  /* 0x010d00fc03007388 */ /* 0x000fe20000000400 */
[----:B------:R-:W-:Y:S01]  /*e3a0*/  FMUL R153, R153, R244 ;  /* 0x000000f499997220 */ /* 0x000fe20000400000 */
[----:B------:R-:W-:Y:S02]  /*e3b0*/  ISETP.GE.U32.AND.EX P3, PT, R23, RZ, PT, P3 ;  /* 0x000000ff1700720c */ /* 0x000fe40003f66130 */
[----:B------:R-:W-:Y:S01]  /*e3c0*/  STS.U16 [R3+0x10f00], R250 ;  /* 0x010f00fa03007388 */ /* 0x000fe20000000400 */
[----:B------:R-:W-:Y:S02]  /*e3d0*/  LOP3.LUT R243, R6, 0x48, RZ, 0xfc, !PT ;  /* 0x0000004806f37812 */ /* 0x000fe400078efcff */
[----:B------:R-:W0:Y:S01]  /*e3e0*/  MUFU.EX2 R9, R8 ;  /* 0x0000000800097308 */ /* 0x000e220000000800 */
[----:B------:R-:W-:Y:S01]  /*e3f0*/  STS.U16 [R3+0x11100], R248 ;  /* 0x011100f803007388 */ /* 0x000fe20000000400 */
[----:B------:R-:W-:-:S03]  /*e400*/  ISETP.GT.U32.AND.EX P2, PT, R217, RZ, PT, P2 ;  /* 0x000000ffd900720c */ /* 0x000fc60003f44120 */
[----:B------:R-:W-:Y:S03]  /*e410*/  STS.U16 [R3+0x11500], R192 ;  /* 0x011500c003007388 */ /* 0x000fe60000000400 */
[----:B------:R1:W2:Y:S01]  /*e420*/  MUFU.EX2 R8, R5 ;  /* 0x0000000500087308 */ /* 0x0002a20000000800 */
[----:B------:R-:W-:Y:S04]  /*e430*/  STS.U16 [R3+0x11700], R189 ;  /* 0x011700bd03007388 */ /* 0x000fe80000000400 */
[----:B------:R0:W-:Y:S04]  /*e440*/  STS.U16 [R3+0x11900], R190 ;  /* 0x011900be03007388 */ /* 0x0001e80000000400 */
[----:B------:R-:W-:Y:S01]  /*e450*/  STS.U16 [R3+0x11d00], R212 ;  /* 0x011d00d403007388 */ /* 0x000fe20000000400 */
[----:B-1----:R-:W-:-:S03]  /*e460*/  FMUL R5, R156, R244 ;  /* 0x000000f49c057220 */ /* 0x002fc60000400000 */
        /* <DEDUP_REMOVED lines=14> */
[----:B---3--:R-:W-:Y:S04]  /*e550*/  STS.U16 [R3+0x13b00], R201 ;  /* 0x013b00c903007388 */ /* 0x008fe80000000400 */
[----:B-----5:R-:W-:Y:S04]  /*e560*/  STS.U16 [R3+0x13d00], R207 ;  /* 0x013d00cf03007388 */ /* 0x020fe80000000400 */
[----:B------:R-:W-:Y:S01]  /*e570*/  STS.U16 [R3+0x13f00], R198 ;  /* 0x013f00c603007388 */ /* 0x000fe20000000400 */
[----:B------:R3:W-:Y:S06]  /*e580*/  MEMBAR.ALL.CTA ;  /* 0x0000000000007992 */ /* 0x0007ec0000008000 */
[----:B---3--:R-:W3:Y:S01]  /*e590*/  FENCE.VIEW.ASYNC.S ;  /* 0x00000000000073c6 */ /* 0x008ee20000000000 */
[----:B------:R-:W-:-:S02]  /*e5a0*/  FSEL R156, R153, -INF , !P3 ;  /* 0xff800000999c7808 */ /* 0x000fc40005800000 */
[-C--:B------:R-:W-:Y:S02]  /*e5b0*/  ISETP.GT.U32.AND P3, PT, R11, R243.reuse, PT ;  /* 0x000000f30b00720c */ /* 0x080fe40003f64070 */
[----:B------:R-:W-:Y:S02]  /*e5c0*/  FSEL R11, R5, -INF , !P2 ;  /* 0xff800000050b7808 */ /* 0x000fe40005000000 */
[----:B------:R-:W-:-:S04]  /*e5d0*/  ISETP.GT.U32.AND P2, PT, R10, R243, PT ;  /* 0x000000f30a00720c */ /* 0x000fc80003f44070 */
[----:B------:R-:W-:Y:S01]  /*e5e0*/  ISETP.GT.U32.AND.EX P2, PT, R178, RZ, PT, P2 ;  /* 0x000000ffb200720c */ /* 0x000fe20003f44120 */
[--C-:B------:R-:W-:Y:S01]  /*e5f0*/  FADD R178, R185, -R12.reuse ;  /* 0x8000000cb9b27221 */ /* 0x100fe20000000000 */
[--C-:B0-----:R-:W-:Y:S01]  /*e600*/  FADD R190, R157, -R13.reuse ;  /* 0x8000000d9dbe7221 */ /* 0x101fe20000000000 */
[--C-:B------:R-:W-:Y:S01]  /*e610*/  FADD R189, R170, -R13.reuse ;  /* 0x8000000daabd7221 */ /* 0x100fe20000000000 */
[--C-:B-1----:R-:W-:Y:S01]  /*e620*/  FADD R188, R169, -R13.reuse ;  /* 0x8000000da9bc7221 */ /* 0x102fe20000000000 */
[----:B------:R-:W-:Y:S01]  /*e630*/  FADD R184, R173, -R13 ;  /* 0x8000000dadb87221 */ /* 0x000fe20000000000 */
[----:B------:R-:W-:Y:S01]  /*e640*/  FADD R168, R168, -R12 ;  /* 0x8000000ca8a87221 */ /* 0x000fe20000000000 */
[----:B------:R-:W-:Y:S01]  /*e650*/  FMUL R190, R190, 1.4426950216293334961 ;  /* 0x3fb8aa3bbebe7820 */ /* 0x000fe20000400000 */
[----:B------:R-:W-:Y:S01]  /*e660*/  FMUL R189, R189, 1.4426950216293334961 ;  /* 0x3fb8aa3bbdbd7820 */ /* 0x000fe20000400000 */
[----:B------:R-:W-:Y:S01]  /*e670*/  FMUL R188, R188, 1.4426950216293334961 ;  /* 0x3fb8aa3bbcbc7820 */ /* 0x000fe20000400000 */
[----:B------:R-:W-:Y:S01]  /*e680*/  FMUL R184, R184, 1.4426950216293334961 ;  /* 0x3fb8aa3bb8b87820 */ /* 0x000fe20000400000 */
[----:B------:R-:W-:-:S02]  /*e690*/  FMUL R168, R168, 1.4426950216293334961 ;  /* 0x3fb8aa3ba8a87820 */ /* 0x000fc40000400000 */
[----:B------:R-:W-:Y:S08]  /*e6a0*/  MUFU.EX2 R190, R190 ;  /* 0x000000be00be7308 */ /* 0x000ff00000000800 */
[----:B------:R0:W-:Y:S01]  /*e6b0*/  MUFU.EX2 R192, R168 ;  /* 0x000000a800c07308 */ /* 0x0001e20000000800 */
[----:B----4-:R-:W-:Y:S01]  /*e6c0*/  R2UR UR58, R160 ;  /* 0x00000000a03a72ca */ /* 0x010fe200000e0000 */
[----:B------:R-:W-:-:S02]  /*e6d0*/  FMUL R160, R162, R244 ;  /* 0x000000f4a2a07220 */ /* 0x000fc40000400000 */
[----:B------:R-:W4:Y:S04]  /*e6e0*/  LDL.LU R162, [R1+0x20c] ;  /* 0x00020c0001a27983 */ /* 0x000f280000300800 */
[----:B------:R-:W5:Y:S01]  /*e6f0*/  LDL.LU R185, [R1+0x210] ;  /* 0x0002100001b97983 */ /* 0x000f620000300800 */
[----:B------:R-:W1:Y:S08]  /*e700*/  MUFU.EX2 R189, R189 ;  /* 0x000000bd00bd7308 */ /* 0x000e700000000800 */
[----:B------:R-:W-:Y:S08]  /*e710*/  MUFU.EX2 R188, R188 ;  /* 0x000000bc00bc7308 */ /* 0x000ff00000000800 */
[----:B------:R-:W3:Y:S01]  /*e720*/  MUFU.EX2 R184, R184 ;  /* 0x000000b800b87308 */ /* 0x000ee20000000800 */
[-C--:B------:R-:W-:Y:S01]  /*e730*/  FMUL R24, R24, R9.reuse ;  /* 0x0000000918187220 */ /* 0x080fe20000400000 */
        /* <DEDUP_REMOVED lines=62> */
[----:B------:R-:W-:Y:S01]  /*eb20*/  FMUL R149, R149, R9 ;  /* 0x0000000995957220 */ /* 0x000fe20000400000 */
[-C--:B--2---:R-:W-:Y:S01]  /*eb30*/  FMUL R26, R26, R8.reuse ;  /* 0x000000081a1a7220 */ /* 0x084fe20000400000 */
        /* <DEDUP_REMOVED lines=63> */
[----:B0-----:R-:W-:-:S02]  /*ef30*/  F2FP.BF16.F32.PACK_AB R168, R193, R194 ;  /* 0x000000c2c1a8723e */ /* 0x001fc400000010ff */
[----:B-1----:R-:W-:Y:S02]  /*ef40*/  F2FP.BF16.F32.PACK_AB R169, R189, R190 ;  /* 0x000000bebda9723e */ /* 0x002fe400000010ff */
[----:B------:R-:W-:Y:S02]  /*ef50*/  F2FP.BF16.F32.PACK_AB R170, R191, R192 ;  /* 0x000000c0bfaa723e */ /* 0x000fe400000010ff */
[----:B---3--:R-:W-:Y:S01]  /*ef60*/  F2FP.BF16.F32.PACK_AB R171, R184, R188 ;  /* 0x000000bcb8ab723e */ /* 0x008fe200000010ff */
[----:B------:R-:W-:Y:S06]  /*ef70*/  BAR.SYNC.DEFER_BLOCKING 0x0 ;  /* 0x0000000000007b1d */ /* 0x000fec0000010000 */
[----:B------:R-:W-:-:S06]  /*ef80*/  WARPGROUP.ARRIVE ;  /* 0x00000000000079c5 */ /* 0x000fcc0000000000 */
[----:B------:R-:W-:Y:S01]  /*ef90*/  HGMMA.64x256x16.F32.BF16 R24, R168, gdesc[UR4], R24, gsb0 ;  /* 0x03e00004a8187df0 */ /* 0x000fe20008001818 */
[----:B------:R-:W-:Y:S01]  /*efa0*/  FMUL R157, R152, R244 ;  /* 0x000000f4989d7220 */ /* 0x000fe20000400000 */
[----:B------:R-:W-:-:S04]  /*efb0*/  ISETP.GT.U32.AND.EX P6, PT, R23, RZ, PT, P6 ;  /* 0x000000ff1700720c */ /* 0x000fc80003fc4160 */
[----:B------:R-:W-:-:S04]  /*efc0*/  FSEL R157, R157, -INF , !P6 ;  /* 0xff8000009d9d7808 */ /* 0x000fc80007000000 */
[----:B------:R-:W-:Y:S01]  /*efd0*/  FMNMX R5, R157, R156, !PT ;  /* 0x0000009c9d057209 */ /* 0x000fe20007800000 */
[-C--:B------:R-:W-:Y:S01]  /*efe0*/  FMUL R152, R154, R244.reuse ;  /* 0x000000f49a987220 */ /* 0x080fe20000400000 */
[----:B------:R-:W-:Y:S02]  /*eff0*/  FMUL R153, R155, R244 ;  /* 0x000000f49b997220 */ /* 0x000fe40000400000 */
[----:B------:R-:W-:Y:S02]  /*f000*/  FMNMX R5, R11, R5, !PT ;  /* 0x000000050b057209 */ /* 0x000fe40007800000 */
[C---:B------:R-:W-:Y:S02]  /*f010*/  ISETP.GT.U32.AND.EX P5, PT, R23.reuse, RZ, PT, P5 ;  /* 0x000000ff1700720c */ /* 0x040fe40003fa4150 */
[----:B------:R-:W-:Y:S02]  /*f020*/  ISETP.GE.U32.AND.EX P4, PT, R23, RZ, PT, P4 ;  /* 0x000000ff1700720c */ /* 0x000fe40003f86140 */
[----:B------:R-:W-:-:S02]  /*f030*/  FMNMX R5, R181, R5, !PT ;  /* 0x00000005b5057209 */ /* 0x000fc40007800000 */
[----:B------:R-:W-:Y:S02]  /*f040*/  FSEL R152, R152, -INF , !P5 ;  /* 0xff80000098987808 */ /* 0x000fe40006800000 */
[----:B------:R-:W-:Y:S02]  /*f050*/  FSEL R153, R153, -INF , !P4 ;  /* 0xff80000099997808 */ /* 0x000fe40006000000 */
[C---:B------:R-:W-:Y:S02]  /*f060*/  ISETP.GT.U32.AND P5, PT, R7.reuse, R241, PT ;  /* 0x000000f10700720c */ /* 0x040fe40003fa4070 */
[----:B------:R-:W-:Y:S02]  /*f070*/  ISETP.GT.U32.AND P4, PT, R7, R243, PT ;  /* 0x000000f30700720c */ /* 0x000fe40003f84070 */
[----:B------:R-:W-:Y:S02]  /*f080*/  FMNMX R7, R183, R5, !PT ;  /* 0x00000005b7077209 */ /* 0x000fe40007800000 */
[----:B------:R-:W-:-:S02]  /*f090*/  ISETP.GT.U32.AND.EX P5, PT, R177, RZ, PT, P5 ;  /* 0x000000ffb100720c */ /* 0x000fc40003fa4150 */
[----:B------:R-:W-:Y:S02]  /*f0a0*/  FMNMX R7, R182, R7, !PT ;  /* 0x00000007b6077209 */ /* 0x000fe40007800000 */
[----:B------:R-:W-:Y:S01]  /*f0b0*/  ISETP.GT.U32.AND P6, PT, R22, R243, PT ;  /* 0x000000f31600720c */ /* 0x000fe20003fc4070 */
[-C--:B------:R-:W-:Y:S01]  /*f0c0*/  FMUL R23, R158, R244.reuse ;  /* 0x000000f49e177220 */ /* 0x080fe20000400000 */
[----:B------:R-:W-:Y:S02]  /*f0d0*/  FMNMX R7, R180, R7, !PT ;  /* 0x00000007b4077209 */ /* 0x000fe40007800000 */
[----:B------:R-:W-:Y:S01]  /*f0e0*/  ISETP.GT.U32.AND.EX P6, PT, R217, RZ, PT, P6 ;  /* 0x000000ffd900720c */ /* 0x000fe20003fc4160 */
[----:B------:R-:W-:Y:S01]  /*f0f0*/  FMUL R22, R159, R244 ;  /* 0x000000f49f167220 */ /* 0x000fe20000400000 */
[----:B------:R-:W-:Y:S02]  /*f100*/  ISETP.GT.U32.AND.EX P1, PT, R196, RZ, PT, P1 ;  /* 0x000000ffc400720c */ /* 0x000fe40003f24110 */
[----:B------:R-:W-:-:S02]  /*f110*/  FSEL R23, R23, -INF , !P6 ;  /* 0xff80000017177808 */ /* 0x000fc40007000000 */
[----:B------:R-:W-:Y:S02]  /*f120*/  FMNMX R5, R152, R153, !PT ;  /* 0x0000009998057209 */ /* 0x000fe40007800000 */
[----:B------:R-:W-:Y:S02]  /*f130*/  ISETP.GT.U32.AND.EX P0, PT, R197, RZ, PT, P0 ;  /* 0x000000ffc500720c */ /* 0x000fe40003f04100 */
[----:B------:R-:W-:Y:S02]  /*f140*/  FSEL R22, R22, -INF , !P1 ;  /* 0xff80000016167808 */ /* 0x000fe40004800000 */
[----:B------:R-:W-:Y:S01]  /*f150*/  FMNMX R5, R23, R5, !PT ;  /* 0x0000000517057209 */ /* 0x000fe20007800000 */
[----:B------:R-:W-:Y:S01]  /*f160*/  FMUL R159, R163, R244 ;  /* 0x000000f4a39f7220 */ /* 0x000fe20000400000 */
[----:B------:R-:W-:Y:S02]  /*f170*/  ISETP.GT.U32.AND.EX P3, PT, R195, RZ, PT, P3 ;  /* 0x000000ffc300720c */ /* 0x000fe40003f64130 */
[----:B------:R-:W-:-:S02]  /*f180*/  FSEL R160, R160, -INF , !P0 ;  /* 0xff800000a0a07808 */ /* 0x000fc40004000000 */
[----:B------:R-:W-:Y:S01]  /*f190*/  FMNMX R5, R22, R5, !PT ;  /* 0x0000000516057209 */ /* 0x000fe20007800000 */
[-C--:B------:R-:W-:Y:S01]  /*f1a0*/  FMUL R158, R166, R244.reuse ;  /* 0x000000f4a69e7220 */ /* 0x080fe20000400000 */
[----:B------:R-:W-:Y:S02]  /*f1b0*/  FSEL R159, R159, -INF , !P3 ;  /* 0xff8000009f9f7808 */ /* 0x000fe40005800000 */
[----:B------:R-:W-:Y:S02]  /*f1c0*/  FMNMX R5, R160, R5, !PT ;  /* 0x00000005a0057209 */ /* 0x000fe40007800000 */
[----:B------:R-:W-:Y:S01]  /*f1d0*/  R2UR UR59, R161 ;  /* 0x00000000a13b72ca */ /* 0x000fe200000e0000 */
[----:B------:R-:W-:Y:S01]  /*f1e0*/  FMUL R161, R167, R244 ;  /* 0x000000f4a7a17220 */ /* 0x000fe20000400000 */
[----:B------:R-:W-:Y:S02]  /*f1f0*/  ISETP.GT.U32.AND.EX P4, PT, R177, RZ, PT, P4 ;  /* 0x000000ffb100720c */ /* 0x000fe40003f84140 */
[----:B------:R-:W-:-:S02]  /*f200*/  FSEL R158, R158, -INF , !P2 ;  /* 0xff8000009e9e7808 */ /* 0x000fc40005000000 */
[----:B------:R-:W-:Y:S02]  /*f210*/  FMNMX R5, R159, R5, !PT ;  /* 0x000000059f057209 */ /* 0x000fe40007800000 */
[----:B------:R-:W-:Y:S02]  /*f220*/  FSEL R161, R161, -INF , !P4 ;  /* 0xff800000a1a17808 */ /* 0x000fe40006000000 */
[----:B------:R-:W-:-:S04]  /*f230*/  FMNMX R5, R158, R5, !PT ;  /* 0x000000059e057209 */ /* 0x000fc80007800000 */
[----:B------:R-:W-:-:S05]  /*f240*/  FMNMX R5, R161, R5, !PT ;  /* 0x00000005a1057209 */ /* 0x000fca0007800000 */
[----:B------:R-:W0:Y:S01]  /*f250*/  SHFL.BFLY PT, R154, R5, 0x2, 0x1f ;  /* 0x0c401f00059a7f89 */ /* 0x000e2200000e0000 */
[----:B------:R-:W-:-:S04]  /*f260*/  FADD R176, R176, -R12 ;  /* 0x8000000cb0b07221 */ /* 0x000fc80000000000 */
[----:B------:R-:W-:Y:S01]  /*f270*/  FMUL R176, R176, 1.4426950216293334961 ;  /* 0x3fb8aa3bb0b07820 */ /* 0x000fe20000400000 */
[--C-:B------:R-:W-:Y:S01]  /*f280*/  FADD R174, R174, -R12.reuse ;  /* 0x8000000caeae7221 */ /* 0x100fe20000000000 */
[----:B------:R-:W-:Y:S01]  /*f290*/  FADD R173, R172, -R12 ;  /* 0x8000000cacad7221 */ /* 0x000fe20000000000 */
[--C-:B------:R-:W-:Y:S01]  /*f2a0*/  FADD R179, R179, -R13.reuse ;  /* 0x8000000db3b37221 */ /* 0x100fe20000000000 */
[----:B------:R1:W-:Y:S01]  /*f2b0*/  MUFU.EX2 R177, R176 ;  /* 0x000000b000b17308 */ /* 0x0003e20000000800 */
[----:B0-----:R-:W-:Y:S01]  /*f2c0*/  FMNMX R5, R5, R154, !PT ;  /* 0x0000009a05057209 */ /* 0x001fe20007800000 */
[----:B-1----:R-:W-:Y:S01]  /*f2d0*/  FADD R176, R186, -R13 ;  /* 0x8000000dbab07221 */ /* 0x002fe20000000000 */
[----:B------:R-:W-:Y:S01]  /*f2e0*/  FMUL R178, R178, 1.4426950216293334961 ;  /* 0x3fb8aa3bb2b27820 */ /* 0x000fe20000400000 */
[----:B------:R-:W-:Y:S01]  /*f2f0*/  FMUL R174, R174, 1.4426950216293334961 ;  /* 0x3fb8aa3baeae7820 */ /* 0x000fe20000400000 */
[----:B------:R-:W-:Y:S01]  /*f300*/  FMUL R173, R173, 1.4426950216293334961 ;  /* 0x3fb8aa3badad7820 */ /* 0x000fe20000400000 */
[----:B------:R-:W-:Y:S01]  /*f310*/  FMUL R176, R176, 1.4426950216293334961 ;  /* 0x3fb8aa3bb0b07820 */ /* 0x000fe20000400000 */
[----:B------:R-:W-:-:S02]  /*f320*/  FMUL R172, R179, 1.4426950216293334961 ;  /* 0x3fb8aa3bb3ac7820 */ /* 0x000fc40000400000 */
[----:B------:R-:W-:Y:S08]  /*f330*/  MUFU.EX2 R178, R178 ;  /* 0x000000b200b27308 */ /* 0x000ff00000000800 */
[----:B------:R-:W-:Y:S08]  /*f340*/  MUFU.EX2 R174, R174 ;  /* 0x000000ae00ae7308 */ /* 0x000ff00000000800 */
[----:B------:R-:W0:Y:S08]  /*f350*/  MUFU.EX2 R173, R173 ;  /* 0x000000ad00ad7308 */ /* 0x000e300000000800 */
[----:B------:R-:W-:Y:S08]  /*f360*/  MUFU.EX2 R176, R176 ;  /* 0x000000b000b07308 */ /* 0x000ff00000000800 */
[----:B------:R-:W-:Y:S01]  /*f370*/  MUFU.EX2 R172, R172 ;  /* 0x000000ac00ac7308 */ /* 0x000fe20000000800 */
[----:B0-----:R-:W-:Y:S01]  /*f380*/  F2FP.BF16.F32.PACK_AB R154, R173, R174 ;  /* 0x000000aead9a723e */ /* 0x001fe200000010ff */
[----:B------:R-:W-:-:S02]  /*f390*/  WARPGROUP.DEPBAR.LE gsb0, 0x0 ;  /* 0x00008000000079c5 */ /* 0x000fc40000010000 */
[----:B------:R-:W-:-:S05]  /*f3a0*/  FMUL R170, R165, R244 ;  /* 0x000000f4a5aa7220 */ /* 0x000fca0000400000 */
[----:B------:R-:W-:-:S04]  /*f3b0*/  FSEL R170, R170, -INF , !P5 ;  /* 0xff800000aaaa7808 */ /* 0x000fc80006800000 */
[----:B------:R-:W-:-:S05]  /*f3c0*/  FMNMX R7, R170, R7, !PT ;  /* 0x00000007aa077209 */ /* 0x000fca0007800000 */
[----:B------:R-:W0:Y:S02]  /*f3d0*/  SHFL.BFLY PT, R10, R7, 0x2, 0x1f ;  /* 0x0c401f00070a7f89 */ /* 0x000e2400000e0000 */
[----:B0-----:R-:W-:-:S05]  /*f3e0*/  FMNMX R7, R7, R10, !PT ;  /* 0x0000000a07077209 */ /* 0x001fca0007800000 */
[----:B------:R-:W0:Y:S01]  /*f3f0*/  SHFL.BFLY PT, R155, R7, 0x1, 0x1f ;  /* 0x0c201f00079b7f89 */ /* 0x000e2200000e0000 */
[--C-:B------:R-:W-:Y:S01]  /*f400*/  FADD R10, R187, -R13.reuse ;  /* 0x8000000dbb0a7221 */ /* 0x100fe20000000000 */
[----:B------:R-:W-:-:S03]  /*f410*/  FADD R171, R175, -R13 ;  /* 0x8000000dafab7221 */ /* 0x000fc60000000000 */
[----:B------:R-:W-:-:S04]  /*f420*/  FMUL R10, R10, 1.4426950216293334961 ;  /* 0x3fb8aa3b0a0a7820 */ /* 0x000fc80000400000 */
[----:B------:R0:W-:Y:S01]  /*f430*/  MUFU.EX2 R175, R10 ;  /* 0x0000000a00af7308 */ /* 0x0001e20000000800 */
[----:B------:R-:W-:Y:S01]  /*f440*/  FMUL R171, R171, 1.4426950216293334961 ;  /* 0x3fb8aa3babab7820 */ /* 0x000fe20000400000 */
[----:B0-----:R-:W-:Y:S02]  /*f450*/  FMNMX R10, R7, R155, !PT ;  /* 0x0000009b070a7209 */ /* 0x001fe40007800000 */
[----:B------:R-:W0:Y:S04]  /*f460*/  SHFL.BFLY PT, R7, R5, 0x1, 0x1f ;  /* 0x0c201f0005077f89 */ /* 0x000e2800000e0000 */
[----:B------:R-:W1:Y:S01]  /*f470*/  MUFU.EX2 R171, R171 ;  /* 0x000000ab00ab7308 */ /* 0x000e620000000800 */
[----:B----4-:R-:W-:-:S05]  /*f480*/  FMNMX R10, R10, R162, !PT ;  /* 0x000000a20a0a7209 */ /* 0x010fca0007800000 */
[----:B------:R-:W-:Y:S01]  /*f490*/  FADD R167, R11, -R10 ;  /* 0x8000000a0ba77221 */ /* 0x000fe20000000000 */
[----:B0-----:R-:W-:-:S04]  /*f4a0*/  FMNMX R11, R5, R7, !PT ;  /* 0x00000007050b7209 */ /* 0x001fc80007800000 */
[----:B-----5:R-:W-:Y:S02]  /*f4b0*/  FMNMX R11, R11, R185, !PT ;  /* 0x000000b90b0b7209 */ /* 0x020fe40007800000 */
[----:B-1----:R-:W-:-:S03]  /*f4c0*/  F2FP.BF16.F32.PACK_AB R155, R172, R171 ;  /* 0x000000abac9b723e */ /* 0x002fc600000010ff */
[--C-:B------:R-:W-:Y:S01]  /*f4d0*/  FADD R165, R152, -R11.reuse ;  /* 0x8000000b98a57221 */ /* 0x100fe20000000000 */
[----:B------:R-:W-:Y:S01]  /*f4e0*/  FADD R164, R153, -R11 ;  /* 0x8000000b99a47221 */ /* 0x000fe20000000000 */
[----:B------:R-:W-:Y:S02]  /*f4f0*/  F2FP.BF16.F32.PACK_AB R152, R177, R178 ;  /* 0x000000b2b198723e */ /* 0x000fe400000010ff */
[----:B------:R-:W-:-:S04]  /*f500*/  F2FP.BF16.F32.PACK_AB R153, R175, R176 ;  /* 0x000000b0af99723e */ /* 0x000fc800000010ff */
[----:B------:R-:W-:-:S06]  /*f510*/  WARPGROUP.ARRIVE ;  /* 0x00000000000079c5 */ /* 0x000fcc0000000000 */
[----:B------:R-:W-:Y:S03]  /*f520*/  HGMMA.64x256x16.F32.BF16 R24, R152, gdesc[UR56], R24, gsb0 ;  /* 0x03e0003898187df0 */ /* 0x000fe60008001818 */
[----:B------:R-:W-:Y:S02]  /*f530*/  WARPGROUP.DEPBAR.LE gsb0, 0x0 ;  /* 0x00008000000079c5 */ /* 0x000fe40000010000 */
[----:B------:R-:W-:Y:S04]  /*f540*/  STL.64 [R1], R24 ;  /* 0x0000001801007387 */ /* 0x000fe80000100a00 */
        /* <DEDUP_REMOVED lines=63> */
[----:B0-----:R-:W2:Y:S04]  /*f940*/  LDL.LU.64 R150, [R1+0x8d0] ;  /* 0x0008d00001967983 */ /* 0x001ea80000300a00 */
[----:B------:R-:W3:Y:S04]  /*f950*/  LDL.LU.64 R148, [R1+0x8c8] ;  /* 0x0008c80001947983 */ /* 0x000ee80000300a00 */
[----:B------:R-:W4:Y:S04]  /*f960*/  LDL.LU.64 R146, [R1+0x8c0] ;  /* 0x0008c00001927983 */ /* 0x000f280000300a00 */
[----:B------:R-:W5:Y:S04]  /*f970*/  LDL.LU.64 R144, [R1+0x8b8] ;  /* 0x0008b80001907983 */ /* 0x000f680000300a00 */
[----:B------:R-:W2:Y:S04]  /*f980*/  LDL.LU.64 R142, [R1+0x8b0] ;  /* 0x0008b000018e7983 */ /* 0x000ea80000300a00 */
        /* <DEDUP_REMOVED lines=8> */
[----:B------:R-:W4:Y:S04]  /*fa10*/  LDL.LU.64 R124, [R1+0x868] ;  /* 0x00086800017c7983 */ /* 0x000f280000300a00 */
[----:B------:R-:W2:Y:S04]  /*fa20*/  LDL.LU.64 R122, [R1+0x860] ;  /* 0x00086000017a7983 */ /* 0x000ea80000300a00 */
        /* <DEDUP_REMOVED lines=48> */
[----:B------:R-:W2:Y:S01]  /*fd30*/  LDL.LU.64 R24, [R1+0x6d8] ;  /* 0x0006d80001187983 */ /* 0x000ea20000300a00 */
[----:B------:R-:W-:-:S04]  /*fd40*/  FADD R5, -R10, R162 ;  /* 0x000000a20a057221 */ /* 0x000fc80000000100 */
[----:B------:R-:W-:Y:S01]  /*fd50*/  FMUL R5, R5, 1.4426950216293334961 ;  /* 0x3fb8aa3b05057820 */ /* 0x000fe20000400000 */
[----:B------:R-:W-:-:S03]  /*fd60*/  FADD R169, R157, -R10 ;  /* 0x8000000a9da97221 */ /* 0x000fc60000000000 */
[----:B------:R0:W5:Y:S01]  /*fd70*/  MUFU.EX2 R7, R5 ;  /* 0x0000000500077308 */ /* 0x0001620000000800 */
[--C-:B------:R-:W-:Y:S01]  /*fd80*/  FADD R168, R156, -R10.reuse ;  /* 0x8000000a9ca87221 */ /* 0x100fe20000000000 */
[----:B------:R-:W-:Y:S01]  /*fd90*/  FADD R166, R181, -R10 ;  /* 0x8000000ab5a67221 */ /* 0x000fe20000000000 */
[--C-:B------:R-:W-:Y:S01]  /*fda0*/  FADD R163, R23, -R11.reuse ;  /* 0x8000000b17a37221 */ /* 0x100fe20000000000 */
[----:B------:R-:W-:Y:S01]  /*fdb0*/  FADD R162, R22, -R11 ;  /* 0x8000000b16a27221 */ /* 0x000fe20000000000 */
[----:B0-----:R-:W-:Y:S01]  /*fdc0*/  FADD R5, -R11, R185 ;  /* 0x000000b90b057221 */ /* 0x001fe20000000100 */
[----:B------:R-:W-:Y:S01]  /*fdd0*/  FMUL R169, R169, 1.4426950216293334961 ;  /* 0x3fb8aa3ba9a97820 */ /* 0x000fe20000400000 */
[----:B------:R-:W-:Y:S02]  /*fde0*/  FMUL R168, R168, 1.4426950216293334961 ;  /* 0x3fb8aa3ba8a87820 */ /* 0x000fe40000400000 */
[----:B------:R-:W-:Y:S01]  /*fdf0*/  FMUL R5, R5, 1.4426950216293334961 ;  /* 0x3fb8aa3b05057820 */ /* 0x000fe20000400000 */
[----:B------:R-:W-:Y:S01]  /*fe00*/  FMUL R167, R167, 1.4426950216293334961 ;  /* 0x3fb8aa3ba7a77820 */ /* 0x000fe20000400000 */
[----:B------:R-:W-:Y:S01]  /*fe10*/  FMUL R166, R166, 1.4426950216293334961 ;  /* 0x3fb8aa3ba6a67820 */ /* 0x000fe20000400000 */
[----:B------:R-:W-:Y:S01]  /*fe20*/  FMUL R165, R165, 1.4426950216293334961 ;  /* 0x3fb8aa3ba5a57820 */ /* 0x000fe20000400000 */
[----:B------:R-:W-:Y:S01]  /*fe30*/  FMUL R164, R164, 1.4426950216293334961 ;  /* 0x3fb8aa3ba4a47820 */ /* 0x000fe20000400000 */
[----:B------:R-:W-:Y:S01]  /*fe40*/  FMUL R163, R163, 1.4426950216293334961 ;  /* 0x3fb8aa3ba3a37820 */ /* 0x000fe20000400000 */
[----:B------:R-:W-:Y:S01]  /*fe50*/  FMUL R162, R162, 1.4426950216293334961 ;  /* 0x3fb8aa3ba2a27820 */ /* 0x000fe20000400000 */
[----:B------:R-:W0:Y:S08]  /*fe60*/  MUFU.EX2 R5, R5 ;  /* 0x0000000500057308 */ /* 0x000e300000000800 */
[----:B------:R-:W-:Y:S08]  /*fe70*/  MUFU.EX2 R169, R169 ;  /* 0x000000a900a97308 */ /* 0x000ff00000000800 */
[----:B------:R-:W1:Y:S08]  /*fe80*/  MUFU.EX2 R168, R168 ;  /* 0x000000a800a87308 */ /* 0x000e700000000800 */
[----:B------:R-:W-:Y:S08]  /*fe90*/  MUFU.EX2 R167, R167 ;  /* 0x000000a700a77308 */ /* 0x000ff00000000800 */
[----:B------:R-:W1:Y:S08]  /*fea0*/  MUFU.EX2 R166, R166 ;  /* 0x000000a600a67308 */ /* 0x000e700000000800 */
[----:B------:R-:W-:Y:S08]  /*feb0*/  MUFU.EX2 R165, R165 ;  /* 0x000000a500a57308 */ /* 0x000ff00000000800 */
[----:B------:R-:W1:Y:S08]  /*fec0*/  MUFU.EX2 R164, R164 ;  /* 0x000000a400a47308 */ /* 0x000e700000000800 */
[----:B------:R-:W-:Y:S08]  /*fed0*/  MUFU.EX2 R163, R163 ;  /* 0x000000a300a37308 */ /* 0x000ff00000000800 */
[----:B------:R-:W1:Y:S01]  /*fee0*/  MUFU.EX2 R162, R162 ;  /* 0x000000a200a27308 */ /* 0x000e620000000800 */
[-C--:B-----5:R-:W-:Y:S01]  /*fef0*/  FMUL R128, R128, R7.reuse ;  /* 0x0000000780807220 */ /* 0x0a0fe20000400000 */
[-C--:B------:R-:W-:Y:S01]  /*ff00*/  FMUL R129, R129, R7.reuse ;  /* 0x0000000781817220 */ /* 0x080fe20000400000 */
[-C--:B---3--:R-:W-:Y:S01]  /*ff10*/  FMUL R132, R132, R7.reuse ;  /* 0x0000000784847220 */ /* 0x088fe20000400000 */
[-C--:B------:R-:W-:Y:S01]  /*ff20*/  FMUL R133, R133, R7.reuse ;  /* 0x0000000785857220 */ /* 0x080fe20000400000 */
[-C--:B------:R-:W-:Y:S01]  /*ff30*/  FMUL R136, R136, R7.reuse ;  /* 0x0000000788887220 */ /* 0x080fe20000400000 */
[-C--:B------:R-:W-:Y:S01]  /*ff40*/  FMUL R137, R137, R7.reuse ;  /* 0x0000000789897220 */ /* 0x080fe20000400000 */
[-C--:B----4-:R-:W-:Y:S01]  /*ff50*/  FMUL R124, R124, R7.reuse ;  /* 0x000000077c7c7220 */ /* 0x090fe20000400000 */
[-C--:B------:R-:W-:Y:S01]  /*ff60*/  FMUL R125, R125, R7.reuse ;  /* 0x000000077d7d7220 */ /* 0x080fe20000400000 */
[-C--:B------:R-:W-:Y:S01]  /*ff70*/  FMUL R140, R140, R7.reuse ;  /* 0x000000078c8c7220 */ /* 0x080fe20000400000 */
[-C--:B------:R-:W-:Y:S01]  /*ff80*/  FMUL R141, R141, R7.reuse ;  /* 0x000000078d8d7220 */ /* 0x080fe20000400000 */
[-C--:B------:R-:W-:Y:S01]  /*ff90*/  FMUL R144, R144, R7.reuse ;  /* 0x0000000790907220 */ /* 0x080fe20000400000 */
[-C--:B------:R-:W-:Y:S01]  /*ffa0*/  FMUL R145, R145, R7.reuse ;  /* 0x0000000791917220 */ /* 0x080fe20000400000 */
[-C--:B------:R-:W-:Y:S01]  /*ffb0*/  FMUL R148, R148, R7.reuse ;  /* 0x0000000794947220 */ /* 0x080fe20000400000 */
[-C--:B------:R-:W-:Y:S01]  /*ffc0*/  FMUL R149, R149, R7.reuse ;  /* 0x0000000795957220 */ /* 0x080fe20000400000 */
[-C--:B--2---:R-:W-:Y:S01]  /*ffd0*/  FMUL R120, R120, R7.reuse ;  /* 0x0000000778787220 */ /* 0x084fe20000400000 */
[----:B------:R-:W-:Y:S01]  /*ffe0*/  FMUL R121, R121, R7 ;  /* 0x0000000779797220 */ /* 0x000fe20000400000 */
[-C--:B0-----:R-:W-:Y:S01]  /*fff0*/  FMUL R122, R122, R5.reuse ;  /* 0x000000057a7a7220 */ /* 0x081fe20000400000 */
[-C--:B------:R-:W-:Y:S01]  /*10000*/  FMUL R123, R123, R5.reuse ;  /* 0x000000057b7b7220 */ /* 0x080fe20000400000 */
[-C--:B------:R-:W-:Y:S01]  /*10010*/  FMUL R118, R118, R5.reuse ;  /* 0x0000000576767220 */ /* 0x080fe20000400000 */
[-C--:B------:R-:W-:Y:S01]  /*10020*/  FMUL R119, R119, R5.reuse ;  /* 0x0000000577777220 */ /* 0x080fe20000400000 */
[-C--:B------:R-:W-:Y:S01]  /*10030*/  FMUL R126, R126, R5.reuse ;  /* 0x000000057e7e7220 */ /* 0x080fe20000400000 */
[----:B------:R-:W-:Y:S01]  /*10040*/  FMUL R127, R127, R5 ;  /* 0x000000057f7f7220 */ /* 0x000fe20000400000 */
[-C--:B------:R-:W-:Y:S01]  /*10050*/  FMUL R116, R116, R7.reuse ;  /* 0x0000000774747220 */ /* 0x080fe20000400000 */
[----:B------:R-:W-:Y:S01]  /*10060*/  FMUL R117, R117, R7 ;  /* 0x0000000775757220 */ /* 0x000fe20000400000 */
[-C--:B------:R-:W-:Y:S01]  /*10070*/  FMUL R130, R130, R5.reuse ;  /* 0x0000000582827220 */ /* 0x080fe20000400000 */
        /* <DEDUP_REMOVED lines=23> */
[----:B-1----:R-:W-:Y:S01]  /*101f0*/  F2FP.BF16.F32.PACK_AB R152, R168, R169 ;  /* 0x000000a9a898723e */ /* 0x002fe200000010ff */
[-C--:B------:R-:W-:Y:S01]  /*10200*/  FMUL R102, R102, R5.reuse ;  /* 0x0000000566667220 */ /* 0x080fe20000400000 */
[----:B------:R-:W-:Y:S01]  /*10210*/  FMUL R103, R103, R5 ;  /* 0x0000000567677220 */ /* 0x000fe20000400000 */
[----:B------:R-:W-:Y:S01]  /*10220*/  F2FP.BF16.F32.PACK_AB R154, R166, R167 ;  /* 0x000000a7a69a723e */ /* 0x000fe200000010ff */
        /* <DEDUP_REMOVED lines=80> */
[----:B------:R-:W-:Y:S01]  /*10730*/  UMOV UR4, UR6 ;  /* 0x0000000600047c82 */ /* 0x000fe20008000000 */
[----:B------:R-:W-:-:S04]  /*10740*/  UMOV UR5, UR7 ;  /* 0x0000000700057c82 */ /* 0x000fc80008000000 */
[----:B------:R-:W-:Y:S01]  /*10750*/  WARPGROUP.ARRIVE ;  /* 0x00000000000079c5 */ /* 0x000fe20000000000 */
[----:B------:R-:W-:Y:S01]  /*10760*/  UMOV UR6, UR4 ;  /* 0x0000000400067c82 */ /* 0x000fe20008000000 */
[----:B------:R-:W-:-:S04]  /*10770*/  UMOV UR7, UR5 ;  /* 0x0000000500077c82 */ /* 0x000fc80008000000 */
[----:B------:R-:W-:Y:S01]  /*10780*/  HGMMA.64x256x16.F32.BF16 R24, R152, gdesc[UR4], R24, gsb0 ;  /* 0x03e0000498187df0 */ /* 0x000fe20008001818 */
[--C-:B------:R-:W-:Y:S02]  /*10790*/  FADD R156, R183, -R10.reuse ;  /* 0x8000000ab79c7221 */ /* 0x100fe40000000000 */
[----:B------:R-:W2:Y:S01]  /*107a0*/  LDL.LU R183, [R1+0x220] ;  /* 0x0002200001b77983 */ /* 0x000ea20000300800 */
[----:B------:R-:W-:-:S03]  /*107b0*/  FADD R22, R170, -R10 ;  /* 0x8000000aaa167221 */ /* 0x000fc60000000000 */
[----:B------:R-:W3:Y:S01]  /*107c0*/  LDL.LU R181, [R1+0x228] ;  /* 0x0002280001b57983 */ /* 0x000ee20000300800 */
[----:B------:R-:W-:Y:S01]  /*107d0*/  FMUL R22, R22, 1.4426950216293334961 ;  /* 0x3fb8aa3b16167820 */ /* 0x000fe20000400000 */
[--C-:B------:R-:W-:Y:S01]  /*107e0*/  FADD R23, R182, -R10.reuse ;  /* 0x8000000ab6177221 */ /* 0x100fe20000000000 */
[----:B------:R-:W-:Y:S01]  /*107f0*/  FADD R157, R180, -R10 ;  /* 0x8000000ab49d7221 */ /* 0x000fe20000000000 */
[----:B------:R-:W-:Y:S01]  /*10800*/  FADD R161, R161, -R11 ;  /* 0x8000000ba1a17221 */ /* 0x000fe20000000000 */
[----:B------:R-:W-:Y:S01]  /*10810*/  FMUL R156, R156, 1.4426950216293334961 ;  /* 0x3fb8aa3b9c9c7820 */ /* 0x000fe20000400000 */
[----:B------:R-:W-:Y:S01]  /*10820*/  FMUL R23, R23, 1.4426950216293334961 ;  /* 0x3fb8aa3b17177820 */ /* 0x000fe20000400000 */
[----:B------:R-:W-:Y:S01]  /*10830*/  FMUL R157, R157, 1.4426950216293334961 ;  /* 0x3fb8aa3b9d9d7820 */ /* 0x000fe20000400000 */
[----:B------:R-:W-:Y:S01]  /*10840*/  FMUL R161, R161, 1.4426950216293334961 ;  /* 0x3fb8aa3ba1a17820 */ /* 0x000fe20000400000 */
[----:B------:R-:W4:Y:S02]  /*10850*/  LDL.LU R182, [R1+0x22c] ;  /* 0x00022c0001b67983 */ /* 0x000f240000300800 */
[----:B------:R-:W-:Y:S02]  /*10860*/  MUFU.EX2 R156, R156 ;  /* 0x0000009c009c7308 */ /* 0x000fe40000000800 */
[----:B------:R-:W5:Y:S01]  /*10870*/  LDL.LU R180, [R1+0x224] ;  /* 0x0002240001b47983 */ /* 0x000f620000300800 */
[----:B------:R-:W-:-:S05]  /*10880*/  UMOV UR56, UR58 ;  /* 0x0000003a00387c82 */ /* 0x000fca0008000000 */
[----:B------:R-:W0:Y:S08]  /*10890*/  MUFU.EX2 R23, R23 ;  /* 0x0000001700177308 */ /* 0x000e300000000800 */
[----:B------:R-:W-:Y:S08]  /*108a0*/  MUFU.EX2 R157, R157 ;  /* 0x0000009d009d7308 */ /* 0x000ff00000000800 */
[----:B------:R-:W-:Y:S01]  /*108b0*/  MUFU.EX2 R161, R161 ;  /* 0x000000a100a17308 */ /* 0x000fe20000000800 */
[----:B------:R-:W-:Y:S01]  /*108c0*/  UMOV UR57, UR59 ;  /* 0x0000003b00397c82 */ /* 0x000fe20008000000 */
[----:B------:R-:W-:Y:S01]  /*108d0*/  UMOV UR58, UR56 ;  /* 0x00000038003a7c82 */ /* 0x000fe20008000000 */
[----:B------:R-:W-:Y:S01]  /*108e0*/  UMOV UR59, UR57 ;  /* 0x00000039003b7c82 */ /* 0x000fe20008000000 */
[----:B------:R-:W2:Y:S04]  /*108f0*/  LDL R179, [R1+0x200] ;  /* 0x0002000001b37983 */ /* 0x000ea80000100800 */
[----:B------:R-:W3:Y:S01]  /*10900*/  LDL R170, [R1+0x230] ;  /* 0x0002300001aa7983 */ /* 0x000ee20000100800 */
[----:B------:R-:W-:-:S04]  /*10910*/  FADD R189, R190, R189 ;  /* 0x000000bdbebd7221 */ /* 0x000fc80000000000 */
[----:B------:R-:W-:Y:S01]  /*10920*/  FADD R188, R188, R189 ;  /* 0x000000bdbcbc7221 */ /* 0x000fe20000000000 */
[----:B------:R-:W-:Y:S02]  /*10930*/  WARPGROUP.DEPBAR.LE gsb0, 0x0 ;  /* 0x00008000000079c5 */ /* 0x000fe40000010000 */
[--C-:B------:R-:W-:Y:S02]  /*10940*/  FADD R152, R160, -R11.reuse ;  /* 0x8000000ba0987221 */ /* 0x100fe40000000000 */
[----:B------:R1:W0:Y:S02]  /*10950*/  MUFU.EX2 R160, R22 ;  /* 0x0000001600a07308 */ /* 0x0002240000000800 */
[----:B-1----:R-:W-:Y:S01]  /*10960*/  FMUL R22, R152, 1.4426950216293334961 ;  /* 0x3fb8aa3b98167820 */ /* 0x002fe20000400000 */
[--C-:B------:R-:W-:Y:S01]  /*10970*/  FADD R152, R159, -R11.reuse ;  /* 0x8000000b9f987221 */ /* 0x100fe20000000000 */
[----:B------:R-:W-:-:S04]  /*10980*/  FADD R159, R158, -R11 ;  /* 0x8000000b9e9f7221 */ /* 0x000fc80000000000 */
[----:B------:R-:W-:Y:S01]  /*10990*/  FMUL R159, R159, 1.4426950216293334961 ;  /* 0x3fb8aa3b9f9f7820 */ /* 0x000fe20000400000 */
[----:B------:R-:W-:Y:S01]  /*109a0*/  FMUL R152, R152, 1.4426950216293334961 ;  /* 0x3fb8aa3b98987820 */ /* 0x000fe20000400000 */
[----:B------:R-:W-:Y:S08]  /*109b0*/  MUFU.EX2 R22, R22 ;  /* 0x0000001600167308 */ /* 0x000ff00000000800 */
[----:B------:R0:W1:Y:S08]  /*109c0*/  MUFU.EX2 R158, R152 ;  /* 0x00000098009e7308 */ /* 0x0000700000000800 */
[----:B------:R-:W1:Y:S01]  /*109d0*/  MUFU.EX2 R159, R159 ;  /* 0x0000009f009f7308 */ /* 0x000e620000000800 */
[----:B0-----:R-:W-:-:S02]  /*109e0*/  F2FP.BF16.F32.PACK_AB R152, R23, R156 ;  /* 0x0000009c1798723e */ /* 0x001fc400000010ff */
[----:B------:R-:W-:Y:S02]  /*109f0*/  F2FP.BF16.F32.PACK_AB R154, R160, R157 ;  /* 0x0000009da09a723e */ /* 0x000fe400000010ff */
[----:B-1----:R-:W-:Y:S02]  /*10a00*/  F2FP.BF16.F32.PACK_AB R153, R158, R22 ;  /* 0x000000169e99723e */ /* 0x002fe400000010ff */
[----:B------:R-:W-:-:S04]  /*10a10*/  F2FP.BF16.F32.PACK_AB R155, R161, R159 ;  /* 0x0000009fa19b723e */ /* 0x000fc800000010ff */
[----:B------:R-:W-:-:S06]  /*10a20*/  WARPGROUP.ARRIVE ;  /* 0x00000000000079c5 */ /* 0x000fcc0000000000 */
[----:B------:R-:W-:Y:S01]  /*10a30*/  HGMMA.64x256x16.F32.BF16 R24, R152, gdesc[UR56], R24, gsb0 ;  /* 0x03e0003898187df0 */ /* 0x000fe20008001818 */
[----:B------:R-:W-:-:S04]  /*10a40*/  FADD R184, R184, R188 ;  /* 0x000000bcb8b87221 */ /* 0x000fc80000000000 */
[----:B------:R-:W-:-:S04]  /*10a50*/  FADD R176, R176, R184 ;  /* 0x000000b8b0b07221 */ /* 0x000fc80000000000 */
[----:B------:R-:W-:Y:S01]  /*10a60*/  FADD R175, R175, R176 ;  /* 0x000000b0afaf7221 */ /* 0x000fe20000000000 */
[----:B------:R-:W-:-:S04]  /*10a70*/  IADD3 R234, P0, R234, 0x20, RZ ;  /* 0x00000020eaea7810 */ /* 0x000fc80007f1e0ff */
[----:B------:R-:W-:Y:S02]  /*10a80*/  IADD3.X R242, RZ, R242, RZ, P0, !PT ;  /* 0x000000f2fff27210 */ /* 0x000fe400007fe4ff */
[----:B------:R-:W-:Y:S02]  /*10a90*/  R2UR UR7, R245 ;  /* 0x00000000f50772ca */ /* 0x000fe400000e0000 */
[----:B------:R-:W-:Y:S02]  /*10aa0*/  R2UR UR6, R246 ;  /* 0x00000000f60672ca */ /* 0x000fe400000e0000 */
[----:B------:R-:W-:Y:S02]  /*10ab0*/  R2UR UR5, R247 ;  /* 0x00000000f70572ca */ /* 0x000fe400000e0000 */
[----:B------:R-:W-:Y:S02]  /*10ac0*/  R2UR UR4, R249 ;  /* 0x00000000f90472ca */ /* 0x000fe400000e0000 */
[----:B------:R-:W-:-:S02]  /*10ad0*/  R2UR UR59, R238 ;  /* 0x00000000ee3b72ca */ /* 0x000fc400000e0000 */
[----:B------:R-:W-:Y:S01]  /*10ae0*/  R2UR UR58, R239 ;  /* 0x00000000ef3a72ca */ /* 0x000fe200000e0000 */
[----:B--2---:R-:W-:Y:S01]  /*10af0*/  IMAD R2, R179, 0x20, R2 ;  /* 0x00000020b3027824 */ /* 0x004fe200078e0202 */
[----:B---3--:R-:W-:Y:S02]  /*10b00*/  LEA R0, R170, R0, 0x5 ;  /* 0x00000000aa007211 */ /* 0x008fe400078e28ff */
[----:B------:R-:W-:Y:S01]  /*10b10*/  MOV R251, R12 ;  /* 0x0000000c00fb7202 */ /* 0x000fe20000000f00 */
[----:B------:R-:W-:Y:S02]  /*10b20*/  WARPGROUP.DEPBAR.LE gsb0, 0x0 ;  /* 0x00008000000079c5 */ /* 0x000fe40000010000 */
[----:B------:R-:W-:Y:S01]  /*10b30*/  FADD R152, R194, R193 ;  /* 0x000000c1c2987221 */ /* 0x000fe20000000000 */
[----:B------:R-:W-:-:S03]  /*10b40*/  FADD R153, R169, R168 ;  /* 0x000000a8a9997221 */ /* 0x000fc60000000000 */
[----:B------:R-:W-:Y:S01]  /*10b50*/  FADD R152, R192, R152 ;  /* 0x00000098c0987221 */ /* 0x000fe20000000000 */
[----:B------:R-:W-:Y:S01]  /*10b60*/  FADD R155, R165, R164 ;  /* 0x000000a4a59b7221 */ /* 0x000fe20000000000 */
[----:B------:R-:W-:Y:S02]  /*10b70*/  FADD R153, R167, R153 ;  /* 0x00000099a7997221 */ /* 0x000fe40000000000 */
[----:B------:R-:W-:Y:S01]  /*10b80*/  FADD R152, R191, R152 ;  /* 0x00000098bf987221 */ /* 0x000fe20000000000 */
[----:B------:R-:W-:Y:S01]  /*10b90*/  FADD R155, R163, R155 ;  /* 0x0000009ba39b7221 */ /* 0x000fe20000000000 */
[----:B------:R-:W-:Y:S02]  /*10ba0*/  FADD R153, R166, R153 ;  /* 0x00000099a6997221 */ /* 0x000fe40000000000 */
[----:B------:R-:W-:Y:S01]  /*10bb0*/  FADD R178, R178, R152 ;  /* 0x00000098b2b27221 */ /* 0x000fe20000000000 */
[----:B------:R-:W-:Y:S01]  /*10bc0*/  FADD R155, R162, R155 ;  /* 0x0000009ba29b7221 */ /* 0x000fe20000000000 */
[----:B------:R-:W-:-:S02]  /*10bd0*/  FADD R153, R156, R153 ;  /* 0x000000999c997221 */ /* 0x000fc40000000000 */
[----:B------:R-:W-:Y:S01]  /*10be0*/  FADD R177, R177, R178 ;  /* 0x000000b2b1b17221 */ /* 0x000fe20000000000 */
[----:B------:R-:W-:Y:S01]  /*10bf0*/  FADD R155, R22, R155 ;  /* 0x0000009b169b7221 */ /* 0x000fe20000000000 */
[----:B------:R-:W-:Y:S01]  /*10c00*/  FADD R153, R23, R153 ;  /* 0x0000009917997221 */ /* 0x000fe20000000000 */
[----:B------:R-:W-:Y:S01]  /*10c10*/  FADD R22, R171, R175 ;  /* 0x000000afab167221 */ /* 0x000fe20000000000 */
[----:B------:R-:W-:Y:S02]  /*10c20*/  FADD R174, R174, R177 ;  /* 0x000000b1aeae7221 */ /* 0x000fe40000000000 */
[----:B------:R-:W-:Y:S01]  /*10c30*/  FADD R153, R157, R153 ;  /* 0x000000999d997221 */ /* 0x000fe20000000000 */
[----:B------:R-:W-:Y:S01]  /*10c40*/  FADD R22, R172, R22 ;  /* 0x00000016ac167221 */ /* 0x000fe20000000000 */
[----:B------:R-:W-:Y:S02]  /*10c50*/  FADD R23, R173, R174 ;  /* 0x000000aead177221 */ /* 0x000fe40000000000 */
[----:B------:R-:W-:-:S02]  /*10c60*/  FADD R153, R160, R153 ;  /* 0x00000099a0997221 */ /* 0x000fc40000000000 */
[----:B------:R-:W0:Y:S04]  /*10c70*/  SHFL.BFLY PT, R152, R22, 0x2, 0x1f ;  /* 0x0c401f0016987f89 */ /* 0x000e2800000e0000 */
[----:B------:R-:W1:Y:S04]  /*10c80*/  SHFL.BFLY PT, R154, R23, 0x2, 0x1f ;  /* 0x0c401f00179a7f89 */ /* 0x000e6800000e0000 */
[----:B------:R-:W2:Y:S01]  /*10c90*/  SHFL.BFLY PT, R156, R153, 0x2, 0x1f ;  /* 0x0c401f00999c7f89 */ /* 0x000ea200000e0000 */
[----:B------:R-:W-:-:S04]  /*10ca0*/  FADD R155, R158, R155 ;  /* 0x0000009b9e9b7221 */ /* 0x000fc80000000000 */
[----:B------:R-:W-:Y:S01]  /*10cb0*/  FADD R155, R159, R155 ;  /* 0x0000009b9f9b7221 */ /* 0x000fe20000000000 */
[----:B0-----:R-:W-:Y:S01]  /*10cc0*/  FADD R152, R22, R152 ;  /* 0x0000009816987221 */ /* 0x001fe20000000000 */
[----:B-1----:R-:W-:Y:S01]  /*10cd0*/  FADD R154, R23, R154 ;  /* 0x0000009a179a7221 */ /* 0x002fe20000000000 */
[----:B--2---:R-:W-:-:S04]  /*10ce0*/  FADD R23, R153, R156 ;  /* 0x0000009c99177221 */ /* 0x004fc80000000000 */
[----:B------:R-:W0:Y:S04]  /*10cf0*/  SHFL.BFLY PT, R156, R154, 0x1, 0x1f ;  /* 0x0c201f009a9c7f89 */ /* 0x000e2800000e0000 */
[----:B------:R-:W1:Y:S01]  /*10d00*/  SHFL.BFLY PT, R153, R152, 0x1, 0x1f ;  /* 0x0c201f0098997f89 */ /* 0x000e6200000e0000 */
[----:B------:R-:W-:-:S05]  /*10d10*/  FADD R155, R161, R155 ;  /* 0x0000009ba19b7221 */ /* 0x000fca0000000000 */
[----:B------:R-:W2:Y:S01]  /*10d20*/  SHFL.BFLY PT, R157, R155, 0x2, 0x1f ;  /* 0x0c401f009b9d7f89 */ /* 0x000ea200000e0000 */
[----:B0-----:R-:W-:Y:S01]  /*10d30*/  FADD R154, R154, R156 ;  /* 0x0000009c9a9a7221 */ /* 0x001fe20000000000 */
[----:B-1----:R-:W-:-:S03]  /*10d40*/  FADD R152, R152, R153 ;  /* 0x0000009998987221 */ /* 0x002fc60000000000 */
[----:B------:R-:W-:Y:S01]  /*10d50*/  FFMA R183, R9, R183, R154 ;  /* 0x000000b709b77223 */ /* 0x000fe2000000009a */
[----:B------:R-:W-:-:S04]  /*10d60*/  FFMA R181, R8, R181, R152 ;  /* 0x000000b508b57223 */ /* 0x000fc80000000098 */
[----:B------:R-:W-:Y:S01]  /*10d70*/  STL [R1+0x220], R183 ;  /* 0x000220b701007387 */ /* 0x000fe20000100800 */
[----:B--2---:R-:W-:-:S03]  /*10d80*/  FADD R22, R155, R157 ;  /* 0x0000009d9b167221 */ /* 0x004fc60000000000 */
[----:B------:R0:W-:Y:S04]  /*10d90*/  STL [R1+0x228], R181 ;  /* 0x000228b501007387 */ /* 0x0001e80000100800 */
[----:B------:R-:W1:Y:S01]  /*10da0*/  SHFL.BFLY PT, R155, R23, 0x1, 0x1f ;  /* 0x0c201f00179b7f89 */ /* 0x000e6200000e0000 */
[----:B0-----:R-:W0:Y:S03]  /*10db0*/  S2R R181, SR_CTAID.X ;  /* 0x0000000000b57919 */ /* 0x001e260000002500 */
[----:B------:R-:W2:Y:S01]  /*10dc0*/  SHFL.BFLY PT, R157, R22, 0x1, 0x1f ;  /* 0x0c201f00169d7f89 */ /* 0x000ea200000e0000 */
[----:B-1----:R-:W-:-:S04]  /*10dd0*/  FADD R23, R23, R155 ;  /* 0x0000009b17177221 */ /* 0x002fc80000000000 */
[----:B----4-:R-:W-:Y:S01]  /*10de0*/  FFMA R182, R7, R182, R23 ;  /* 0x000000b607b67223 */ /* 0x010fe20000000017 */
[----:B--2---:R-:W-:Y:S01]  /*10df0*/  FADD R22, R22, R157 ;  /* 0x0000009d16167221 */ /* 0x004fe20000000000 */
[----:B0-----:R-:W-:-:S03]  /*10e00*/  IMAD.SHL.U32 R181, R181, 0x80, RZ ;  /* 0x00000080b5b57824 */ /* 0x001fc600078e00ff */
[----:B-----5:R-:W-:Y:S01]  /*10e10*/  FFMA R180, R5, R180, R22 ;  /* 0x000000b405b47223 */ /* 0x020fe20000000016 */
[----:B------:R0:W-:Y:S01]  /*10e20*/  STL [R1+0x22c], R182 ;  /* 0x00022cb601007387 */ /* 0x0001e20000100800 */
[----:B------:R-:W-:-:S03]  /*10e30*/  IADD3 R181, R181, 0x80, RZ ;  /* 0x00000080b5b57810 */ /* 0x000fc60007ffe0ff */
[----:B------:R0:W-:Y:S04]  /*10e40*/  STL [R1+0x224], R180 ;  /* 0x000224b401007387 */ /* 0x0001e80000100800 */
[----:B------:R0:W-:Y:S01]  /*10e50*/  STL [R1+0x204], R13 ;  /* 0x0002040d01007387 */ /* 0x0001e20000100800 */
[----:B------:R-:W-:-:S03]  /*10e60*/  ISETP.GE.U32.AND P0, PT, R234, R181, PT ;  /* 0x000000b5ea00720c */ /* 0x000fc60003f06070 */
[----:B------:R0:W-:Y:S04]  /*10e70*/  STL [R1+0x20c], R10 ;  /* 0x00020c0a01007387 */ /* 0x0001e80000100800 */
[----:B------:R0:W-:Y:S01]  /*10e80*/  STL [R1+0x210], R11 ;  /* 0x0002100b01007387 */ /* 0x0001e20000100800 */
[----:B------:R-:W-:Y:S01]  /*10e90*/  ISETP.GE.U32.AND.EX P0, PT, R242, RZ, PT, P0 ;  /* 0x000000fff200720c */ /* 0x000fe20003f06100 */
[----:B------:R-:W-:Y:S01]  /*10ea0*/  IMAD.MOV.U32 R8, RZ, RZ, R13 ;  /* 0x000000ffff087224 */ /* 0x000fe200078e000d */
[----:B------:R-:W-:Y:S01]  /*10eb0*/  MOV R9, R12 ;  /* 0x0000000c00097202 */ /* 0x000fe20000000f00 */
[----:B------:R-:W-:Y:S01]  /*10ec0*/  IMAD.MOV.U32 R5, RZ, RZ, R11 ;  /* 0x000000ffff057224 */ /* 0x000fe200078e000b */
[----:B------:R-:W-:-:S09]  /*10ed0*/  MOV R7, R10 ;  /* 0x0000000a00077202 */ /* 0x000fd20000000f00 */
[----:B0-----:R-:W-:Y:S05]  /*10ee0*/  @!P0 BRA `(.L_x_1) ;  /* 0xffffff9000cc8947 */ /* 0x001fea000383ffff */
.L_x_0:
[----:B------:R-:W-:Y:S04]  /*10ef0*/  STL [R1+0x6e4], R9 ;  /* 0x0006e40901007387 */ /* 0x000fe80000100800 */
[----:B------:R-:W-:Y:S04]  /*10f00*/  STL [R1+0x6e0], R8 ;  /* 0x0006e00801007387 */ /* 0x000fe80000100800 */
[----:B------:R0:W-:Y:S04]  /*10f10*/  STL [R1+0x6dc], R7 ;  /* 0x0006dc0701007387 */ /* 0x0001e80000100800 */
[----:B------:R1:W-:Y:S04]  /*10f20*/  STL [R1+0x6d8], R5 ;  /* 0x0006d80501007387 */ /* 0x0003e80000100800 */
[----:B------:R-:W2:Y:S04]  /*10f30*/  LDL.LU R4, [R1+0x220] ;  /* 0x0002200001047983 */ /* 0x000ea80000300800 */
[----:B------:R-:W3:Y:S04]  /*10f40*/  LDL.LU R175, [R1+0x228] ;  /* 0x0002280001af7983 */ /* 0x000ee80000300800 */
[----:B------:R-:W4:Y:S04]  /*10f50*/  LDL.LU R176, [R1+0x224] ;  /* 0x0002240001b07983 */ /* 0x000f280000300800 */
[----:B------:R-:W5:Y:S04]  /*10f60*/  LDL.LU R174, [R1+0x1e8] ;  /* 0x0001e80001ae7983 */ /* 0x000f680000300800 */
        /* <DEDUP_REMOVED lines=27> */
[----:B------:R-:W5:Y:S01]  /*11120*/  LDL.LU R10, [R1+0x1d8] ;  /* 0x0001d800010a7983 */ /* 0x000f620000300800 */
[----:B------:R-:W-:Y:S01]  /*11130*/  FMUL R3, R26, 0.25 ;  /* 0x3e8000001a037820 */ /* 0x000fe20000400000 */
[----:B------:R-:W-:Y:S01]  /*11140*/  MOV R14, 0x3dc6b27f ;  /* 0x3dc6b27f000e7802 */ /* 0x000fe20000000f00 */
[C---:B--2---:R-:W-:Y:S01]  /*11150*/  FMUL R2, R4.reuse, 8388608 ;  /* 0x4b00000004027820 */ /* 0x044fe20000400000 */
[----:B------:R-:W-:Y:S01]  /*11160*/  BAR.SYNC.DEFER_BLOCKING 0x0 ;  /* 0x0000000000007b1d */ /* 0x000fe20000010000 */
[----:B------:R-:W-:-:S02]  /*11170*/  FSETP.GEU.AND P0, PT, R4, 1.175494350822287508e-38, PT ;  /* 0x008000000400780b */ /* 0x000fc40003f0e000 */
[----:B---3--:R-:W-:Y:S02]  /*11180*/  MOV R177, R175 ;  /* 0x000000af00b17202 */ /* 0x008fe40000000f00 */
[----:B----4-:R-:W-:Y:S02]  /*11190*/  MOV R6, R176 ;  /* 0x000000b000067202 */ /* 0x010fe40000000f00 */
[----:B------:R-:W-:Y:S01]  /*111a0*/  FSEL R2, R2, R4, !P0 ;  /* 0x0000000402027208 */ /* 0x000fe20004000000 */
[----:B-----5:R-:W-:Y:S01]  /*111b0*/  IMAD.MOV.U32 R176, RZ, RZ, R174 ;  /* 0x000000ffffb07224 */ /* 0x020fe200078e00ae */
[----:B------:R-:W-:Y:S02]  /*111c0*/  MOV R175, R173 ;  /* 0x000000ad00af7202 */ /* 0x000fe40000000f00 */
[----:B------:R-:W-:Y:S02]  /*111d0*/  IADD3 R0, R2, -0x3f3504f3, RZ ;  /* 0xc0cafb0d02007810 */ /* 0x000fe40007ffe0ff */
[----:B------:R-:W-:Y:S01]  /*111e0*/  MOV R174, R172 ;  /* 0x000000ac00ae7202 */ /* 0x000fe20000000f00 */
[----:B------:R-:W-:Y:S01]  /*111f0*/  IMAD.MOV.U32 R173, RZ, RZ, R171 ;  /* 0x000000ffffad7224 */ /* 0x000fe200078e00ab */
[----:B------:R-:W-:-:S02]  /*11200*/  MOV R172, R170 ;  /* 0x000000aa00ac7202 */ /* 0x000fc40000000f00 */
[----:B------:R-:W-:Y:S01]  /*11210*/  MOV R171, R169 ;  /* 0x000000a900ab7202 */ /* 0x000fe20000000f00 */
[----:B------:R-:W-:Y:S01]  /*11220*/  IMAD.MOV.U32 R170, RZ, RZ, R168 ;  /* 0x000000ffffaa7224 */ /* 0x000fe200078e00a8 */
[----:B------:R-:W-:Y:S02]  /*11230*/  MOV R169, R167 ;  /* 0x000000a700a97202 */ /* 0x000fe40000000f00 */
[----:B------:R-:W-:Y:S01]  /*11240*/  MOV R168, R166 ;  /* 0x000000a600a87202 */ /* 0x000fe20000000f00 */
[----:B------:R-:W-:Y:S01]  /*11250*/  IMAD.MOV.U32 R167, RZ, RZ, R165 ;  /* 0x000000ffffa77224 */ /* 0x000fe200078e00a5 */
[----:B------:R-:W-:Y:S02]  /*11260*/  FSETP.GT.AND P3, PT, |R6|, 8.50705917302346158658e+37, PT ;  /* 0x7e8000000600780b */ /* 0x000fe40003f64200 */
[----:B------:R-:W-:Y:S02]  /*11270*/  MOV R166, R164 ;  /* 0x000000a400a67202 */ /* 0x000fe40000000f00 */
[----:B------:R-:W-:-:S02]  /*11280*/  MOV R165, R163 ;  /* 0x000000a300a57202 */ /* 0x000fc40000000f00 */
[----:B------:R-:W-:Y:S01]  /*11290*/  LOP3.LUT R0, R0, 0xff800000, RZ, 0xc0, !PT ;  /* 0xff80000000007812 */ /* 0x000fe200078ec0ff */
[----:B------:R-:W-:Y:S01]  /*112a0*/  IMAD.MOV.U32 R164, RZ, RZ, R162 ;  /* 0x000000ffffa47224 */ /* 0x000fe200078e00a2 */
[----:B------:R-:W-:Y:S02]  /*112b0*/  MOV R163, R161 ;  /* 0x000000a100a37202 */ /* 0x000fe40000000f00 */
[----:B------:R-:W-:Y:S01]  /*112c0*/  MOV R162, R160 ;  /* 0x000000a000a27202 */ /* 0x000fe20000000f00 */
[----:B------:R-:W-:Y:S01]  /*112d0*/  IMAD.MOV.U32 R161, RZ, RZ, R159 ;  /* 0x000000ffffa17224 */ /* 0x000fe200078e009f */
[----:B------:R-:W-:Y:S02]  /*112e0*/  FSEL R26, R3, R26, P3 ;  /* 0x0000001a031a7208 */ /* 0x000fe40001800000 */
[----:B------:R-:W-:Y:S02]  /*112f0*/  MOV R160, R158 ;  /* 0x0000009e00a07202 */ /* 0x000fe40000000f00 */
[----:B------:R-:W-:Y:S01]  /*11300*/  MOV R159, R157 ;  /* 0x0000009d009f7202 */ /* 0x000fe20000000f00 */
[----:B------:R-:W-:-:S02]  /*11310*/  IMAD.IADD R3, R2, 0x1, -R0 ;  /* 0x0000000102037824 */ /* 0x000fc400078e0a00 */
[----:B------:R-:W-:Y:S01]  /*11320*/  IMAD.MOV.U32 R158, RZ, RZ, R156 ;  /* 0x000000ffff9e7224 */ /* 0x000fe200078e009c */
[----:B------:R-:W-:Y:S02]  /*11330*/  MOV R157, R155 ;  /* 0x0000009b009d7202 */ /* 0x000fe40000000f00 */
[----:B------:R-:W-:Y:S01]  /*11340*/  MOV R156, R154 ;  /* 0x0000009a009c7202 */ /* 0x000fe20000000f00 */
[----:B------:R-:W-:Y:S01]  /*11350*/  IMAD.MOV.U32 R155, RZ, RZ, R153 ;  /* 0x000000ffff9b7224 */ /* 0x000fe200078e0099 */
[----:B------:R-:W-:Y:S02]  /*11360*/  MOV R154, R152 ;  /* 0x00000098009a7202 */ /* 0x000fe40000000f00 */
[----:B------:R-:W-:Y:S01]  /*11370*/  MOV R153, R23 ;  /* 0x0000001700997202 */ /* 0x000fe20000000f00 */
[----:B------:R-:W-:Y:S01]  /*11380*/  IMAD.MOV.U32 R152, RZ, RZ, R22 ;  /* 0x000000ffff987224 */ /* 0x000fe200078e0016 */
[----:B------:R-:W-:Y:S02]  /*11390*/  MOV R23, R13 ;  /* 0x0000000d00177202 */ /* 0x000fe40000000f00 */
[----:B------:R-:W-:Y:S01]  /*113a0*/  MOV R22, R12 ;  /* 0x0000000c00167202 */ /* 0x000fe20000000f00 */
[----:B------:R-:W-:-:S02]  /*113b0*/  IMAD.MOV.U32 R13, RZ, RZ, R11 ;  /* 0x000000ffff0d7224 */ /* 0x000fc400078e000b */
[----:B------:R-:W2:Y:S01]  /*113c0*/  LDL.LU R11, [R1+0x1dc] ;  /* 0x0001dc00010b7983 */ /* 0x000ea20000300800 */
[----:B------:R-:W-:-:S03]  /*113d0*/  MOV R12, R10 ;  /* 0x0000000a000c7202 */ /* 0x000fc60000000f00 */
[----:B------:R-:W3:Y:S01]  /*113e0*/  LDL.LU R179, [R1+0x22c] ;  /* 0x00022c0001b37983 */ /* 0x000ee20000300800 */
[----:B------:R-:W-:Y:S01]  /*113f0*/  I2FP.F32.S32 R10, R0 ;  /* 0x00000000000a7245 */ /* 0x000fe20000201400 */
[----:B------:R-:W-:Y:S01]  /*11400*/  FADD R0, R3, -1 ;  /* 0xbf80000003007421 */ /* 0x000fe20000000000 */
[----:B------:R-:W-:-:S05]  /*11410*/  FSEL R3, RZ, -23, P0 ;  /* 0xc1b80000ff037808 */ /* 0x000fca0000000000 */
[----:B------:R-:W-:Y:S01]  /*11420*/  FFMA.FTZ R10, R10, 1.1920928955078125e-07, R3 ;  /* 0x340000000a0a7823 */ /* 0x000fe20000010003 */
[----:B------:R-:W-:-:S04]  /*11430*/  FFMA.FTZ R3, R0, R14, -0.16845393180847167969 ;  /* 0xbe2c7f3000037423 */ /* 0x000fc8000001000e */
[----:B------:R-:W-:-:S04]  /*11440*/  FFMA.FTZ R3, R0, R3, 0.1716887056827545166 ;  /* 0x3e2fcf2a00037423 */ /* 0x000fc80000010003 */
[----:B------:R-:W-:-:S04]  /*11450*/  FFMA.FTZ R3, R0, R3, -0.17900948226451873779 ;  /* 0xbe374e4300037423 */ /* 0x000fc80000010003 */
[----:B------:R-:W-:-:S04]  /*11460*/  FFMA.FTZ R3, R0, R3, 0.20512372255325317383 ;  /* 0x3e520bf400037423 */ /* 0x000fc80000010003 */
[----:B------:R-:W-:-:S04]  /*11470*/  FFMA.FTZ R3, R0, R3, -0.24046532809734344482 ;  /* 0xbe763c8b00037423 */ /* 0x000fc80000010003 */
[----:B------:R-:W-:-:S04]  /*11480*/  FFMA.FTZ R3, R0, R3, 0.28857114911079406738 ;  /* 0x3e93bf9900037423 */ /* 0x000fc80000010003 */
[----:B------:R-:W-:-:S04]  /*11490*/  FFMA.FTZ R3, R0, R3, -0.36067417263984680176 ;  /* 0xbeb8aa4900037423 */ /* 0x000fc80000010003 */
[----:B------:R-:W-:-:S04]  /*114a0*/  FFMA.FTZ R3, R0, R3, 0.48089820146560668945 ;  /* 0x3ef6384a00037423 */ /* 0x000fc80000010003 */
[----:B------:R-:W-:-:S04]  /*114b0*/  FFMA.FTZ R3, R0, R3, -0.72134751081466674805 ;  /* 0xbf38aa3b00037423 */ /* 0x000fc80000010003 */
[----:B------:R-:W-:Y:S01]  /*114c0*/  FMUL R3, R0, R3 ;  /* 0x0000000300037220 */ /* 0x000fe20000400000 */
[----:B------:R-:W-:-:S03]  /*114d0*/  ISETP.GE.U32.AND P0, PT, R2, 0x7f800000, PT ;  /* 0x7f8000000200780c */ /* 0x000fc60003f06070 */
[----:B------:R-:W-:-:S04]  /*114e0*/  FMUL R3, R0, R3 ;  /* 0x0000000300037220 */ /* 0x000fc80000400000 */
[----:B------:R-:W-:Y:S01]  /*114f0*/  FFMA.FTZ R0, R0, 1.4426950216293334961, R3 ;  /* 0x3fb8aa3b00007823 */ /* 0x000fe20000010003 */
[----:B------:R-:W-:Y:S01]  /*11500*/  MOV R3, R177 ;  /* 0x000000b100037202 */ /* 0x000fe20000000f00 */
[----:B------:R-:W-:Y:S01]  /*11510*/  IMAD.MOV.U32 R177, RZ, RZ, R176 ;  /* 0x000000ffffb17224 */ /* 0x000fe200078e00b0 */
[----:B------:R-:W-:Y:S02]  /*11520*/  MOV R176, R175 ;  /* 0x000000af00b07202 */ /* 0x000fe40000000f00 */
[----:B------:R-:W-:Y:S01]  /*11530*/  MOV R175, R174 ;  /* 0x000000ae00af7202 */ /* 0x000fe20000000f00 */
[----:B------:R-:W-:Y:S01]  /*11540*/  IMAD.MOV.U32 R174, RZ, RZ, R173 ;  /* 0x000000ffffae7224 */ /* 0x000fe200078e00ad */
[----:B------:R-:W-:Y:S02]  /*11550*/  MOV R173, R172 ;  /* 0x000000ac00ad7202 */ /* 0x000fe40000000f00 */
[----:B------:R-:W-:Y:S01]  /*11560*/  MOV R172, R171 ;  /* 0x000000ab00ac7202 */ /* 0x000fe20000000f00 */
[----:B------:R-:W-:Y:S01]  /*11570*/  IMAD.MOV.U32 R171, RZ, RZ, R170 ;  /* 0x000000ffffab7224 */ /* 0x000fe200078e00aa */
[----:B------:R-:W-:-:S02]  /*11580*/  MOV R170, R169 ;  /* 0x000000a900aa7202 */ /* 0x000fc40000000f00 */
[----:B------:R-:W-:Y:S01]  /*11590*/  FSETP.GEU.AND P1, PT, R3, 1.175494350822287508e-38, PT ;  /* 0x008000000300780b */ /* 0x000fe20003f2e000 */
[----:B------:R-:W-:Y:S01]  /*115a0*/  FADD R221, R10, R0 ;  /* 0x000000000add7221 */ /* 0x000fe20000000000 */
[----:B------:R-:W-:Y:S01]  /*115b0*/  MOV R169, R168 ;  /* 0x000000a800a97202 */ /* 0x000fe20000000f00 */
[----:B------:R-:W-:Y:S01]  /*115c0*/  IMAD.MOV.U32 R168, RZ, RZ, R167 ;  /* 0x000000ffffa87224 */ /* 0x000fe200078e00a7 */
[----:B------:R-:W-:Y:S01]  /*115d0*/  MOV R167, R166 ;  /* 0x000000a600a77202 */ /* 0x000fe20000000f00 */
[----:B------:R-:W-:Y:S01]  /*115e0*/  @P0 IMAD.MOV.U32 R0, RZ, RZ, 0x7f800000 ;  /* 0x7f800000ff000424 */ /* 0x000fe200078e00ff */
[----:B------:R-:W-:Y:S01]  /*115f0*/  MOV R166, R165 ;  /* 0x000000a500a67202 */ /* 0x000fe20000000f00 */
[----:B------:R-:W-:Y:S01]  /*11600*/  IMAD.MOV.U32 R165, RZ, RZ, R164 ;  /* 0x000000ffffa57224 */ /* 0x000fe200078e00a4 */
[----:B------:R-:W-:Y:S01]  /*11610*/  MOV R164, R163 ;  /* 0x000000a300a47202 */ /* 0x000fe20000000f00 */
[----:B------:R-:W-:Y:S01]  /*11620*/  @P0 FFMA.FTZ R221, R2, R0, +INF ;  /* 0x7f80000002dd0423 */ /* 0x000fe20000010000 */
        /* <DEDUP_REMOVED lines=11> */
[----:B------:R-:W-:-:S02]  /*116e0*/  FSETP.NEU.AND P0, PT, R2, RZ, PT ;  /* 0x000000ff0200720b */ /* 0x000fc40003f0d000 */
[----:B------:R-:W-:Y:S02]  /*116f0*/  FSEL R2, RZ, -23, P1 ;  /* 0xc1b80000ff027808 */ /* 0x000fe40000800000 */
[----:B------:R-:W-:Y:S02]  /*11700*/  MOV R152, R23 ;  /* 0x0000001700987202 */ /* 0x000fe40000000f00 */
[----:B------:R-:W-:Y:S01]  /*11710*/  MOV R23, R22 ;  /* 0x0000001600177202 */ /* 0x000fe20000000f00 */
[----:B------:R-:W-:Y:S01]  /*11720*/  IMAD.MOV.U32 R22, RZ, RZ, R13 ;  /* 0x000000ffff167224 */ /* 0x000fe200078e000d */
[----:B------:R-:W-:Y:S02]  /*11730*/  MOV R13, R12 ;  /* 0x0000000c000d7202 */ /* 0x000fe40000000f00 */
[----:B------:R-:W-:Y:S02]  /*11740*/  FSETP.GEU.AND P4, PT, R6, 1.175494350822287508e-38, PT ;  /* 0x008000000600780b */ /* 0x000fe40003f8e000 */
[----:B--2---:R-:W-:Y:S01]  /*11750*/  MOV R178, R11 ;  /* 0x0000000b00b27202 */ /* 0x004fe20000000f00 */
[----:B------:R-:W-:-:S05]  /*11760*/  FMUL R11, R3, 8388608 ;  /* 0x4b000000030b7820 */ /* 0x000fca0000400000 */
[----:B------:R-:W-:-:S04]  /*11770*/  FSEL R11, R11, R3, !P1 ;  /* 0x000000030b0b7208 */ /* 0x000fc80004800000 */
[----:B------:R-:W-:-:S04]  /*11780*/  IADD3 R0, R11, -0x3f3504f3, RZ ;  /* 0xc0cafb0d0b007810 */ /* 0x000fc80007ffe0ff */
[----:B------:R-:W-:-:S04]  /*11790*/  LOP3.LUT R0, R0, 0xff800000, RZ, 0xc0, !PT ;  /* 0xff80000000007812 */ /* 0x000fc800078ec0ff */
[-C--:B------:R-:W-:Y:S02]  /*117a0*/  IADD3 R10, R11, -R0.reuse, RZ ;  /* 0x800000000b0a7210 */ /* 0x080fe40007ffe0ff */
[----:B------:R-:W-:-:S05]  /*117b0*/  I2FP.F32.S32 R0, R0 ;  /* 0x0000000000007245 */ /* 0x000fca0000201400 */
[----:B------:R-:W-:Y:S01]  /*117c0*/  FFMA.FTZ R12, R0, 1.1920928955078125e-07, R2 ;  /* 0x34000000000c7823 */ /* 0x000fe20000010002 */
[----:B------:R-:W-:-:S04]  /*117d0*/  FADD R0, R10, -1 ;  /* 0xbf8000000a007421 */ /* 0x000fc80000000000 */
        /* <DEDUP_REMOVED lines=13> */
[----:B---3--:R-:W-:-:S04]  /*118b0*/  MOV R2, R179 ;  /* 0x000000b300027202 */ /* 0x008fc80000000f00 */
[C---:B------:R-:W-:Y:S01]  /*118c0*/  FSETP.GEU.AND P2, PT, R2.reuse, 1.175494350822287508e-38, PT ;  /* 0x008000000200780b */ /* 0x040fe20003f4e000 */
[----:B------:R-:W-:Y:S01]  /*118d0*/  FMUL R10, R2, 8388608 ;  /* 0x4b000000020a7820 */ /* 0x000fe20000400000 */
[----:B------:R-:W-:Y:S01]  /*118e0*/  FADD R217, R12, R0 ;  /* 0x000000000cd97221 */ /* 0x000fe20000000000 */
[----:B------:R-:W-:-:S03]  /*118f0*/  @P1 IMAD.MOV.U32 R0, RZ, RZ, 0x7f800000 ;  /* 0x7f800000ff001424 */ /* 0x000fc600078e00ff */
[----:B------:R-:W-:Y:S01]  /*11900*/  FSEL R10, R10, R2, !P2 ;  /* 0x000000020a0a7208 */ /* 0x000fe20005000000 */
[----:B------:R-:W-:-:S04]  /*11910*/  @P1 FFMA.FTZ R217, R11, R0, +INF ;  /* 0x7f8000000bd91423 */ /* 0x000fc80000010000 */
[----:B------:R-:W-:Y:S01]  /*11920*/  VIADD R0, R10, 0xc0cafb0d ;  /* 0xc0cafb0d0a007836 */ /* 0x000fe20000000000 */
[----:B------:R-:W-:-:S04]  /*11930*/  FSETP.NEU.AND P1, PT, R11, RZ, PT ;  /* 0x000000ff0b00720b */ /* 0x000fc80003f2d000 */
[----:B------:R-:W-:Y:S02]  /*11940*/  LOP3.LUT R0, R0, 0xff800000, RZ, 0xc0, !PT ;  /* 0xff80000000007812 */ /* 0x000fe400078ec0ff */
[----:B------:R-:W-:Y:S02]  /*11950*/  FSEL R11, RZ, -23, P2 ;  /* 0xc1b80000ff0b7808 */ /* 0x000fe40001000000 */
[-C--:B------:R-:W-:Y:S02]  /*11960*/  IADD3 R12, R10, -R0.reuse, RZ ;  /* 0x800000000a0c7210 */ /* 0x080fe40007ffe0ff */
[----:B------:R-:W-:Y:S02]  /*11970*/  I2FP.F32.S32 R0, R0 ;  /* 0x0000000000007245 */ /* 0x000fe40000201400 */
[----:B------:R-:W-:-:S03]  /*11980*/  MOV R179, R13 ;  /* 0x0000000d00b37202 */ /* 0x000fc60000000f00 */
        /* <DEDUP_REMOVED lines=10> */
[----:B------:R-:W-:Y:S01]  /*11a30*/  FFMA.FTZ R11, R0, R11, -0.72134751081466674805 ;  /* 0xbf38aa3b000b7423 */ /* 0x000fe2000001000b */
[----:B------:R-:W-:-:S03]  /*11a40*/  ISETP.GE.U32.AND P2, PT, R10, 0x7f800000, PT ;  /* 0x7f8000000a00780c */ /* 0x000fc60003f46070 */
[----:B------:R-:W-:-:S04]  /*11a50*/  FMUL R11, R0, R11 ;  /* 0x0000000b000b7220 */ /* 0x000fc80000400000 */
[----:B------:R-:W-:-:S04]  /*11a60*/  FMUL R11, R0, R11 ;  /* 0x0000000b000b7220 */ /* 0x000fc80000400000 */
[----:B------:R-:W-:-:S04]  /*11a70*/  FFMA.FTZ R0, R0, 1.4426950216293334961, R11 ;  /* 0x3fb8aa3b00007823 */ /* 0x000fc8000001000b */
[----:B------:R-:W-:Y:S01]  /*11a80*/  FADD R213, R13, R0 ;  /* 0x000000000dd57221 */ /* 0x000fe20000000000 */
[----:B------:R-:W-:-:S05]  /*11a90*/  @P2 MOV R0, 0x7f800000 ;  /* 0x7f80000000002802 */ /* 0x000fca0000000f00 */
[----:B------:R-:W-:Y:S01]  /*11aa0*/  @P2 FFMA.FTZ R213, R10, R0, +INF ;  /* 0x7f8000000ad52423 */ /* 0x000fe20000010000 */
[----:B------:R-:W-:Y:S01]  /*11ab0*/  FMUL R0, R6, 8388608 ;  /* 0x4b00000006007820 */ /* 0x000fe20000400000 */
[----:B------:R-:W-:-:S04]  /*11ac0*/  FSETP.NEU.AND P2, PT, R10, RZ, PT ;  /* 0x000000ff0a00720b */ /* 0x000fc80003f4d000 */
[----:B------:R-:W-:-:S05]  /*11ad0*/  FSEL R0, R0, R6, !P4 ;  /* 0x0000000600007208 */ /* 0x000fca0006000000 */
[----:B------:R-:W-:-:S05]  /*11ae0*/  VIADD R10, R0, 0xc0cafb0d ;  /* 0xc0cafb0d000a7836 */ /* 0x000fca0000000000 */
[----:B------:R-:W-:Y:S02]  /*11af0*/  LOP3.LUT R10, R10, 0xff800000, RZ, 0xc0, !PT ;  /* 0xff8000000a0a7812 */ /* 0x000fe400078ec0ff */
[----:B------:R-:W-:Y:S02]  /*11b00*/  FSEL R11, RZ, -23, P4 ;  /* 0xc1b80000ff0b7808 */ /* 0x000fe40002000000 */
        /* <DEDUP_REMOVED lines=13> */
[----:B------:R-:W-:-:S04]  /*11be0*/  FMUL R11, R10, R11 ;  /* 0x0000000b0a0b7220 */ /* 0x000fc80000400000 */
[----:B------:R-:W-:-:S04]  /*11bf0*/  FMUL R11, R10, R11 ;  /* 0x0000000b0a0b7220 */ /* 0x000fc80000400000 */
[----:B------:R-:W-:-:S04]  /*11c00*/  FFMA.FTZ R10, R10, 1.4426950216293334961, R11 ;  /* 0x3fb8aa3b0a0a7823 */ /* 0x000fc8000001000b */
[----:B------:R-:W-:Y:S01]  /*11c10*/  FADD R208, R13, R10 ;  /* 0x0000000a0dd07221 */ /* 0x000fe20000000000 */
[----:B------:R-:W-:-:S05]  /*11c20*/  FMUL R10, R151, 0.25 ;  /* 0x3e800000970a7820 */ /* 0x000fca0000400000 */
[----:B------:R-:W-:Y:S01]  /*11c30*/  FSEL R151, R10, R151, P3 ;  /* 0x000000970a977208 */ /* 0x000fe20001800000 */
        /* <DEDUP_REMOVED lines=114> */
[----:B------:R-:W-:Y:S01]  /*12360*/  FMUL R10, R35, 0.25 ;  /* 0x3e800000230a7820 */ /* 0x000fe20000400000 */
[----:B------:R-:W-:-:S04]  /*12370*/  FSETP.GEU.AND P4, PT, |R6|, 1.175494350822287508e-38, PT ;  /* 0x008000000600780b */ /* 0x000fc80003f8e200 */
[----:B------:R-:W-:Y:S01]  /*12380*/  FSEL R35, R10, R35, P3 ;  /* 0x000000230a237208 */ /* 0x000fe20001800000 */
[----:B------:R-:W-:-:S05]  /*12390*/  FMUL R10, R34, 0.25 ;  /* 0x3e800000220a7820 */ /* 0x000fca0000400000 */
[----:B------:R-:W-:Y:S01]  /*123a0*/  FSEL R34, R10, R34, P3 ;  /* 0x000000220a227208 */ /* 0x000fe20001800000 */
[----:B------:R-:W-:Y:S01]  /*123b0*/  FMUL R10, R31, 0.25 ;  /* 0x3e8000001f0a7820 */ /* 0x000fe20000400000 */
[----:B------:R-:W-:-:S04]  /*123c0*/  @P3 FMUL R6, R6, 0.25 ;  /* 0x3e80000006063820 */ /* 0x000fc80000400000 */
[----:B------:R-:W-:Y:S01]  /*123d0*/  FSEL R31, R10, R31, P3 ;  /* 0x0000001f0a1f7208 */ /* 0x000fe20001800000 */
[----:B------:R-:W-:Y:S01]  /*123e0*/  FMUL R10, R30, 0.25 ;  /* 0x3e8000001e0a7820 */ /* 0x000fe20000400000 */
[----:B------:R-:W-:-:S04]  /*123f0*/  @!P4 FMUL R6, R6, 16777216 ;  /* 0x4b8000000606c820 */ /* 0x000fc80000400000 */
[----:B------:R-:W-:Y:S01]  /*12400*/  FSEL R30, R10, R30, P3 ;  /* 0x0000001e0a1e7208 */ /* 0x000fe20001800000 */
[----:B------:R-:W-:Y:S01]  /*12410*/  FMUL R10, R27, 0.25 ;  /* 0x3e8000001b0a7820 */ /* 0x000fe20000400000 */
[----:B------:R-:W0:Y:S04]  /*12420*/  MUFU.RCP R6, R6 ;  /* 0x0000000600067308 */ /* 0x000e280000001000 */
[----:B------:R-:W-:Y:S01]  /*12430*/  FSEL R27, R10, R27, P3 ;  /* 0x0000001b0a1b7208 */ /* 0x000fe20001800000 */
[----:B------:R-:W-:Y:S01]  /*12440*/  FMUL R10, R24, 0.25 ;  /* 0x3e800000180a7820 */ /* 0x000fe20000400000 */
[----:B------:R-:W-:-:S04]  /*12450*/  FSETP.GT.AND P3, PT, |R2|, 8.50705917302346158658e+37, PT ;  /* 0x7e8000000200780b */ /* 0x000fc80003f64200 */
[----:B------:R-:W-:Y:S01]  /*12460*/  FSEL R24, R10, R24, P3 ;  /* 0x000000180a187208 */ /* 0x000fe20001800000 */
[----:B------:R-:W-:Y:S01]  /*12470*/  FMUL R10, R149, 0.25 ;  /* 0x3e800000950a7820 */ /* 0x000fe20000400000 */
[----:B------:R-:W-:Y:S01]  /*12480*/  @!P4 FMUL R151, R151, 16777216 ;  /* 0x4b8000009797c820 */ /* 0x000fe20000400000 */
[----:B------:R-:W-:-:S03]  /*12490*/  @!P4 FMUL R150, R150, 16777216 ;  /* 0x4b8000009696c820 */ /* 0x000fc60000400000 */
[----:B------:R-:W-:Y:S01]  /*124a0*/  FSEL R149, R10, R149, P3 ;  /* 0x000000950a957208 */ /* 0x000fe20001800000 */
[----:B------:R-:W-:Y:S01]  /*124b0*/  FMUL R10, R148, 0.25 ;  /* 0x3e800000940a7820 */ /* 0x000fe20000400000 */
[C---:B0-----:R-:W-:Y:S01]  /*124c0*/  FMUL R7, R6.reuse, R151 ;  /* 0x0000009706077220 */ /* 0x041fe20000400000 */
[----:B-1----:R-:W-:Y:S01]  /*124d0*/  FMUL R5, R6, R150 ;  /* 0x0000009606057220 */ /* 0x002fe20000400000 */
[----:B------:R-:W-:Y:S01]  /*124e0*/  STL [R1+0x6e8], R221 ;  /* 0x0006e8dd01007387 */ /* 0x000fe20000100800 */
[----:B------:R-:W-:Y:S01]  /*124f0*/  @!P4 FMUL R143, R143, 16777216 ;  /* 0x4b8000008f8fc820 */ /* 0x000fe20000400000 */
[----:B------:R-:W-:Y:S01]  /*12500*/  FSEL R148, R10, R148, P3 ;  /* 0x000000940a947208 */ /* 0x000fe20001800000 */
[----:B------:R-:W-:Y:S01]  /*12510*/  FMUL R10, R145, 0.25 ;  /* 0x3e800000910a7820 */ /* 0x000fe20000400000 */
[----:B------:R-:W-:Y:S04]  /*12520*/  STL [R1+0x6ec], R217 ;  /* 0x0006ecd901007387 */ /* 0x000fe80000100800 */
[----:B------:R-:W-:Y:S01]  /*12530*/  STL [R1+0x6f0], R213 ;  /* 0x0006f0d501007387 */ /* 0x000fe20000100800 */
[----:B------:R-:W-:-:S03]  /*12540*/  FSEL R145, R10, R145, P3 ;  /* 0x000000910a917208 */ /* 0x000fc60001800000 */
[----:B------:R-:W-:Y:S01]  /*12550*/  STL [R1+0x6f4], R7 ;  /* 0x0006f40701007387 */ /* 0x000fe20000100800 */
[----:B------:R-:W-:-:S03]  /*12560*/  FMUL R10, R144, 0.25 ;  /* 0x3e800000900a7820 */ /* 0x000fc60000400000 */
[----:B------:R0:W-:Y:S02]  /*12570*/  STL [R1+0x6f8], R5 ;  /* 0x0006f80501007387 */ /* 0x0001e40000100800 */
[----:B------:R-:W-:Y:S01]  /*12580*/  FSEL R144, R10, R144, P3 ;  /* 0x000000900a907208 */ /* 0x000fe20001800000 */
[----:B0-----:R-:W-:Y:S01]  /*12590*/  FMUL R5, R6, R143 ;  /* 0x0000008f06057220 */ /* 0x001fe20000400000 */
[----:B------:R-:W-:-:S04]  /*125a0*/  FMUL R10, R141, 0.25 ;  /* 0x3e8000008d0a7820 */ /* 0x000fc80000400000 */
[----:B------:R0:W-:Y:S04]  /*125b0*/  STL [R1+0x208], R5 ;  /* 0x0002080501007387 */ /* 0x0001e80000100800 */
[----:B------:R-:W2:Y:S04]  /*125c0*/  LDL.LU R188, [R1+0x118] ;  /* 0x0001180001bc7983 */ /* 0x000ea80000300800 */
[----:B------:R-:W3:Y:S04]  /*125d0*/  LDL.LU R187, [R1+0x10c] ;  /* 0x00010c0001bb7983 */ /* 0x000ee80000300800 */
[----:B------:R-:W4:Y:S04]  /*125e0*/  LDL.LU R186, [R1+0x108] ;  /* 0x0001080001ba7983 */ /* 0x000f280000300800 */
[----:B------:R-:W5:Y:S01]  /*125f0*/  LDL.LU R185, [R1+0xfc] ;  /* 0x0000fc0001b97983 */ /* 0x000f620000300800 */
[----:B------:R-:W-:-:S03]  /*12600*/  FSEL R141, R10, R141, P3 ;  /* 0x0000008d0a8d7208 */ /* 0x000fc60001800000 */
[----:B------:R-:W5:Y:S01]  /*12610*/  LDL.LU R184, [R1+0xf8] ;  /* 0x0000f80001b87983 */ /* 0x000f620000300800 */
[----:B------:R-:W-:-:S03]  /*12620*/  MOV R206, R179 ;  /* 0x000000b300ce7202 */ /* 0x000fc60000000f00 */
[----:B------:R-:W5:Y:S01]  /*12630*/  LDL.LU R183, [R1+0xec] ;  /* 0x0000ec0001b77983 */ /* 0x000f620000300800 */
[----:B------:R-:W-:-:S03]  /*12640*/  FMUL R10, R140, 0.25 ;  /* 0x3e8000008c0a7820 */ /* 0x000fc60000400000 */
[----:B------:R-:W5:Y:S01]  /*12650*/  LDL.LU R182, [R1+0xe8] ;  /* 0x0000e80001b67983 */ /* 0x000f620000300800 */
[----:B------:R-:W-:-:S03]  /*12660*/  IMAD.MOV.U32 R201, RZ, RZ, R178 ;  /* 0x000000ffffc97224 */ /* 0x000fc600078e00b2 */
[----:B------:R-:W5:Y:S01]  /*12670*/  LDL.LU R181, [R1+0xdc] ;  /* 0x0000dc0001b57983 */ /* 0x000f620000300800 */
[----:B------:R-:W-:-:S03]  /*12680*/  MOV R200, R177 ;  /* 0x000000b100c87202 */ /* 0x000fc60000000f00 */
[----:B------:R-:W5:Y:S01]  /*12690*/  LDL.LU R180, [R1+0xd8] ;  /* 0x0000d80001b47983 */ /* 0x000f620000300800 */
[----:B------:R-:W-:-:S03]  /*126a0*/  MOV R199, R176 ;  /* 0x000000b000c77202 */ /* 0x000fc60000000f00 */
[----:B------:R-:W5:Y:S01]  /*126b0*/  LDL.LU R179, [R1+0xcc] ;  /* 0x0000cc0001b37983 */ /* 0x000f620000300800 */
[----:B------:R-:W-:-:S03]  /*126c0*/  IMAD.MOV.U32 R195, RZ, RZ, R175 ;  /* 0x000000ffffc37224 */ /* 0x000fc600078e00af */
[----:B------:R-:W5:Y:S01]  /*126d0*/  LDL.LU R178, [R1+0xc8] ;  /* 0x0000c80001b27983 */ /* 0x000f620000300800 */
[----:B------:R-:W-:-:S03]  /*126e0*/  MOV R191, R174 ;  /* 0x000000ae00bf7202 */ /* 0x000fc60000000f00 */
[----:B------:R-:W5:Y:S01]  /*126f0*/  LDL.LU R177, [R1+0xbc] ;  /* 0x0000bc0001b17983 */ /* 0x000f620000300800 */
[----:B------:R-:W-:Y:S01]  /*12700*/  FSEL R140, R10, R140, P3 ;  /* 0x0000008c0a8c7208 */ /* 0x000fe20001800000 */
[----:B------:R-:W-:Y:S02]  /*12710*/  FMUL R10, R137, 0.25 ;  /* 0x3e800000890a7820 */ /* 0x000fe40000400000 */
[----:B------:R-:W5:Y:S01]  /*12720*/  LDL.LU R176, [R1+0xb8] ;  /* 0x0000b80001b07983 */ /* 0x000f620000300800 */
[----:B------:R-:W-:Y:S01]  /*12730*/  MOV R11, R173 ;  /* 0x000000ad000b7202 */ /* 0x000fe20000000f00 */
[----:B------:R-:W-:Y:S02]  /*12740*/  IMAD.MOV.U32 R143, RZ, RZ, R172 ;  /* 0x000000ffff8f7224 */ /* 0x000fe400078e00ac */
        /* <DEDUP_REMOVED lines=40> */
[----:B------:R-:W-:-:S03]  /*129d0*/  MOV R196, R155 ;  /* 0x0000009b00c47202 */ /* 0x000fc60000000f00 */
[----:B------:R-:W5:Y:S01]  /*129e0*/  LDL.LU R157, [R1+0x1c] ;  /* 0x00001c00019d7983 */ /* 0x000f620000300800 */
[----:B------:R-:W-:Y:S01]  /*129f0*/  MOV R189, R22 ;  /* 0x0000001600bd7202 */ /* 0x000fe20000000f00 */
[----:B------:R-:W-:Y:S02]  /*12a00*/  IMAD.MOV.U32 R190, RZ, RZ, R23 ;  /* 0x000000ffffbe7224 */ /* 0x000fe400078e0017 */
[----:B------:R-:W5:Y:S01]  /*12a10*/  LDL.LU R156, [R1+0x18] ;  /* 0x00001800019c7983 */ /* 0x000f620000300800 */
[----:B------:R-:W-:-:S03]  /*12a20*/  IMAD.MOV.U32 R194, RZ, RZ, R154 ;  /* 0x000000ffffc27224 */ /* 0x000fc600078e009a */
[----:B------:R-:W5:Y:S01]  /*12a30*/  LDL.LU R155, [R1+0xc] ;  /* 0x00000c00019b7983 */ /* 0x000f620000300800 */
[----:B------:R-:W-:-:S03]  /*12a40*/  MOV R193, R153 ;  /* 0x0000009900c17202 */ /* 0x000fc60000000f00 */
[----:B------:R-:W5:Y:S01]  /*12a50*/  LDL.LU R22, [R1] ;  /* 0x0000000001167983 */ /* 0x000f620000300800 */
[----:B------:R-:W-:-:S03]  /*12a60*/  FSEL R132, R10, R132, P3 ;  /* 0x000000840a847208 */ /* 0x000fc60001800000 */
[----:B------:R-:W5:Y:S01]  /*12a70*/  LDL.LU R23, [R1+0x24] ;  /* 0x0000240001177983 */ /* 0x000f620000300800 */
[----:B------:R-:W-:-:S03]  /*12a80*/  FMUL R10, R129, 0.25 ;  /* 0x3e800000810a7820 */ /* 0x000fc60000400000 */
[----:B------:R-:W5:Y:S04]  /*12a90*/  LDL.LU R154, [R1+0x20] ;  /* 0x00002000019a7983 */ /* 0x000f680000300800 */
[----:B------:R-:W2:Y:S01]  /*12aa0*/  LDL.LU R153, [R1+0x14] ;  /* 0x0000140001997983 */ /* 0x000ea20000300800 */
        /* <DEDUP_REMOVED lines=94> */
[----:B------:R-:W-:Y:S01]  /*13090*/  @!P4 FMUL R146, R146, 16777216 ;  /* 0x4b8000009292c820 */ /* 0x000fe20000400000 */
[----:B------:R-:W-:-:S03]  /*130a0*/  @!P4 FMUL R38, R38, 16777216 ;  /* 0x4b8000002626c820 */ /* 0x000fc60000400000 */
[----:B------:R-:W-:Y:S01]  /*130b0*/  FSEL R36, R10, R36, P3 ;  /* 0x000000240a247208 */ /* 0x000fe20001800000 */
[----:B------:R-:W-:Y:S01]  /*130c0*/  FMUL R10, R33, 0.25 ;  /* 0x3e800000210a7820 */ /* 0x000fe20000400000 */
[C---:B------:R-:W-:Y:S01]  /*130d0*/  FMUL R8, R6.reuse, R146 ;  /* 0x0000009206087220 */ /* 0x040fe20000400000 */
[----:B------:R-:W-:Y:S01]  /*130e0*/  FMUL R146, R6, R38 ;  /* 0x0000002606927220 */ /* 0x000fe20000400000 */
[----:B------:R-:W-:Y:S01]  /*130f0*/  FMUL R38, R143, 0.25 ;  /* 0x3e8000008f267820 */ /* 0x000fe20000400000 */
[----:B------:R-:W-:Y:S01]  /*13100*/  FMUL R16, R29, 0.25 ;  /* 0x3e8000001d107820 */ /* 0x000fe20000400000 */
[----:B------:R-:W-:Y:S01]  /*13110*/  FSEL R33, R10, R33, P3 ;  /* 0x000000210a217208 */ /* 0x000fe20001800000 */
[----:B------:R-:W-:Y:S01]  /*13120*/  FMUL R10, R32, 0.25 ;  /* 0x3e800000200a7820 */ /* 0x000fe20000400000 */
[----:B------:R-:W-:Y:S01]  /*13130*/  FMUL R17, R28, 0.25 ;  /* 0x3e8000001c117820 */ /* 0x000fe20000400000 */
[----:B------:R-:W-:Y:S01]  /*13140*/  FMUL R13, R25, 0.25 ;  /* 0x3e800000190d7820 */ /* 0x000fe20000400000 */
[----:B------:R-:W-:Y:S01]  /*13150*/  FSETP.GT.AND P6, PT, |R3|, 8.50705917302346158658e+37, PT ;  /* 0x7e8000000300780b */ /* 0x000fe20003fc4200 */
[----:B------:R-:W-:Y:S01]  /*13160*/  @!P4 FMUL R26, R26, 16777216 ;  /* 0x4b8000001a1ac820 */ /* 0x000fe20000400000 */
        /* <DEDUP_REMOVED lines=58> */
[----:B------:R-:W-:-:S02]  /*13510*/  MOV R192, R152 ;  /* 0x0000009800c07202 */ /* 0x000fc40000000f00 */
[----:B------:R-:W-:Y:S01]  /*13520*/  FSEL R38, R38, R143, P6 ;  /* 0x0000008f26267208 */ /* 0x000fe20003000000 */
[----:B------:R-:W5:Y:S01]  /*13530*/  LDL.LU R152, [R1+0x10] ;  /* 0x0000100001987983 */ /* 0x000f620000300800 */
[C---:B------:R-:W-:Y:S01]  /*13540*/  FSETP.GEU.AND P4, PT, |R2|.reuse, 1.175494350822287508e-38, PT ;  /* 0x008000000200780b */ /* 0x040fe20003f8e200 */
[----:B------:R-:W-:Y:S01]  /*13550*/  @P3 FMUL R2, R2, 0.25 ;  /* 0x3e80000002023820 */ /* 0x000fe20000400000 */
[----:B------:R-:W-:Y:S01]  /*13560*/  FSEL R32, R10, R32, P3 ;  /* 0x000000200a207208 */ /* 0x000fe20001800000 */
[----:B--2---:R-:W-:Y:S01]  /*13570*/  FMUL R143, R153, 0.25 ;  /* 0x3e800000998f7820 */ /* 0x004fe20000400000 */
[----:B------:R-:W-:Y:S02]  /*13580*/  FSEL R16, R16, R29, P3 ;  /* 0x0000001d10107208 */ /* 0x000fe40001800000 */
[----:B------:R-:W-:Y:S02]  /*13590*/  FSEL R17, R17, R28, P3 ;  /* 0x0000001c11117208 */ /* 0x000fe40001800000 */
[----:B------:R-:W-:-:S02]  /*135a0*/  FSEL R13, R13, R25, P3 ;  /* 0x000000190d0d7208 */ /* 0x000fc40001800000 */
[----:B------:R-:W-:-:S04]  /*135b0*/  FSETP.GT.AND P3, PT, |R4|, 8.50705917302346158658e+37, PT ;  /* 0x7e8000000400780b */ /* 0x000fc80003f64200 */
[----:B------:R-:W-:Y:S02]  /*135c0*/  FSEL R143, R143, R153, P3 ;  /* 0x000000998f8f7208 */ /* 0x000fe40001800000 */
[----:B------:R-:W2:Y:S01]  /*135d0*/  LDL.LU R153, [R1+0x4] ;  /* 0x0000040001997983 */ /* 0x000ea20000300800 */
[C---:B------:R-:W-:Y:S01]  /*135e0*/  FMUL R217, R6.reuse, R138 ;  /* 0x0000008a06d97220 */ /* 0x040fe20000400000 */
[C---:B0-----:R-:W-:Y:S01]  /*135f0*/  FMUL R5, R6.reuse, R135 ;  /* 0x0000008706057220 */ /* 0x041fe20000400000 */
[C---:B------:R-:W-:Y:S01]  /*13600*/  FMUL R252, R6.reuse, R131 ;  /* 0x0000008306fc7220 */ /* 0x040fe20000400000 */
[----:B------:R-:W-:Y:S01]  /*13610*/  FMUL R10, R11, 0.25 ;  /* 0x3e8000000b0a7820 */ /* 0x000fe20000400000 */
[C---:B------:R-:W-:Y:S01]  /*13620*/  FMUL R213, R6.reuse, R139 ;  /* 0x0000008b06d57220 */ /* 0x040fe20000400000 */
[----:B------:R-:W-:Y:S01]  /*13630*/  MOV R138, R200 ;  /* 0x000000c8008a7202 */ /* 0x000fe20000000f00 */
[C---:B------:R-:W-:Y:S01]  /*13640*/  FMUL R7, R6.reuse, R134 ;  /* 0x0000008606077220 */ /* 0x040fe20000400000 */
[----:B------:R-:W-:Y:S01]  /*13650*/  MOV R135, R199 ;  /* 0x000000c700877202 */ /* 0x000fe20000000f00 */
[----:B------:R-:W-:Y:S01]  /*13660*/  FMUL R221, R6, R142 ;  /* 0x0000008e06dd7220 */ /* 0x000fe20000400000 */
[----:B------:R-:W-:Y:S01]  /*13670*/  MOV R131, R191 ;  /* 0x000000bf00837202 */ /* 0x000fe20000000f00 */
[----:B------:R-:W-:-:S02]  /*13680*/  IMAD.MOV.U32 R139, RZ, RZ, R201 ;  /* 0x000000ffff8b7224 */ /* 0x000fc400078e00c9 */
[C---:B------:R-:W-:Y:S01]  /*13690*/  FMUL R9, R6.reuse, R147 ;  /* 0x0000009306097220 */ /* 0x040fe20000400000 */
[----:B------:R-:W-:Y:S01]  /*136a0*/  IMAD.MOV.U32 R134, RZ, RZ, R195 ;  /* 0x000000ffff867224 */ /* 0x000fe200078e00c3 */
[----:B------:R-:W-:Y:S01]  /*136b0*/  MOV R142, R206 ;  /* 0x000000ce008e7202 */ /* 0x000fe20000000f00 */
[C---:B------:R-:W-:Y:S01]  /*136c0*/  FMUL R251, R6.reuse, R130 ;  /* 0x0000008206fb7220 */ /* 0x040fe20000400000 */
        /* <DEDUP_REMOVED lines=50> */
[----:B------:R-:W-:Y:S01]  /*139f0*/  FMUL R6, R6, R26 ;  /* 0x0000001a06067220 */ /* 0x000fe20000400000 */
[----:B------:R-:W-:Y:S01]  /*13a00*/  FSEL R10, R10, R11, P6 ;  /* 0x0000000b0a0a7208 */ /* 0x000fe20003000000 */
[----:B------:R-:W-:Y:S01]  /*13a10*/  FMUL R14, R131, 0.25 ;  /* 0x3e800000830e7820 */ /* 0x000fe20000400000 */
        /* <DEDUP_REMOVED lines=10> */
[----:B------:R-:W-:Y:S01]  /*13ac0*/  FSEL R14, R14, R131, P6 ;  /* 0x000000830e0e7208 */ /* 0x000fe20003000000 */
        /* <DEDUP_REMOVED lines=27> */
[----:B---3--:R-:W-:Y:S01]  /*13c80*/  FMUL R86, R187, 0.25 ;  /* 0x3e800000bb567820 */ /* 0x008fe20000400000 */
[----:B----4-:R-:W-:Y:S01]  /*13c90*/  FMUL R87, R186, 0.25 ;  /* 0x3e800000ba577820 */ /* 0x010fe20000400000 */
[----:B-----5:R-:W-:Y:S01]  /*13ca0*/  FMUL R90, R185, 0.25 ;  /* 0x3e800000b95a7820 */ /* 0x020fe20000400000 */
        /* <DEDUP_REMOVED lines=30> */
[----:B------:R-:W-:-:S02]  /*13e90*/  FSEL R39, R39, R150, P6 ;  /* 0x0000009627277208 */ /* 0x000fc40003000000 */
[C---:B------:R-:W-:Y:S01]  /*13ea0*/  FSETP.GEU.AND P5, PT, |R3|.reuse, 1.175494350822287508e-38, PT ;  /* 0x008000000300780b */ /* 0x040fe20003fae200 */
[----:B------:R-:W-:Y:S01]  /*13eb0*/  @P6 FMUL R3, R3, 0.25 ;  /* 0x3e80000003036820 */ /* 0x000fe20000400000 */
[----:B------:R-:W-:Y:S02]  /*13ec0*/  FSEL R29, R29, R142, P6 ;  /* 0x0000008e1d1d7208 */ /* 0x000fe40003000000 */
[----:B------:R-:W-:Y:S02]  /*13ed0*/  FSEL R42, R42, R12, P6 ;  /* 0x0000000c2a2a7208 */ /* 0x000fe40003000000 */
[----:B------:R-:W-:Y:S02]  /*13ee0*/  FSEL R54, R54, R243, P6 ;  /* 0x000000f336367208 */ /* 0x000fe40003000000 */
[----:B------:R-:W-:Y:S02]  /*13ef0*/  FSEL R55, R55, R228, P6 ;  /* 0x000000e437377208 */ /* 0x000fe40003000000 */
[----:B------:R-:W-:-:S02]  /*13f00*/  FSEL R58, R58, R225, P6 ;  /* 0x000000e13a3a7208 */ /* 0x000fc40003000000 */
[----:B------:R-:W-:Y:S02]  /*13f10*/  FSEL R59, R59, R212, P6 ;  /* 0x000000d43b3b7208 */ /* 0x000fe40003000000 */
        /* <DEDUP_REMOVED lines=45> */
[C---:B------:R-:W-:Y:S01]  /*141f0*/  FSETP.GEU.AND P6, PT, |R4|.reuse, 1.175494350822287508e-38, PT ;  /* 0x008000000400780b */ /* 0x040fe20003fce200 */
[----:B------:R-:W-:Y:S01]  /*14200*/  @P3 FMUL R4, R4, 0.25 ;  /* 0x3e80000004043820 */ /* 0x000fe20000400000 */
[----:B------:R-:W0:Y:S01]  /*14210*/  S2R R156, SR_CgaCtaId ;  /* 0x00000000009c7919 */ /* 0x000e220000008800 */
[----:B------:R-:W-:Y:S01]  /*14220*/  @!P5 FMUL R3, R3, 16777216 ;  /* 0x4b8000000303d820 */ /* 0x000fe20000400000 */
[----:B------:R-:W-:-:S09]  /*14230*/  FMUL R12, R22, 0.25 ;  /* 0x3e800000160c7820 */ /* 0x000fd20000400000 */
[----:B------:R-:W-:Y:S01]  /*14240*/  @!P6 FMUL R4, R4, 16777216 ;  /* 0x4b8000000404e820 */ /* 0x000fe20000400000 */
[----:B------:R-:W-:-:S05]  /*14250*/  FMUL R150, R152, 0.25 ;  /* 0x3e80000098967820 */ /* 0x000fca0000400000 */
[----:B------:R-:W-:Y:S01]  /*14260*/  FSEL R150, R150, R152, P3 ;  /* 0x0000009896967208 */ /* 0x000fe20001800000 */
[----:B--2---:R-:W-:-:S05]  /*14270*/  FMUL R152, R153, 0.25 ;  /* 0x3e80000099987820 */ /* 0x004fca0000400000 */
[----:B------:R-:W-:Y:S02]  /*14280*/  FSEL R152, R152, R153, P3 ;  /* 0x0000009998987208 */ /* 0x000fe40001800000 */
[----:B------:R-:W1:Y:S01]  /*14290*/  S2R R153, SR_TID.X ;  /* 0x0000000000997919 */ /* 0x000e620000002100 */
[----:B------:R-:W2:Y:S01]  /*142a0*/  MUFU.RCP R4, R4 ;  /* 0x0000000400047308 */ /* 0x000ea20000001000 */
[----:B------:R-:W-:Y:S01]  /*142b0*/  @!P4 FMUL R2, R2, 16777216 ;  /* 0x4b8000000202c820 */ /* 0x000fe20000400000 */
[----:B------:R-:W-:Y:S01]  /*142c0*/  FSEL R12, R12, R22, P3 ;  /* 0x000000160c0c7208 */ /* 0x000fe20001800000 */
[----:B------:R-:W-:-:S05]  /*142d0*/  FMUL R22, R23, 0.25 ;  /* 0x3e80000017167820 */ /* 0x000fca0000400000 */
[----:B------:R-:W3:Y:S01]  /*142e0*/  MUFU.RCP R142, R2 ;  /* 0x00000002008e7308 */ /* 0x000ee20000001000 */
[----:B------:R-:W-:Y:S01]  /*142f0*/  @!P6 FMUL R152, R152, 16777216 ;  /* 0x4b8000009898e820 */ /* 0x000fe20000400000 */
[----:B------:R-:W-:-:S06]  /*14300*/  @!P6 FMUL R12, R12, 16777216 ;  /* 0x4b8000000c0ce820 */ /* 0x000fcc0000400000 */
[----:B------:R-:W4:Y:S01]  /*14310*/  MUFU.RCP R3, R3 ;  /* 0x0000000300037308 */ /* 0x000f220000001000 */
[----:B------:R-:W-:Y:S01]  /*14320*/  FSEL R22, R22, R23, P3 ;  /* 0x0000001716167208 */ /* 0x000fe20001800000 */
[C---:B--2---:R-:W-:Y:S01]  /*14330*/  FMUL R152, R4.reuse, R152 ;  /* 0x0000009804987220 */ /* 0x044fe20000400000 */
[----:B------:R-:W-:Y:S01]  /*14340*/  FMUL R12, R4, R12 ;  /* 0x0000000c040c7220 */ /* 0x000fe20000400000 */
[----:B------:R-:W-:Y:S01]  /*14350*/  FMUL R23, R154, 0.25 ;  /* 0x3e8000009a177820 */ /* 0x000fe20000400000 */
[----:B------:R-:W-:Y:S01]  /*14360*/  @!P4 FMUL R13, R13, 16777216 ;  /* 0x4b8000000d0dc820 */ /* 0x000fe20000400000 */
[----:B------:R-:W-:Y:S01]  /*14370*/  @!P5 FMUL R15, R15, 16777216 ;  /* 0x4b8000000f0fd820 */ /* 0x000fe20000400000 */
[----:B------:R-:W-:Y:S01]  /*14380*/  @!P5 FMUL R14, R14, 16777216 ;  /* 0x4b8000000e0ed820 */ /* 0x000fe20000400000 */
[----:B------:R-:W-:Y:S01]  /*14390*/  @!P4 FMUL R24, R24, 16777216 ;  /* 0x4b8000001818c820 */ /* 0x000fe20000400000 */
[----:B------:R-:W-:Y:S01]  /*143a0*/  F2FP.BF16.F32.PACK_AB R12, R152, R12 ;  /* 0x0000000c980c723e */ /* 0x000fe200000010ff */
[----:B---3--:R-:W-:Y:S01]  /*143b0*/  FMUL R2, R142, R13 ;  /* 0x0000000d8e027220 */ /* 0x008fe20000400000 */
[----:B------:R-:W-:-:S02]  /*143c0*/  FSEL R23, R23, R154, P3 ;  /* 0x0000009a17177208 */ /* 0x000fc40001800000 */
[----:B------:R-:W-:Y:S01]  /*143d0*/  MOV R155, 0x400 ;  /* 0x00000400009b7802 */ /* 0x000fe20000000f00 */
[C---:B-1----:R-:W-:Y:S01]  /*143e0*/  IMAD.SHL.U32 R152, R153.reuse, 0x40, RZ ;  /* 0x0000004099987824 */ /* 0x042fe200078e00ff */
[----:B------:R-:W-:Y:S01]  /*143f0*/  SHF.L.U32 R154, R153, 0x4, RZ ;  /* 0x00000004999a7819 */ /* 0x000fe200000006ff */
[C---:B----4-:R-:W-:Y:S01]  /*14400*/  FMUL R13, R3.reuse, R15 ;  /* 0x0000000f030d7220 */ /* 0x050fe20000400000 */
[----:B------:R-:W-:Y:S01]  /*14410*/  FMUL R14, R3, R14 ;  /* 0x0000000e030e7220 */ /* 0x000fe20000400000 */
[----:B------:R-:W-:Y:S01]  /*14420*/  FMUL R15, R142, R24 ;  /* 0x000000188e0f7220 */ /* 0x000fe20000400000 */
[----:B------:R-:W-:Y:S02]  /*14430*/  LOP3.LUT R154, R154, 0xf0, RZ, 0xc0, !PT ;  /* 0x000000f09a9a7812 */ /* 0x000fe400078ec0ff */
[----:B------:R-:W-:Y:S02]  /*14440*/  LOP3.LUT R152, R152, 0x400, RZ, 0xc0, !PT ;  /* 0x0000040098987812 */ /* 0x000fe400078ec0ff */
[----:B0-----:R-:W-:-:S02]  /*14450*/  LEA R155, R156, R155, 0x18 ;  /* 0x0000009b9c9b7211 */ /* 0x001fc400078ec0ff */
[----:B------:R-:W-:Y:S02]  /*14460*/  F2FP.BF16.F32.PACK_AB R13, R13, R14 ;  /* 0x0000000e0d0d723e */ /* 0x000fe400000010ff */
[----:B------:R-:W-:Y:S02]  /*14470*/  F2FP.BF16.F32.PACK_AB R14, R2, R15 ;  /* 0x0000000f020e723e */ /* 0x000fe400000010ff */
[----:B------:R-:W-:Y:S02]  /*14480*/  IADD3 R24, R152, R155, R154 ;  /* 0x0000009b98187210 */ /* 0x000fe40007ffe09a */
[----:B------:R-:W-:Y:S02]  /*14490*/  LOP3.LUT R2, R153, 0x60, RZ, 0xc0, !PT ;  /* 0x0000006099027812 */ /* 0x000fe400078ec0ff */
[----:B------:R-:W-:Y:S02]  /*144a0*/  F2FP.BF16.F32.PACK_AB R15, R27, R6 ;  /* 0x000000061b0f723e */ /* 0x000fe400000010ff */
[----:B------:R-:W-:-:S05]  /*144b0*/  LEA R2, R2, R24, 0x3 ;  /* 0x0000001802027211 */ /* 0x000fca00078e18ff */
[----:B------:R0:W-:Y:S01]  /*144c0*/  STSM.16.M88.4 [R2], R12 ;  /* 0x0000000c02007844 */ /* 0x0001e20000000200 */
[----:B------:R-:W-:Y:S01]  /*144d0*/  @!P4 FMUL R16, R16, 16777216 ;  /* 0x4b8000001010c820 */ /* 0x000fe20000400000 */
[----:B------:R-:W-:Y:S01]  /*144e0*/  @!P4 FMUL R17, R17, 16777216 ;  /* 0x4b8000001111c820 */ /* 0x000fe20000400000 */
[----:B------:R-:W-:Y:S01]  /*144f0*/  @!P5 FMUL R18, R18, 16777216 ;  /* 0x4b8000001212d820 */ /* 0x000fe20000400000 */
[----:B------:R-:W-:Y:S01]  /*14500*/  @!P5 FMUL R19, R19, 16777216 ;  /* 0x4b8000001313d820 */ /* 0x000fe20000400000 */
[----:B------:R-:W-:Y:S01]  /*14510*/  LOP3.LUT R6, R153, 0x7f, RZ, 0xc0, !PT ;  /* 0x0000007f99067812 */ /* 0x000fe200078ec0ff */
[----:B------:R-:W-:Y:S02]  /*14520*/  FMUL R17, R142, R17 ;  /* 0x000000118e117220 */ /* 0x000fe40000400000 */
[C---:B------:R-:W-:Y:S01]  /*14530*/  FMUL R19, R3.reuse, R19 ;  /* 0x0000001303137220 */ /* 0x040fe20000400000 */
[----:B------:R-:W-:Y:S01]  /*14540*/  LEA R6, R6, R155, 0x4 ;  /* 0x0000009b06067211 */ /* 0x000fe200078e20ff */
[----:B0-----:R-:W-:Y:S01]  /*14550*/  FMUL R14, R142, R16 ;  /* 0x000000108e0e7220 */ /* 0x001fe20000400000 */
[----:B------:R-:W-:-:S04]  /*14560*/  FMUL R13, R3, R18 ;  /* 0x00000012030d7220 */ /* 0x000fc80000400000 */
[----:B------:R-:W-:Y:S02]  /*14570*/  F2FP.BF16.F32.PACK_AB R14, R14, R17 ;  /* 0x000000110e0e723e */ /* 0x000fe400000010ff */
[----:B------:R-:W-:Y:S01]  /*14580*/  F2FP.BF16.F32.PACK_AB R13, R13, R19 ;  /* 0x000000130d0d723e */ /* 0x000fe200000010ff */
[----:B------:R-:W-:Y:S01]  /*14590*/  BAR.SYNC.DEFER_BLOCKING 0x0 ;  /* 0x0000000000007b1d */ /* 0x000fe20000010000 */
[----:B------:R-:W-:Y:S01]  /*145a0*/  @!P6 FMUL R143, R143, 16777216 ;  /* 0x4b8000008f8fe820 */ /* 0x000fe20000400000 */
[----:B------:R-:W-:-:S03]  /*145b0*/  @!P6 FMUL R150, R150, 16777216 ;  /* 0x4b8000009696e820 */ /* 0x000fc60000400000 */
[C---:B------:R-:W-:Y:S01]  /*145c0*/  FMUL R12, R4.reuse, R143 ;  /* 0x0000008f040c7220 */ /* 0x040fe20000400000 */
[----:B------:R-:W-:Y:S01]  /*145d0*/  FMUL R150, R4, R150 ;  /* 0x0000009604967220 */ /* 0x000fe20000400000 */
[----:B------:R-:W0:Y:S04]  /*145e0*/  LDS.128 R16, [R6] ;  /* 0x0000000006107984 */ /* 0x000e280000000c00 */
[----:B------:R-:W-:Y:S02]  /*145f0*/  F2FP.BF16.F32.PACK_AB R12, R12, R150 ;  /* 0x000000960c0c723e */ /* 0x000fe400000010ff */
[----:B------:R-:W-:Y:S01]  /*14600*/  F2FP.BF16.F32.PACK_AB R15, R31, R30 ;  /* 0x0000001e1f0f723e */ /* 0x000fe200000010ff */
[----:B------:R-:W-:Y:S01]  /*14610*/  BAR.SYNC.DEFER_BLOCKING 0x0 ;  /* 0x0000000000007b1d */ /* 0x000fe20000010000 */
[----:B------:R-:W-:Y:S01]  /*14620*/  @!P5 FMUL R20, R20, 16777216 ;  /* 0x4b8000001414d820 */ /* 0x000fe20000400000 */
[----:B------:R-:W-:Y:S01]  /*14630*/  @!P5 FMUL R21, R21, 16777216 ;  /* 0x4b8000001515d820 */ /* 0x000fe20000400000 */
[----:B------:R-:W-:Y:S01]  /*14640*/  @!P6 FMUL R22, R22, 16777216 ;  /* 0x4b8000001616e820 */ /* 0x000fe20000400000 */
[----:B------:R-:W-:-:S02]  /*14650*/  @!P6 FMUL R23, R23, 16777216 ;  /* 0x4b8000001717e820 */ /* 0x000fc40000400000 */
[----:B------:R1:W-:Y:S02]  /*14660*/  STSM.16.M88.4 [R2], R12 ;  /* 0x0000000c02007844 */ /* 0x0003e40000000200 */
[C---:B------:R-:W-:Y:S01]  /*14670*/  FMUL R23, R4.reuse, R23 ;  /* 0x0000001704177220 */ /* 0x040fe20000400000 */
[C---:B------:R-:W-:Y:S01]  /*14680*/  FMUL R21, R3.reuse, R21 ;  /* 0x0000001503157220 */ /* 0x040fe20000400000 */
[----:B------:R-:W2:Y:S01]  /*14690*/  S2R R24, SR_TID.X ;  /* 0x0000000000187919 */ /* 0x000ea20000002100 */
[----:B-1----:R-:W-:Y:S01]  /*146a0*/  FMUL R13, R3, R20 ;  /* 0x00000014030d7220 */ /* 0x002fe20000400000 */
        /* <DEDUP_REMOVED lines=8> */
[----:B------:R-:W1:Y:S04]  /*14730*/  LDS.128 R20, [R6] ;  /* 0x0000000006147984 */ /* 0x000e680000000c00 */
[----:B------:R-:W-:Y:S02]  /*14740*/  F2FP.BF16.F32.PACK_AB R14, R14, R32 ;  /* 0x000000200e0e723e */ /* 0x000fe400000010ff */
[----:B------:R-:W-:Y:S01]  /*14750*/  F2FP.BF16.F32.PACK_AB R15, R35, R34 ;  /* 0x00000022230f723e */ /* 0x000fe200000010ff */
[----:B------:R-:W-:Y:S01]  /*14760*/  BAR.SYNC.DEFER_BLOCKING 0x0 ;  /* 0x0000000000007b1d */ /* 0x000fe20000010000 */
        /* <DEDUP_REMOVED lines=15> */
[----:B------:R3:W-:Y:S01]  /*14860*/  STSM.16.M88.4 [R2], R12 ;  /* 0x0000000c02007844 */ /* 0x0007e20000000200 */
        /* <DEDUP_REMOVED lines=8> */
[----:B---3--:R-:W3:Y:S04]  /*148f0*/  LDL.LU R14, [R1+0x1e0] ;  /* 0x0001e000010e7983 */ /* 0x008ee80000300800 */
[----:B------:R-:W4:Y:S04]  /*14900*/  LDL.LU R15, [R1+0x1d4] ;  /* 0x0001d400010f7983 */ /* 0x000f280000300800 */
[----:B------:R-:W5:Y:S04]  /*14910*/  LDL.LU R30, [R1+0x1d0] ;  /* 0x0001d000011e7983 */ /* 0x000f680000300800 */
[----:B------:R-:W5:Y:S04]  /*14920*/  LDL.LU R31, [R1+0x1c0] ;  /* 0x0001c000011f7983 */ /* 0x000f680000300800 */
[----:B------:R-:W5:Y:S01]  /*14930*/  LDL.LU R161, [R1+0x174] ;  /* 0x0001740001a17983 */ /* 0x000f620000300800 */
[----:B------:R-:W-:-:S03]  /*14940*/  @!P4 FMUL R104, R104, 16777216 ;  /* 0x4b8000006868c820 */ /* 0x000fc60000400000 */
[----:B------:R-:W5:Y:S01]  /*14950*/  LDL.LU R160, [R1+0x170] ;  /* 0x0001700001a07983 */ /* 0x000f620000300800 */
[----:B------:R-:W-:Y:S01]  /*14960*/  @!P4 FMUL R101, R101, 16777216 ;  /* 0x4b8000006565c820 */ /* 0x000fe20000400000 */
[----:B------:R-:W-:Y:S02]  /*14970*/  @!P4 FMUL R100, R100, 16777216 ;  /* 0x4b8000006464c820 */ /* 0x000fe40000400000 */
[----:B------:R-:W5:Y:S01]  /*14980*/  LDL.LU R163, [R1+0x164] ;  /* 0x0001640001a37983 */ /* 0x000f620000300800 */
[----:B------:R-:W-:Y:S01]  /*14990*/  @!P4 FMUL R97, R97, 16777216 ;  /* 0x4b8000006161c820 */ /* 0x000fe20000400000 */
[----:B------:R-:W-:Y:S01]  /*149a0*/  @!P4 FMUL R96, R96, 16777216 ;  /* 0x4b8000006060c820 */ /* 0x000fe20000400000 */
[----:B------:R-:W-:Y:S01]  /*149b0*/  @!P4 FMUL R93, R93, 16777216 ;  /* 0x4b8000005d5dc820 */ /* 0x000fe20000400000 */
[----:B------:R-:W5:Y:S01]  /*149c0*/  LDL.LU R162, [R1+0x160] ;  /* 0x0001600001a27983 */ /* 0x000f620000300800 */
        /* <DEDUP_REMOVED lines=29> */
[C---:B--2---:R-:W-:Y:S01]  /*14ba0*/  IMAD.SHL.U32 R12, R24.reuse, 0x8, RZ ;  /* 0x00000008180c7824 */ /* 0x044fe200078e00ff */
[----:B------:R-:W2:Y:S01]  /*14bb0*/  LDL.LU R173, [R1+0x154] ;  /* 0x0001540001ad7983 */ /* 0x000ea20000300800 */
[----:B------:R-:W-:-:S02]  /*14bc0*/  SHF.L.U32 R196, R24, 0x2, RZ ;  /* 0x0000000218c47819 */ /* 0x000fc400000006ff */
[----:B------:R-:W-:Y:S01]  /*14bd0*/  ISETP.GE.U32.AND P4, PT, R0, 0x7f800000, PT ;  /* 0x7f8000000000780c */ /* 0x000fe20003f86070 */
[----:B------:R-:W2:Y:S01]  /*14be0*/  LDL.LU R172, [R1+0x150] ;  /* 0x0001500001ac7983 */ /* 0x000ea20000300800 */
[----:B------:R-:W-:-:S03]  /*14bf0*/  LOP3.LUT R12, R12, 0x38, RZ, 0xc0, !PT ;  /* 0x000000380c0c7812 */ /* 0x000fc600078ec0ff */
[----:B------:R-:W2:Y:S01]  /*14c00*/  LDL.LU R175, [R1+0x144] ;  /* 0x0001440001af7983 */ /* 0x000ea20000300800 */
[----:B------:R-:W-:-:S03]  /*14c10*/  LOP3.LUT R196, R196, 0x1c0, RZ, 0xc0, !PT ;  /* 0x000001c0c4c47812 */ /* 0x000fc600078ec0ff */
[----:B------:R-:W2:Y:S01]  /*14c20*/  LDL.LU R174, [R1+0x140] ;  /* 0x0001400001ae7983 */ /* 0x000ea20000300800 */
[----:B------:R-:W-:-:S03]  /*14c30*/  SHF.R.U32.HI R13, RZ, 0x1, R24 ;  /* 0x00000001ff0d7819 */ /* 0x000fc60000011618 */
[----:B------:R-:W2:Y:S04]  /*14c40*/  LDL.LU R181, [R1+0x134] ;  /* 0x0001340001b57983 */ /* 0x000ea80000300800 */
[----:B------:R-:W2:Y:S01]  /*14c50*/  LDL.LU R180, [R1+0x130] ;  /* 0x0001300001b47983 */ /* 0x000ea20000300800 */
[----:B------:R-:W-:-:S03]  /*14c60*/  IADD3 R196, R196, R155, R12 ;  /* 0x0000009bc4c47210 */ /* 0x000fc60007ffe00c */
[----:B------:R-:W2:Y:S01]  /*14c70*/  LDL.LU R183, [R1+0x124] ;  /* 0x0001240001b77983 */ /* 0x000ea20000300800 */
[----:B------:R-:W-:-:S03]  /*14c80*/  LOP3.LUT R13, R13, 0x4, RZ, 0xc0, !PT ;  /* 0x000000040d0d7812 */ /* 0x000fc600078ec0ff */
[----:B------:R-:W2:Y:S04]  /*14c90*/  LDL.LU R182, [R1+0x120] ;  /* 0x0001200001b67983 */ /* 0x000ea80000300800 */
[----:B------:R-:W2:Y:S04]  /*14ca0*/  LDL.LU R150, [R1+0x100] ;  /* 0x0001000001967983 */ /* 0x000ea80000300800 */
[----:B------:R-:W3:Y:S01]  /*14cb0*/  LDL.LU R198, [R1+0xe4] ;  /* 0x0000e40001c67983 */ /* 0x000ee20000300800 */
[----:B------:R-:W-:-:S03]  /*14cc0*/  IADD3 R196, R13, R196, RZ ;  /* 0x000000c40dc47210 */ /* 0x000fc60007ffe0ff */
[----:B------:R-:W2:Y:S01]  /*14cd0*/  LDL.LU R197, [R1+0xe0] ;  /* 0x0000e00001c57983 */ /* 0x000ea20000300800 */
[----:B------:R-:W-:-:S03]  /*14ce0*/  @P4 MOV R13, 0x7f800000 ;  /* 0x7f800000000d4802 */ /* 0x000fc60000000f00 */
[----:B------:R-:W4:Y:S04]  /*14cf0*/  LDL.LU R210, [R1+0xc4] ;  /* 0x0000c40001d27983 */ /* 0x000f280000300800 */
[----:B------:R-:W5:Y:S04]  /*14d00*/  LDL.LU R209, [R1+0xc0] ;  /* 0x0000c00001d17983 */ /* 0x000f680000300800 */
[----:B------:R-:W3:Y:S04]  /*14d10*/  LDL.LU R34, [R1+0xb4] ;  /* 0x0000b40001227983 */ /* 0x000ee80000300800 */
[----:B------:R-:W2:Y:S04]  /*14d20*/  LDL.LU R35, [R1+0xb0] ;  /* 0x0000b00001237983 */ /* 0x000ea80000300800 */
[----:B------:R-:W2:Y:S01]  /*14d30*/  LDL.LU R243, [R1+0x50] ;  /* 0x0000500001f37983 */ /* 0x000ea20000300800 */
[----:B------:R-:W-:-:S03]  /*14d40*/  @P4 FFMA.FTZ R208, R0, R13, +INF ;  /* 0x7f80000000d04423 */ /* 0x000fc6000001000d */
[----:B------:R-:W2:Y:S01]  /*14d50*/  LDL.LU R228, [R1+0x44] ;  /* 0x0000440001e47983 */ /* 0x000ea20000300800 */
[----:B------:R-:W-:-:S03]  /*14d60*/  FMUL R194, R142, R149 ;  /* 0x000000958ec27220 */ /* 0x000fc60000400000 */
        /* <DEDUP_REMOVED lines=13> */
[----:B------:R-:W-:-:S03]  /*14e40*/  SHF.L.U32 R12, R24, 0x1, RZ ;  /* 0x00000001180c7819 */ /* 0x000fc600000006ff */
[----:B------:R-:W2:Y:S01]  /*14e50*/  LDL.LU R128, [R1+0x54] ;  /* 0x0000540001807983 */ /* 0x000ea20000300800 */
[----:B------:R-:W-:-:S03]  /*14e60*/  FMUL R158, R142, R104 ;  /* 0x000000688e9e7220 */ /* 0x000fc60000400000 */
[----:B------:R-:W2:Y:S01]  /*14e70*/  LDL.LU R124, [R1+0x60] ;  /* 0x00006000017c7983 */ /* 0x000ea20000300800 */
[C---:B------:R-:W-:Y:S01]  /*14e80*/  FMUL R168, R142.reuse, R116 ;  /* 0x000000748ea87220 */ /* 0x040fe20000400000 */
[C---:B------:R-:W-:Y:S02]  /*14e90*/  FMUL R156, R142.reuse, R100 ;  /* 0x000000648e9c7220 */ /* 0x040fe40000400000 */
[----:B------:R-:W2:Y:S01]  /*14ea0*/  LDL.LU R112, [R1+0x64] ;  /* 0x0000640001707983 */ /* 0x000ea20000300800 */
[C---:B------:R-:W-:Y:S01]  /*14eb0*/  FMUL R169, R142.reuse, R117 ;  /* 0x000000758ea97220 */ /* 0x040fe20000400000 */
[C---:B------:R-:W-:Y:S02]  /*14ec0*/  FMUL R116, R142.reuse, R49 ;  /* 0x000000318e747220 */ /* 0x040fe40000400000 */
[----:B------:R-:W2:Y:S01]  /*14ed0*/  LDL.LU R108, [R1+0x70] ;  /* 0x00007000016c7983 */ /* 0x000ea20000300800 */
[C---:B------:R-:W-:Y:S01]  /*14ee0*/  FMUL R170, R142.reuse, R120 ;  /* 0x000000788eaa7220 */ /* 0x040fe20000400000 */
[----:B------:R-:W-:-:S02]  /*14ef0*/  FMUL R117, R142, R48 ;  /* 0x000000308e757220 */ /* 0x000fc40000400000 */
[----:B------:R-:W2:Y:S01]  /*14f00*/  LDL.LU R104, [R1+0x90] ;  /* 0x0000900001687983 */ /* 0x000ea20000300800 */
[----:B------:R-:W-:Y:S01]  /*14f10*/  LOP3.LUT R12, R12, 0xf8, RZ, 0xc0, !PT ;  /* 0x000000f80c0c7812 */ /* 0x000fe200078ec0ff */
[C---:B------:R-:W-:Y:S02]  /*14f20*/  FMUL R171, R142.reuse, R121 ;  /* 0x000000798eab7220 */ /* 0x040fe40000400000 */
[----:B------:R-:W2:Y:S01]  /*14f30*/  LDL.LU R100, [R1+0xa0] ;  /* 0x0000a00001647983 */ /* 0x000ea20000300800 */
[----:B------:R-:W-:Y:S01]  /*14f40*/  FMUL R120, R142, R45 ;  /* 0x0000002d8e787220 */ /* 0x000fe20000400000 */
[----:B------:R-:W-:Y:S02]  /*14f50*/  @!P5 FMUL R10, R10, 16777216 ;  /* 0x4b8000000a0ad820 */ /* 0x000fe40000400000 */
[----:B------:R-:W2:Y:S01]  /*14f60*/  LDL.LU R49, [R1+0x180] ;  /* 0x0001800001317983 */ /* 0x000ea20000300800 */
[C---:B------:R-:W-:Y:S01]  /*14f70*/  FMUL R121, R142.reuse, R44 ;  /* 0x0000002c8e797220 */ /* 0x040fe20000400000 */
[----:B------:R-:W-:-:S02]  /*14f80*/  FMUL R24, R142, R41 ;  /* 0x000000298e187220 */ /* 0x000fc40000400000 */
[----:B------:R-:W2:Y:S01]  /*14f90*/  LDL.LU R48, [R1+0x190] ;  /* 0x0001900001307983 */ /* 0x000ea20000300800 */
[----:B------:R-:W-:Y:S01]  /*14fa0*/  @!P5 FMUL R11, R11, 16777216 ;  /* 0x4b8000000b0bd820 */ /* 0x000fe20000400000 */
[C---:B------:R-:W-:Y:S02]  /*14fb0*/  FMUL R27, R142.reuse, R40 ;  /* 0x000000288e1b7220 */ /* 0x040fe40000400000 */
[----:B------:R-:W2:Y:S01]  /*14fc0*/  LDL.LU R45, [R1+0x194] ;  /* 0x00019400012d7983 */ /* 0x000ea20000300800 */
[----:B------:R-:W-:-:S03]  /*14fd0*/  FMUL R32, R142, R37 ;  /* 0x000000258e207220 */ /* 0x000fc60000400000 */
[----:B------:R-:W2:Y:S01]  /*14fe0*/  LDL.LU R44, [R1+0x1a0] ;  /* 0x0001a000012c7983 */ /* 0x000ea20000300800 */
[----:B------:R-:W-:Y:S02]  /*14ff0*/  IMAD.IADD R12, R155, 0x1, R12 ;  /* 0x000000019b0c7824 */ /* 0x000fe400078e020c */
[----:B------:R-:W-:Y:S01]  /*15000*/  FMUL R33, R142, R36 ;  /* 0x000000248e217220 */ /* 0x000fe20000400000 */
[----:B------:R-:W2:Y:S01]  /*15010*/  LDL.LU R41, [R1+0x1a4] ;  /* 0x0001a40001297983 */ /* 0x000ea20000300800 */
[----:B------:R-:W-:-:S03]  /*15020*/  FMUL R155, R3, R10 ;  /* 0x0000000a039b7220 */ /* 0x000fc60000400000 */
[----:B------:R-:W2:Y:S01]  /*15030*/  LDL.LU R40, [R1+0x1b0] ;  /* 0x0001b00001287983 */ /* 0x000ea20000300800 */
[----:B------:R-:W-:-:S03]  /*15040*/  FMUL R154, R3, R11 ;  /* 0x0000000b039a7220 */ /* 0x000fc60000400000 */
[----:B------:R-:W2:Y:S04]  /*15050*/  LDL.LU R37, [R1+0x1b4] ;  /* 0x0001b40001257983 */ /* 0x000ea80000300800 */
[----:B------:R-:W2:Y:S04]  /*15060*/  LDL.LU R36, [R1+0x1c4] ;  /* 0x0001c40001247983 */ /* 0x000ea80000300800 */
[----:B------:R-:W2:Y:S04]  /*15070*/  LDL.LU R10, [R1+0x1f0] ;  /* 0x0001f000010a7983 */ /* 0x000ea80000300800 */
[----:B------:R-:W2:Y:S01]  /*15080*/  LDL.LU R11, [R1+0x1f4] ;  /* 0x0001f400010b7983 */ /* 0x000ea20000300800 */
[----:B------:R-:W-:Y:S01]  /*15090*/  @!P5 FMUL R98, R98, 16777216 ;  /* 0x4b8000006262d820 */ /* 0x000fe20000400000 */
[----:B------:R-:W-:Y:S01]  /*150a0*/  @!P5 FMUL R102, R102, 16777216 ;  /* 0x4b8000006666d820 */ /* 0x000fe20000400000 */
[C---:B------:R-:W-:Y:S01]  /*150b0*/  FMUL R187, R142.reuse, R137 ;  /* 0x000000898ebb7220 */ /* 0x040fe20000400000 */
[----:B------:R-:W-:Y:S01]  /*150c0*/  FMUL R185, R142, R133 ;  /* 0x000000858eb97220 */ /* 0x000fe20000400000 */
[C---:B------:R-:W-:Y:S01]  /*150d0*/  FMUL R137, R3.reuse, R98 ;  /* 0x0000006203897220 */ /* 0x040fe20000400000 */
[----:B------:R-:W-:Y:S01]  /*150e0*/  FMUL R133, R3, R102 ;  /* 0x0000006603857220 */ /* 0x000fe20000400000 */
[----:B------:R-:W2:Y:S04]  /*150f0*/  LDL.LU R98, [R1+0x184] ;  /* 0x0001840001627983 */ /* 0x000ea80000300800 */
[----:B------:R-:W2:Y:S01]  /*15100*/  LDL.LU R102, [R1+0xa4] ;  /* 0x0000a40001667983 */ /* 0x000ea20000300800 */
[----:B------:R-:W-:Y:S01]  /*15110*/  @!P5 FMUL R94, R94, 16777216 ;  /* 0x4b8000005e5ed820 */ /* 0x000fe20000400000 */
[----:B------:R-:W-:Y:S01]  /*15120*/  @!P5 FMUL R103, R103, 16777216 ;  /* 0x4b8000006767d820 */ /* 0x000fe20000400000 */
[----:B------:R-:W-:Y:S01]  /*15130*/  @!P5 FMUL R106, R106, 16777216 ;  /* 0x4b8000006a6ad820 */ /* 0x000fe20000400000 */
[C---:B------:R-:W-:Y:S01]  /*15140*/  FMUL R189, R142.reuse, R141 ;  /* 0x0000008d8ebd7220 */ /* 0x040fe20000400000 */
[C---:B------:R-:W-:Y:S01]  /*15150*/  FMUL R141, R3.reuse, R94 ;  /* 0x0000005e038d7220 */ /* 0x040fe20000400000 */
[----:B------:R-:W-:Y:S01]  /*15160*/  FMUL R184, R142, R132 ;  /* 0x000000848eb87220 */ /* 0x000fe20000400000 */
[----:B------:R-:W-:Y:S01]  /*15170*/  FMUL R94, R3, R103 ;  /* 0x00000067035e7220 */ /* 0x000fe20000400000 */
[----:B------:R-:W-:Y:S01]  /*15180*/  @!P5 FMUL R107, R107, 16777216 ;  /* 0x4b8000006b6bd820 */ /* 0x000fe20000400000 */
[----:B------:R-:W2:Y:S01]  /*15190*/  LDL.LU R103, [R1+0x94] ;  /* 0x0000940001677983 */ /* 0x000ea20000300800 */
[----:B------:R-:W-:Y:S01]  /*151a0*/  FMUL R132, R3, R106 ;  /* 0x0000006a03847220 */ /* 0x000fe20000400000 */
[----:B------:R-:W-:-:S02]  /*151b0*/  @!P5 FMUL R110, R110, 16777216 ;  /* 0x4b8000006e6ed820 */ /* 0x000fc40000400000 */
[----:B------:R-:W2:Y:S01]  /*151c0*/  LDL.LU R106, [R1+0x80] ;  /* 0x00008000016a7983 */ /* 0x000ea20000300800 */
[----:B------:R-:W-:Y:S01]  /*151d0*/  @!P5 FMUL R111, R111, 16777216 ;  /* 0x4b8000006f6fd820 */ /* 0x000fe20000400000 */
[C---:B------:R-:W-:Y:S01]  /*151e0*/  FMUL R186, R142.reuse, R136 ;  /* 0x000000888eba7220 */ /* 0x040fe20000400000 */
[C---:B------:R-:W-:Y:S01]  /*151f0*/  FMUL R188, R142.reuse, R140 ;  /* 0x0000008c8ebc7220 */ /* 0x040fe20000400000 */
[C---:B------:R-:W-:Y:S01]  /*15200*/  FMUL R136, R3.reuse, R107 ;  /* 0x0000006b03887220 */ /* 0x040fe20000400000 */
[C---:B------:R-:W-:Y:S01]  /*15210*/  FMUL R140, R3.reuse, R110 ;  /* 0x0000006e038c7220 */ /* 0x040fe20000400000 */
[----:B------:R-:W2:Y:S01]  /*15220*/  LDL.LU R107, [R1+0x84] ;  /* 0x00008400016b7983 */ /* 0x000ea20000300800 */
        /* <DEDUP_REMOVED lines=31> */
[----:B------:R-:W2:Y:S01]  /*15420*/  LDL.LU R110, [R1+0x74] ;  /* 0x00007400016e7983 */ /* 0x000ea20000300800 */
[----:B------:R-:W-:-:S03]  /*15430*/  FMUL R142, R3, R111 ;  /* 0x0000006f038e7220 */ /* 0x000fc60000400000 */
[----:B------:R-:W2:Y:S01]  /*15440*/  LDL.LU R111, [R1+0xd0] ;  /* 0x0000d000016f7983 */ /* 0x000ea20000300800 */
[----:B------:R-:W-:Y:S01]  /*15450*/  @!P5 FMUL R114, R114, 16777216 ;  /* 0x4b8000007272d820 */ /* 0x000fe20000400000 */
[----:B------:R-:W-:Y:S01]  /*15460*/  @!P5 FMUL R115, R115, 16777216 ;  /* 0x4b8000007373d820 */ /* 0x000fe20000400000 */
[----:B------:R-:W-:Y:S02]  /*15470*/  @!P5 FMUL R118, R118, 16777216 ;  /* 0x4b8000007676d820 */ /* 0x000fe40000400000 */
[C---:B------:R-:W-:Y:S01]  /*15480*/  FMUL R143, R3.reuse, R114 ;  /* 0x00000072038f7220 */ /* 0x040fe20000400000 */
[C---:B------:R-:W-:Y:S01]  /*15490*/  FMUL R144, R3.reuse, R115 ;  /* 0x0000007303907220 */ /* 0x040fe20000400000 */
[----:B------:R-:W2:Y:S01]  /*154a0*/  LDL.LU R114, [R1+0xd4] ;  /* 0x0000d40001727983 */ /* 0x000ea20000300800 */
[----:B------:R-:W-:-:S03]  /*154b0*/  FMUL R125, R3, R118 ;  /* 0x00000076037d7220 */ /* 0x000fc60000400000 */
[----:B------:R-:W2:Y:S04]  /*154c0*/  LDL.LU R115, [R1+0xf0] ;  /* 0x0000f00001737983 */ /* 0x000ea80000300800 */
[----:B------:R-:W2:Y:S01]  /*154d0*/  LDL.LU R118, [R1+0xf4] ;  /* 0x0000f40001767983 */ /* 0x000ea20000300800 */
        /* <DEDUP_REMOVED lines=90> */
[----:B------:R-:W-:Y:S01]  /*15a80*/  FSETP.NEU.AND P4, PT, R0, RZ, PT ;  /* 0x000000ff0000720b */ /* 0x000fe20003f8d000 */
[----:B-----5:R-:W-:-:S05]  /*15a90*/  FMUL R135, R209, 0.25 ;  /* 0x3e800000d1877820 */ /* 0x020fca0000400000 */
[----:B------:R-:W-:Y:S01]  /*15aa0*/  FSEL R135, R135, R209, P3 ;  /* 0x000000d187877208 */ /* 0x000fe20001800000 */
[----:B---3--:R-:W-:-:S05]  /*15ab0*/  FMUL R209, R34, 0.25 ;  /* 0x3e80000022d17820 */ /* 0x008fca0000400000 */
[----:B------:R-:W-:Y:S01]  /*15ac0*/  FSEL R209, R209, R34, P3 ;  /* 0x00000022d1d17208 */ /* 0x000fe20001800000 */
[----:B------:R-:W-:Y:S01]  /*15ad0*/  FMUL R138, R198, 0.25 ;  /* 0x3e800000c68a7820 */ /* 0x000fe20000400000 */
[----:B----4-:R-:W-:-:S04]  /*15ae0*/  FMUL R134, R210, 0.25 ;  /* 0x3e800000d2867820 */ /* 0x010fc80000400000 */
[----:B------:R-:W-:Y:S02]  /*15af0*/  FSEL R138, R138, R198, P3 ;  /* 0x000000c68a8a7208 */ /* 0x000fe40001800000 */
[----:B------:R-:W-:Y:S01]  /*15b00*/  FSEL R134, R134, R210, P3 ;  /* 0x000000d286867208 */ /* 0x000fe20001800000 */
[----:B--2---:R-:W-:-:S05]  /*15b10*/  FMUL R210, R35, 0.25 ;  /* 0x3e80000023d27820 */ /* 0x004fca0000400000 */
[----:B------:R-:W-:Y:S02]  /*15b20*/  FSEL R210, R210, R35, P3 ;  /* 0x00000023d2d27208 */ /* 0x000fe40001800000 */
[----:B------:R-:W-:Y:S02]  /*15b30*/  F2FP.BF16.F32.PACK_AB R101, R101, R26 ;  /* 0x0000001a6565723e */ /* 0x000fe400000010ff */
[----:B------:R-:W-:Y:S01]  /*15b40*/  F2FP.BF16.F32.PACK_AB R105, R105, R25 ;  /* 0x000000196969723e */ /* 0x000fe200000010ff */
[----:B------:R-:W-:-:S05]  /*15b50*/  FMUL R126, R211, 0.25 ;  /* 0x3e800000d37e7820 */ /* 0x000fca0000400000 */
[----:B------:R-:W-:-:S05]  /*15b60*/  FSEL R126, R126, R211, P3 ;  /* 0x000000d37e7e7208 */ /* 0x000fca0001800000 */
[----:B------:R-:W-:Y:S01]  /*15b70*/  @!P6 FMUL R126, R126, 16777216 ;  /* 0x4b8000007e7ee820 */ /* 0x000fe20000400000 */
[----:B------:R-:W-:Y:S01]  /*15b80*/  FMUL R3, R10, 0.25 ;  /* 0x3e8000000a037820 */ /* 0x000fe20000400000 */
[----:B------:R-:W-:-:S04]  /*15b90*/  FMUL R0, R11, 0.25 ;  /* 0x3e8000000b007820 */ /* 0x000fc80000400000 */
[----:B------:R-:W-:Y:S01]  /*15ba0*/  FSEL R3, R3, R10, P3 ;  /* 0x0000000a03037208 */ /* 0x000fe20001800000 */
[----:B------:R-:W-:Y:S01]  /*15bb0*/  FMUL R10, R13, 0.25 ;  /* 0x3e8000000d0a7820 */ /* 0x000fe20000400000 */
[----:B------:R-:W-:Y:S01]  /*15bc0*/  FSEL R0, R0, R11, P3 ;  /* 0x0000000b00007208 */ /* 0x000fe20001800000 */
[----:B------:R-:W-:-:S03]  /*15bd0*/  FMUL R11, R14, 0.25 ;  /* 0x3e8000000e0b7820 */ /* 0x000fc60000400000 */
[----:B------:R-:W-:Y:S01]  /*15be0*/  FSEL R10, R10, R13, P3 ;  /* 0x0000000d0a0a7208 */ /* 0x000fe20001800000 */
[----:B------:R-:W-:Y:S01]  /*15bf0*/  FMUL R13, R15, 0.25 ;  /* 0x3e8000000f0d7820 */ /* 0x000fe20000400000 */
[----:B------:R-:W-:Y:S01]  /*15c00*/  FSEL R11, R11, R14, P3 ;  /* 0x0000000e0b0b7208 */ /* 0x000fe20001800000 */
[----:B------:R-:W-:-:S03]  /*15c10*/  FMUL R14, R30, 0.25 ;  /* 0x3e8000001e0e7820 */ /* 0x000fc60000400000 */
[----:B------:R-:W-:Y:S01]  /*15c20*/  FSEL R13, R13, R15, P3 ;  /* 0x0000000f0d0d7208 */ /* 0x000fe20001800000 */
[----:B------:R-:W-:Y:S01]  /*15c30*/  FMUL R15, R36, 0.25 ;  /* 0x3e800000240f7820 */ /* 0x000fe20000400000 */
[----:B------:R-:W-:Y:S01]  /*15c40*/  FMUL R34, R102, 0.25 ;  /* 0x3e80000066227820 */ /* 0x000fe20000400000 */
[----:B------:R-:W-:Y:S01]  /*15c50*/  FSEL R14, R14, R30, P3 ;  /* 0x0000001e0e0e7208 */ /* 0x000fe20001800000 */
[----:B------:R-:W-:Y:S02]  /*15c60*/  FMUL R30, R31, 0.25 ;  /* 0x3e8000001f1e7820 */ /* 0x000fe40000400000 */
        /* <DEDUP_REMOVED lines=14> */
[----:B------:R-:W-:-:S02]  /*15d50*/  FSEL R104, R104, R106, P3 ;  /* 0x0000006a68687208 */ /* 0x000fc40001800000 */
        /* <DEDUP_REMOVED lines=11> */
[----:B------:R-:W-:Y:S01]  /*15e10*/  FMUL R106, R110, 0.25 ;  /* 0x3e8000006e6a7820 */ /* 0x000fe20000400000 */
[----:B------:R-:W-:-:S04]  /*15e20*/  FMUL R198, R111, 0.25 ;  /* 0x3e8000006fc67820 */ /* 0x000fc80000400000 */
[----:B------:R-:W-:Y:S02]  /*15e30*/  FSEL R106, R106, R110, P3 ;  /* 0x0000006e6a6a7208 */ /* 0x000fe40001800000 */
[----:B------:R-:W-:Y:S01]  /*15e40*/  FSEL R198, R198, R111, P3 ;  /* 0x0000006fc6c67208 */ /* 0x000fe20001800000 */
[----:B------:R-:W-:Y:S02]  /*15e50*/  FMUL R111, R128, 0.25 ;  /* 0x3e800000806f7820 */ /* 0x000fe40000400000 */
[----:B------:R-:W-:Y:S01]  /*15e60*/  @!P6 FMUL R106, R106, 16777216 ;  /* 0x4b8000006a6ae820 */ /* 0x000fe20000400000 */
[----:B------:R-:W-:Y:S01]  /*15e70*/  FMUL R110, R124, 0.25 ;  /* 0x3e8000007c6e7820 */ /* 0x000fe20000400000 */
[----:B------:R-:W-:Y:S02]  /*15e80*/  FSEL R35, R35, R100, P3 ;  /* 0x0000006423237208 */ /* 0x000fe40001800000 */
[----:B------:R-:W-:Y:S01]  /*15e90*/  FSEL R111, R111, R128, P3 ;  /* 0x000000806f6f7208 */ /* 0x000fe20001800000 */
[----:B------:R-:W-:Y:S01]  /*15ea0*/  FMUL R128, R4, R106 ;  /* 0x0000006a04807220 */ /* 0x000fe20000400000 */
[----:B------:R-:W-:Y:S01]  /*15eb0*/  FMUL R100, R103, 0.25 ;  /* 0x3e80000067647820 */ /* 0x000fe20000400000 */
[----:B------:R-:W-:Y:S01]  /*15ec0*/  F2FP.BF16.F32.PACK_AB R106, R24, R27 ;  /* 0x0000001b186a723e */ /* 0x000fe200000010ff */
[----:B------:R-:W-:Y:S01]  /*15ed0*/  BAR.SYNC.DEFER_BLOCKING 0x0 ;  /* 0x0000000000007b1d */ /* 0x000fe20000010000 */
        /* <DEDUP_REMOVED lines=13> */
[----:B------:R-:W2:Y:S01]  /*15fb0*/  LDS.128 R24, [R6] ;  /* 0x0000000006187984 */ /* 0x000ea20000000c00 */
[----:B------:R-:W-:Y:S01]  /*15fc0*/  FSEL R103, R103, R107, P3 ;  /* 0x0000006b67677208 */ /* 0x000fe20001800000 */
[----:B------:R-:W-:Y:S01]  /*15fd0*/  @!P6 FMUL R100, R100, 16777216 ;  /* 0x4b8000006464e820 */ /* 0x000fe20000400000 */
[----:B------:R-:W-:Y:S01]  /*15fe0*/  @!P6 FMUL R124, R124, 16777216 ;  /* 0x4b8000007c7ce820 */ /* 0x000fe20000400000 */
[----:B------:R-:W-:Y:S01]  /*15ff0*/  FSEL R162, R162, R173, P3 ;  /* 0x000000ada2a27208 */ /* 0x000fe20001800000 */
[----:B------:R-:W-:Y:S01]  /*16000*/  FMUL R173, R174, 0.25 ;  /* 0x3e800000aead7820 */ /* 0x000fe20000400000 */
[----:B------:R-:W-:Y:S01]  /*16010*/  FSEL R163, R163, R172, P3 ;  /* 0x000000aca3a37208 */ /* 0x000fe20001800000 */
[----:B------:R-:W-:Y:S01]  /*16020*/  FMUL R211, R4, R100 ;  /* 0x0000006404d37220 */ /* 0x000fe20000400000 */
[----:B------:R-:W-:Y:S01]  /*16030*/  FMUL R172, R175, 0.25 ;  /* 0x3e800000afac7820 */ /* 0x000fe20000400000 */
[----:B------:R-:W-:Y:S01]  /*16040*/  @!P6 FMUL R102, R102, 16777216 ;  /* 0x4b8000006666e820 */ /* 0x000fe20000400000 */
[----:B------:R-:W-:Y:S01]  /*16050*/  @!P6 FMUL R103, R103, 16777216 ;  /* 0x4b8000006767e820 */ /* 0x000fe20000400000 */
[C---:B------:R-:W-:Y:S01]  /*16060*/  FMUL R100, R4.reuse, R124 ;  /* 0x0000007c04647220 */ /* 0x040fe20000400000 */
[C---:B------:R-:W-:Y:S01]  /*16070*/  FMUL R126, R4.reuse, R126 ;  /* 0x0000007e047e7220 */ /* 0x040fe20000400000 */
[----:B------:R-:W-:Y:S01]  /*16080*/  FSEL R173, R173, R174, P3 ;  /* 0x000000aeadad7208 */ /* 0x000fe20001800000 */
[----:B------:R-:W-:Y:S01]  /*16090*/  FMUL R174, R181, 0.25 ;  /* 0x3e800000b5ae7820 */ /* 0x000fe20000400000 */
[C---:B------:R-:W-:Y:S01]  /*160a0*/  FMUL R212, R4.reuse, R102 ;  /* 0x0000006604d47220 */ /* 0x040fe20000400000 */
[----:B------:R-:W-:Y:S01]  /*160b0*/  FMUL R130, R4, R103 ;  /* 0x0000006704827220 */ /* 0x000fe20000400000 */
[----:B------:R-:W-:Y:S01]  /*160c0*/  FSEL R172, R172, R175, P3 ;  /* 0x000000afacac7208 */ /* 0x000fe20001800000 */
[----:B------:R-:W-:Y:S01]  /*160d0*/  FMUL R175, R180, 0.25 ;  /* 0x3e800000b4af7820 */ /* 0x000fe20000400000 */
[----:B------:R-:W-:-:S02]  /*160e0*/  F2FP.BF16.F32.PACK_AB R100, R100, R126 ;  /* 0x0000007e6464723e */ /* 0x000fc400000010ff */
[----:B------:R-:W-:Y:S02]  /*160f0*/  F2FP.BF16.F32.PACK_AB R102, R32, R33 ;  /* 0x000000212066723e */ /* 0x000fe400000010ff */
[----:B------:R-:W-:Y:S01]  /*16100*/  F2FP.BF16.F32.PACK_AB R103, R147, R146 ;  /* 0x000000929367723e */ /* 0x000fe200000010ff */
[----:B------:R-:W-:Y:S01]  /*16110*/  BAR.SYNC.DEFER_BLOCKING 0x0 ;  /* 0x0000000000007b1d */ /* 0x000fe20000010000 */
        /* <DEDUP_REMOVED lines=9> */
[----:B------:R-:W-:Y:S01]  /*161b0*/  STSM.16.M88.4 [R2], R100 ;  /* 0x0000006402007844 */ /* 0x000fe20000000200 */
[----:B------:R-:W-:Y:S01]  /*161c0*/  BAR.SYNC.DEFER_BLOCKING 0x0 ;  /* 0x0000000000007b1d */ /* 0x000fe20000010000 */
[----:B------:R-:W-:Y:S01]  /*161d0*/  FMUL R148, R145, 0.25 ;  /* 0x3e80000091947820 */ /* 0x000fe20000400000 */
[----:B------:R-:W-:Y:S01]  /*161e0*/  FSEL R183, R183, R149, P3 ;  /* 0x00000095b7b77208 */ /* 0x000fe20001800000 */
[----:B------:R-:W-:Y:S01]  /*161f0*/  FMUL R149, R150, 0.25 ;  /* 0x3e80000096957820 */ /* 0x000fe20000400000 */
[----:B------:R-:W-:Y:S02]  /*16200*/  FMUL R139, R197, 0.25 ;  /* 0x3e800000c58b7820 */ /* 0x000fe40000400000 */
[----:B------:R-:W-:Y:S01]  /*16210*/  FSEL R148, R148, R145, P3 ;  /* 0x0000009194947208 */ /* 0x000fe20001800000 */
[----:B------:R-:W-:Y:S01]  /*16220*/  FMUL R145, R118, 0.25 ;  /* 0x3e80000076917820 */ /* 0x000fe20000400000 */
[----:B------:R-:W-:Y:S01]  /*16230*/  FSEL R149, R149, R150, P3 ;  /* 0x0000009695957208 */ /* 0x000fe20001800000 */
[----:B------:R-:W-:Y:S01]  /*16240*/  @!P6 FMUL R34, R34, 16777216 ;  /* 0x4b8000002222e820 */ /* 0x000fe20000400000 */
[----:B------:R-:W-:Y:S01]  /*16250*/  FSEL R139, R139, R197, P3 ;  /* 0x000000c58b8b7208 */ /* 0x000fe20001800000 */
[----:B------:R-:W-:Y:S01]  /*16260*/  @!P6 FMUL R35, R35, 16777216 ;  /* 0x4b8000002323e820 */ /* 0x000fe20000400000 */
[----:B------:R-:W-:Y:S01]  /*16270*/  FMUL R150, R115, 0.25 ;  /* 0x3e80000073967820 */ /* 0x000fe20000400000 */
[----:B------:R-:W-:Y:S01]  /*16280*/  FMUL R197, R114, 0.25 ;  /* 0x3e80000072c57820 */ /* 0x000fe20000400000 */
[----:B------:R-:W-:Y:S01]  /*16290*/  FSEL R145, R145, R118, P3 ;  /* 0x0000007691917208 */ /* 0x000fe20001800000 */
[C---:B------:R-:W-:Y:S01]  /*162a0*/  FMUL R118, R4.reuse, R34 ;  /* 0x0000002204767220 */ /* 0x040fe20000400000 */
[----:B------:R-:W-:Y:S01]  /*162b0*/  FMUL R122, R4, R35 ;  /* 0x00000023047a7220 */ /* 0x000fe20000400000 */
[----:B------:R-:W-:Y:S01]  /*162c0*/  FSEL R150, R150, R115, P3 ;  /* 0x0000007396967208 */ /* 0x000fe20001800000 */
[----:B------:R-:W-:Y:S01]  /*162d0*/  FMUL R115, R225, 0.25 ;  /* 0x3e800000e1737820 */ /* 0x000fe20000400000 */
[----:B------:R-:W-:Y:S01]  /*162e0*/  FSEL R197, R197, R114, P3 ;  /* 0x00000072c5c57208 */ /* 0x000fe20001800000 */
[----:B------:R-:W-:Y:S01]  /*162f0*/  FMUL R114, R228, 0.25 ;  /* 0x3e800000e4727820 */ /* 0x000fe20000400000 */
[----:B------:R-:W3:Y:S01]  /*16300*/  LDS.128 R32, [R6] ;  /* 0x0000000006207984 */ /* 0x000ee20000000c00 */
[----:B------:R-:W-:-:S03]  /*16310*/  FMUL R107, R108, 0.25 ;  /* 0x3e8000006c6b7820 */ /* 0x000fc60000400000 */
[----:B------:R-:W-:Y:S02]  /*16320*/  FSEL R114, R114, R228, P3 ;  /* 0x000000e472727208 */ /* 0x000fe40001800000 */
[----:B------:R-:W-:Y:S01]  /*16330*/  FSEL R115, R115, R225, P3 ;  /* 0x000000e173737208 */ /* 0x000fe20001800000 */
[----:B------:R-:W-:Y:S01]  /*16340*/  @!P6 FMUL R104, R104, 16777216 ;  /* 0x4b8000006868e820 */ /* 0x000fe20000400000 */
[----:B------:R-:W-:Y:S01]  /*16350*/  FSEL R107, R107, R108, P3 ;  /* 0x0000006c6b6b7208 */ /* 0x000fe20001800000 */
[----:B------:R-:W-:Y:S02]  /*16360*/  @!P6 FMUL R114, R114, 16777216 ;  /* 0x4b8000007272e820 */ /* 0x000fe40000400000 */
[----:B------:R-:W-:Y:S01]  /*16370*/  @!P6 FMUL R115, R115, 16777216 ;  /* 0x4b8000007373e820 */ /* 0x000fe20000400000 */
[C---:B------:R-:W-:Y:S01]  /*16380*/  FMUL R225, R4.reuse, R104 ;  /* 0x0000006804e17220 */ /* 0x040fe20000400000 */
[----:B------:R-:W-:Y:S01]  /*16390*/  @!P6 FMUL R107, R107, 16777216 ;  /* 0x4b8000006b6be820 */ /* 0x000fe20000400000 */
[C---:B------:R-:W-:Y:S01]  /*163a0*/  FMUL R104, R4.reuse, R114 ;  /* 0x0000007204687220 */ /* 0x040fe20000400000 */
[----:B------:R-:W-:-:S02]  /*163b0*/  FMUL R115, R4, R115 ;  /* 0x0000007304737220 */ /* 0x000fc40000400000 */
[----:B------:R-:W-:Y:S01]  /*163c0*/  FMUL R228, R4, R107 ;  /* 0x0000006b04e47220 */ /* 0x000fe20000400000 */
[----:B------:R-:W-:Y:S02]  /*163d0*/  F2FP.BF16.F32.PACK_AB R107, R191, R151 ;  /* 0x00000097bf6b723e */ /* 0x000fe400000010ff */
[----:B------:R-:W-:Y:S01]  /*163e0*/  F2FP.BF16.F32.PACK_AB R104, R104, R115 ;  /* 0x000000736868723e */ /* 0x000fe200000010ff */
[----:B------:R-:W-:Y:S01]  /*163f0*/  BAR.SYNC.DEFER_BLOCKING 0x0 ;  /* 0x0000000000007b1d */ /* 0x000fe20000010000 */
[----:B------:R-:W-:Y:S01]  /*16400*/  FMUL R108, R112, 0.25 ;  /* 0x3e800000706c7820 */ /* 0x000fe20000400000 */
        /* <DEDUP_REMOVED lines=22> */
[----:B------:R-:W-:Y:S01]  /*16570*/  STSM.16.M88.4 [R2], R104 ;  /* 0x0000006802007844 */ /* 0x000fe20000000200 */
[----:B------:R-:W-:Y:S01]  /*16580*/  BAR.SYNC.DEFER_BLOCKING 0x0 ;  /* 0x0000000000007b1d */ /* 0x000fe20000010000 */
[----:B------:R-:W-:Y:S01]  /*16590*/  FSEL R108, R108, R112, P3 ;  /* 0x000000706c6c7208 */ /* 0x000fe20001800000 */
[----:B------:R-:W-:Y:S01]  /*165a0*/  FMUL R112, R243, 0.25 ;  /* 0x3e800000f3707820 */ /* 0x000fe20000400000 */
[----:B------:R-:W-:-:S04]  /*165b0*/  @!P6 FMUL R172, R172, 16777216 ;  /* 0x4b800000acace820 */ /* 0x000fc80000400000 */
[----:B------:R-:W-:Y:S01]  /*165c0*/  FSEL R112, R112, R243, P3 ;  /* 0x000000f370707208 */ /* 0x000fe20001800000 */
        /* <DEDUP_REMOVED lines=16> */
[----:B------:R-:W4:Y:S01]  /*166d0*/  LDS.128 R100, [R6] ;  /* 0x0000000006647984 */ /* 0x000f220000000c00 */
        /* <DEDUP_REMOVED lines=53> */
[----:B------:R-:W-:Y:S01]  /*16a30*/  F2FP.BF16.F32.PACK_AB R109, R109, R131 ;  /* 0x000000836d6d723e */ /* 0x000fe200000010ff */
[----:B------:R-:W5:Y:S01]  /*16a40*/  LDL.LU R191, [R1+0x208] ;  /* 0x0002080001bf7983 */ /* 0x000f620000300800 */
[----:B------:R-:W-:-:S02]  /*16a50*/  F2FP.BF16.F32.PACK_AB R112, R243, R110 ;  /* 0x0000006ef370723e */ /* 0x000fc400000010ff */
[----:B------:R-:W-:Y:S01]  /*16a60*/  F2FP.BF16.F32.PACK_AB R108, R108, R4 ;  /* 0x000000046c6c723e */ /* 0x000fe200000010ff */
[----:B------:R-:W2:Y:S01]  /*16a70*/  LDL.LU R243, [R1+0x6c4] ;  /* 0x0006c40001f37983 */ /* 0x000ea20000300800 */
[----:B------:R-:W-:Y:S02]  /*16a80*/  F2FP.BF16.F32.PACK_AB R110, R120, R121 ;  /* 0x00000079786e723e */ /* 0x000fe400000010ff */
[----:B------:R-:W-:Y:S01]  /*16a90*/  F2FP.BF16.F32.PACK_AB R111, R199, R195 ;  /* 0x000000c3c76f723e */ /* 0x000fe200000010ff */
[----:B------:R-:W-:Y:S01]  /*16aa0*/  BAR.SYNC.DEFER_BLOCKING 0x0 ;  /* 0x0000000000007b1d */ /* 0x000fe20000010000 */
[----:B------:R-:W-:Y:S02]  /*16ab0*/  F2FP.BF16.F32.PACK_AB R113, R113, R127 ;  /* 0x0000007f7171723e */ /* 0x000fe400000010ff */
[----:B------:R-:W-:Y:S02]  /*16ac0*/  F2FP.BF16.F32.PACK_AB R114, R116, R117 ;  /* 0x000000757472723e */ /* 0x000fe400000010ff */
[----:B------:R-:W-:-:S03]  /*16ad0*/  F2FP.BF16.F32.PACK_AB R115, R201, R200 ;  /* 0x000000c8c973723e */ /* 0x000fc600000010ff */
[----:B------:R-:W0:Y:S01]  /*16ae0*/  LDC R195, c[0x0][0x278] ;  /* 0x00009e00ffc37b82 */ /* 0x000e220000000800 */
[----:B------:R-:W-:Y:S07]  /*16af0*/  STSM.16.M88.4 [R2], R108 ;  /* 0x0000006c02007844 */ /* 0x000fee0000000200 */
[----:B------:R-:W-:Y:S06]  /*16b00*/  BAR.SYNC.DEFER_BLOCKING 0x0 ;  /* 0x0000000000007b1d */ /* 0x000fec0000010000 */
[----:B------:R-:W4:Y:S02]  /*16b10*/  LDS.128 R104, [R6] ;  /* 0x0000000006687984 */ /* 0x000f240000000c00 */
[----:B------:R-:W-:Y:S06]  /*16b20*/  BAR.SYNC.DEFER_BLOCKING 0x0 ;  /* 0x0000000000007b1d */ /* 0x000fec0000010000 */
[----:B------:R-:W-:Y:S02]  /*16b30*/  STSM.16.M88.4 [R2], R112 ;  /* 0x0000007002007844 */ /* 0x000fe40000000200 */
[----:B------:R-:W-:Y:S01]  /*16b40*/  BAR.SYNC.DEFER_BLOCKING 0x0 ;  /* 0x0000000000007b1d */ /* 0x000fe20000010000 */
[----:B------:R-:W-:-:S02]  /*16b50*/  F2FP.BF16.F32.PACK_AB R124, R130, R225 ;  /* 0x000000e1827c723e */ /* 0x000fc400000010ff */
[----:B------:R-:W-:-:S03]  /*16b60*/  F2FP.BF16.F32.PACK_AB R128, R128, R228 ;  /* 0x000000e48080723e */ /* 0x000fc600000010ff */
[----:B------:R-:W4:Y:S01]  /*16b70*/  LDS.128 R108, [R6] ;  /* 0x00000000066c7984 */ /* 0x000f220000000c00 */
[----:B------:R-:W-:Y:S02]  /*16b80*/  F2FP.BF16.F32.PACK_AB R129, R129, R123 ;  /* 0x0000007b8181723e */ /* 0x000fe400000010ff */
[----:B------:R-:W-:Y:S02]  /*16b90*/  F2FP.BF16.F32.PACK_AB R130, R53, R52 ;  /* 0x000000343582723e */ /* 0x000fe400000010ff */
[----:B------:R-:W-:Y:S01]  /*16ba0*/  F2FP.BF16.F32.PACK_AB R131, R203, R202 ;  /* 0x000000cacb83723e */ /* 0x000fe200000010ff */
[----:B------:R-:W-:Y:S01]  /*16bb0*/  BAR.SYNC.DEFER_BLOCKING 0x0 ;  /* 0x0000000000007b1d */ /* 0x000fe20000010000 */
[----:B------:R-:W-:Y:S02]  /*16bc0*/  F2FP.BF16.F32.PACK_AB R125, R125, R119 ;  /* 0x000000777d7d723e */ /* 0x000fe400000010ff */
[----:B------:R-:W-:Y:S02]  /*16bd0*/  F2FP.BF16.F32.PACK_AB R126, R57, R56 ;  /* 0x00000038397e723e */ /* 0x000fe400000010ff */
[----:B------:R-:W-:-:S02]  /*16be0*/  F2FP.BF16.F32.PACK_AB R127, R205, R204 ;  /* 0x000000cccd7f723e */ /* 0x000fc400000010ff */
[----:B------:R-:W-:Y:S02]  /*16bf0*/  F2FP.BF16.F32.PACK_AB R120, R118, R122 ;  /* 0x0000007a7678723e */ /* 0x000fe400000010ff */
[----:B------:R-:W-:Y:S02]  /*16c00*/  F2FP.BF16.F32.PACK_AB R116, R211, R212 ;  /* 0x000000d4d374723e */ /* 0x000fe400000010ff */
[----:B------:R-:W-:Y:S02]  /*16c10*/  F2FP.BF16.F32.PACK_AB R117, R143, R144 ;  /* 0x000000908f75723e */ /* 0x000fe400000010ff */
[----:B------:R-:W-:Y:S02]  /*16c20*/  F2FP.BF16.F32.PACK_AB R121, R140, R142 ;  /* 0x0000008e8c79723e */ /* 0x000fe400000010ff */
[----:B------:R-:W-:Y:S02]  /*16c30*/  F2FP.BF16.F32.PACK_AB R133, R133, R94 ;  /* 0x0000005e8585723e */ /* 0x000fe400000010ff */
[----:B------:R-:W-:-:S02]  /*16c40*/  F2FP.BF16.F32.PACK_AB R137, R137, R99 ;  /* 0x000000638989723e */ /* 0x000fc400000010ff */
[----:B------:R-:W-:Y:S02]  /*16c50*/  F2FP.BF16.F32.PACK_AB R141, R141, R95 ;  /* 0x0000005f8d8d723e */ /* 0x000fe400000010ff */
[----:B------:R-:W-:Y:S02]  /*16c60*/  F2FP.BF16.F32.PACK_AB R148, R148, R149 ;  /* 0x000000959494723e */ /* 0x000fe400000010ff */
[----:B------:R-:W-:Y:S01]  /*16c70*/  F2FP.BF16.F32.PACK_AB R146, R85, R84 ;  /* 0x000000545592723e */ /* 0x000fe200000010ff */
[----:B------:R1:W-:Y:S01]  /*16c80*/  STSM.16.M88.4 [R2], R128 ;  /* 0x0000008002007844 */ /* 0x0003e20000000200 */
[----:B------:R-:W-:Y:S02]  /*16c90*/  F2FP.BF16.F32.PACK_AB R118, R61, R60 ;  /* 0x0000003c3d76723e */ /* 0x000fe400000010ff */
[----:B------:R-:W-:Y:S01]  /*16ca0*/  F2FP.BF16.F32.PACK_AB R147, R229, R227 ;  /* 0x000000e3e593723e */ /* 0x000fe200000010ff */
[----:B------:R-:W-:Y:S01]  /*16cb0*/  BAR.SYNC.DEFER_BLOCKING 0x0 ;  /* 0x0000000000007b1d */ /* 0x000fe20000010000 */
[----:B------:R-:W-:-:S02]  /*16cc0*/  F2FP.BF16.F32.PACK_AB R119, R207, R206 ;  /* 0x000000cecf77723e */ /* 0x000fc400000010ff */
[----:B------:R-:W-:Y:S02]  /*16cd0*/  F2FP.BF16.F32.PACK_AB R122, R65, R64 ;  /* 0x00000040417a723e */ /* 0x000fe400000010ff */
[----:B------:R-:W-:Y:S02]  /*16ce0*/  F2FP.BF16.F32.PACK_AB R123, R215, R214 ;  /* 0x000000d6d77b723e */ /* 0x000fe400000010ff */
[----:B------:R-:W-:Y:S02]  /*16cf0*/  F2FP.BF16.F32.PACK_AB R151, R231, R230 ;  /* 0x000000e6e797723e */ /* 0x000fe400000010ff */
[----:B------:R-:W-:Y:S02]  /*16d00*/  F2FP.BF16.F32.PACK_AB R44, R41, R44 ;  /* 0x0000002c292c723e */ /* 0x000fe400000010ff */
[----:B------:R-:W-:Y:S01]  /*16d10*/  F2FP.BF16.F32.PACK_AB R36, R31, R36 ;  /* 0x000000241f24723e */ /* 0x000fe200000010ff */
[----:B------:R-:W3:Y:S01]  /*16d20*/  S2R R228, SR_CTAID.Y ;  /* 0x0000000000e47919 */ /* 0x000ee20000002600 */
[----:B------:R-:W-:-:S02]  /*16d30*/  F2FP.BF16.F32.PACK_AB R57, R54, R55 ;  /* 0x000000373639723e */ /* 0x000fc400000010ff */
[----:B------:R-:W-:Y:S01]  /*16d40*/  F2FP.BF16.F32.PACK_AB R190, R192, R190 ;  /* 0x000000bec0be723e */ /* 0x000fe200000010ff */
[----:B0-----:R-:W-:Y:S01]  /*16d50*/  IMAD R195, R195, 0x61, RZ ;  /* 0x00000061c3c37824 */ /* 0x001fe200078e02ff */
[----:B------:R-:W-:Y:S01]  /*16d60*/  F2FP.BF16.F32.PACK_AB R52, R49, R98 ;  /* 0x000000623134723e */ /* 0x000fe200000010ff */
[----:B------:R-:W0:Y:S01]  /*16d70*/  LDC R203, c[0x0][0x278] ;  /* 0x00009e00ffcb7b82 */ /* 0x000e220000000800 */
[----:B------:R-:W4:Y:S01]  /*16d80*/  LDS.128 R112, [R6] ;  /* 0x0000000006707984 */ /* 0x000f220000000c00 */
[----:B-1----:R-:W-:-:S06]  /*16d90*/  F2FP.BF16.F32.PACK_AB R128, R209, R210 ;  /* 0x000000d2d180723e */ /* 0x002fcc00000010ff */
[----:B------:R-:W1:Y:S08]  /*16da0*/  LDC R205, c[0x0][0x278] ;  /* 0x00009e00ffcd7b82 */ /* 0x000e700000000800 */
[----:B------:R-:W-:Y:S01]  /*16db0*/  BAR.SYNC.DEFER_BLOCKING 0x0 ;  /* 0x0000000000007b1d */ /* 0x000fe20000010000 */
[----:B------:R-:W-:Y:S02]  /*16dc0*/  F2FP.BF16.F32.PACK_AB R129, R132, R136 ;  /* 0x000000888481723e */ /* 0x000fe400000010ff */
[----:B------:R-:W-:-:S02]  /*16dd0*/  F2FP.BF16.F32.PACK_AB R130, R69, R68 ;  /* 0x000000444582723e */ /* 0x000fc400000010ff */
[----:B------:R-:W-:-:S03]  /*16de0*/  F2FP.BF16.F32.PACK_AB R131, R218, R216 ;  /* 0x000000d8da83723e */ /* 0x000fc600000010ff */
[----:B------:R-:W4:Y:S01]  /*16df0*/  LDC R209, c[0x0][0x278] ;  /* 0x00009e00ffd17b82 */ /* 0x000f220000000800 */
[----:B------:R-:W-:Y:S02]  /*16e00*/  F2FP.BF16.F32.PACK_AB R140, R138, R139 ;  /* 0x0000008b8a8c723e */ /* 0x000fe400000010ff */
[----:B------:R-:W-:Y:S02]  /*16e10*/  F2FP.BF16.F32.PACK_AB R142, R81, R80 ;  /* 0x00000050518e723e */ /* 0x000fe400000010ff */
[----:B------:R-:W-:Y:S02]  /*16e20*/  F2FP.BF16.F32.PACK_AB R143, R226, R224 ;  /* 0x000000e0e28f723e */ /* 0x000fe400000010ff */
[----:B------:R-:W-:Y:S01]  /*16e30*/  F2FP.BF16.F32.PACK_AB R149, R86, R87 ;  /* 0x000000575695723e */ /* 0x000fe200000010ff */
[----:B------:R-:W4:Y:S01]  /*16e40*/  LDC R211, c[0x0][0x278] ;  /* 0x00009e00ffd37b82 */ /* 0x000f220000000800 */
[----:B------:R-:W-:Y:S02]  /*16e50*/  F2FP.BF16.F32.PACK_AB R144, R145, R150 ;  /* 0x000000969190723e */ /* 0x000fe400000010ff */
[----:B------:R-:W-:-:S02]  /*16e60*/  F2FP.BF16.F32.PACK_AB R65, R62, R63 ;  /* 0x0000003f3e41723e */ /* 0x000fc400000010ff */
[----:B------:R-:W-:Y:S02]  /*16e70*/  F2FP.BF16.F32.PACK_AB R60, R162, R163 ;  /* 0x000000a3a23c723e */ /* 0x000fe400000010ff */
[----:B------:R-:W-:Y:S01]  /*16e80*/  F2FP.BF16.F32.PACK_AB R61, R66, R67 ;  /* 0x00000043423d723e */ /* 0x000fe200000010ff */
[----:B------:R-:W3:Y:S01]  /*16e90*/  LDC R163, c[0x0][0x278] ;  /* 0x00009e00ffa37b82 */ /* 0x000ee20000000800 */
[----:B------:R-:W-:Y:S07]  /*16ea0*/  STSM.16.M88.4 [R2], R124 ;  /* 0x0000007c02007844 */ /* 0x000fee0000000200 */
[----:B------:R-:W-:Y:S01]  /*16eb0*/  BAR.SYNC.DEFER_BLOCKING 0x0 ;  /* 0x0000000000007b1d */ /* 0x000fe20000010000 */
[----:B------:R-:W-:-:S02]  /*16ec0*/  F2FP.BF16.F32.PACK_AB R64, R160, R161 ;  /* 0x000000a1a040723e */ /* 0x000fc400000010ff */
[----:B------:R-:W-:Y:S02]  /*16ed0*/  F2FP.BF16.F32.PACK_AB R132, R134, R135 ;  /* 0x000000878684723e */ /* 0x000fe400000010ff */
[----:B------:R-:W-:-:S03]  /*16ee0*/  F2FP.BF16.F32.PACK_AB R53, R58, R59 ;  /* 0x0000003b3a35723e */ /* 0x000fc600000010ff */
[----:B------:R-:W0:Y:S01]  /*16ef0*/  LDC R161, c[0x0][0x278] ;  /* 0x00009e00ffa17b82 */ /* 0x000e220000000800 */
[----:B------:R-:W-:-:S07]  /*16f00*/  F2FP.BF16.F32.PACK_AB R56, R45, R48 ;  /* 0x000000302d38723e */ /* 0x000fce00000010ff */
[----:B------:R-:W4:Y:S01]  /*16f10*/  LDC R215, c[0x0][0x278] ;  /* 0x00009e00ffd77b82 */ /* 0x000f220000000800 */
[----:B------:R-:W4:Y:S07]  /*16f20*/  LDS.128 R124, [R6] ;  /* 0x00000000067c7984 */ /* 0x000f2e0000000c00 */
[----:B------:R-:W-:Y:S06]  /*16f30*/  BAR.SYNC.DEFER_BLOCKING 0x0 ;  /* 0x0000000000007b1d */ /* 0x000fec0000010000 */
[----:B------:R-:W-:Y:S02]  /*16f40*/  STSM.16.M88.4 [R2], R116 ;  /* 0x0000007402007844 */ /* 0x000fe40000000200 */
[----:B------:R-:W-:Y:S06]  /*16f50*/  BAR.SYNC.DEFER_BLOCKING 0x0 ;  /* 0x0000000000007b1d */ /* 0x000fec0000010000 */
[----:B------:R-:W4:Y:S02]  /*16f60*/  LDS.128 R116, [R6] ;  /* 0x0000000006747984 */ /* 0x000f240000000c00 */
[----:B------:R-:W-:Y:S06]  /*16f70*/  BAR.SYNC.DEFER_BLOCKING 0x0 ;  /* 0x0000000000007b1d */ /* 0x000fec0000010000 */
[----:B------:R-:W-:Y:S02]  /*16f80*/  STSM.16.M88.4 [R2], R120 ;  /* 0x0000007802007844 */ /* 0x000fe40000000200 */
[----:B------:R-:W-:Y:S06]  /*16f90*/  BAR.SYNC.DEFER_BLOCKING 0x0 ;  /* 0x0000000000007b1d */ /* 0x000fec0000010000 */
[----:B------:R-:W4:Y:S02]  /*16fa0*/  LDS.128 R120, [R6] ;  /* 0x0000000006787984 */ /* 0x000f240000000c00 */
[----:B------:R-:W-:Y:S06]  /*16fb0*/  BAR.SYNC.DEFER_BLOCKING 0x0 ;  /* 0x0000000000007b1d */ /* 0x000fec0000010000 */
[----:B------:R-:W-:Y:S02]  /*16fc0*/  STSM.16.M88.4 [R2], R128 ;  /* 0x0000008002007844 */ /* 0x000fe40000000200 */
[----:B------:R-:W-:Y:S01]  /*16fd0*/  BAR.SYNC.DEFER_BLOCKING 0x0 ;  /* 0x0000000000007b1d */ /* 0x000fe20000010000 */
[----:B------:R-:W-:-:S02]  /*16fe0*/  F2FP.BF16.F32.PACK_AB R134, R73, R72 ;  /* 0x000000484986723e */ /* 0x000fc400000010ff */
[----:B------:R-:W-:-:S03]  /*16ff0*/  F2FP.BF16.F32.PACK_AB R135, R220, R219 ;  /* 0x000000dbdc87723e */ /* 0x000fc600000010ff */
        /* <DEDUP_REMOVED lines=8> */
[----:B------:R-:W-:Y:S01]  /*17080*/  F2FP.BF16.F32.PACK_AB R145, R90, R91 ;  /* 0x0000005b5a91723e */ /* 0x000fe200000010ff */
[----:B------:R-:W-:Y:S01]  /*17090*/  BAR.SYNC.DEFER_BLOCKING 0x0 ;  /* 0x0000000000007b1d */ /* 0x000fe20000010000 */
[----:B------:R-:W-:Y:S02]  /*170a0*/  F2FP.BF16.F32.PACK_AB R150, R89, R88 ;  /* 0x000000585996723e */ /* 0x000fe400000010ff */
[----:B------:R-:W-:Y:S02]  /*170b0*/  F2FP.BF16.F32.PACK_AB R81, R78, R79 ;  /* 0x0000004f4e51723e */ /* 0x000fe400000010ff */
[----:B------:R-:W-:Y:S02]  /*170c0*/  F2FP.BF16.F32.PACK_AB R80, R180, R181 ;  /* 0x000000b5b450723e */ /* 0x000fe400000010ff */
[----:B------:R-:W-:-:S02]  /*170d0*/  F2FP.BF16.F32.PACK_AB R68, R174, R175 ;  /* 0x000000afae44723e */ /* 0x000fc400000010ff */
[----:B------:R-:W-:Y:S02]  /*170e0*/  F2FP.BF16.F32.PACK_AB R69, R74, R75 ;  /* 0x0000004b4a45723e */ /* 0x000fe400000010ff */
[----:B------:R-:W-:Y:S02]  /*170f0*/  F2FP.BF16.F32.PACK_AB R62, R165, R164 ;  /* 0x000000a4a53e723e */ /* 0x000fe400000010ff */
[----:B------:R-:W-:Y:S01]  /*17100*/  F2FP.BF16.F32.PACK_AB R63, R241, R240 ;  /* 0x000000f0f13f723e */ /* 0x000fe200000010ff */
[----:B------:R-:W1:Y:S01]  /*17110*/  LDC R165, c[0x0][0x278] ;  /* 0x00009e00ffa57b82 */ /* 0x000e620000000800 */
[----:B------:R-:W-:Y:S02]  /*17120*/  F2FP.BF16.F32.PACK_AB R73, R70, R71 ;  /* 0x000000474649723e */ /* 0x000fe400000010ff */
[----:B------:R-:W-:Y:S02]  /*17130*/  F2FP.BF16.F32.PACK_AB R72, R172, R173 ;  /* 0x000000adac48723e */ /* 0x000fe400000010ff */
[----:B------:R-:W-:-:S02]  /*17140*/  F2FP.BF16.F32.PACK_AB R66, R167, R166 ;  /* 0x000000a6a742723e */ /* 0x000fc400000010ff */
[----:B------:R-:W-:Y:S02]  /*17150*/  F2FP.BF16.F32.PACK_AB R67, R244, R242 ;  /* 0x000000f2f443723e */ /* 0x000fe400000010ff */
[----:B------:R-:W-:Y:S01]  /*17160*/  F2FP.BF16.F32.PACK_AB R54, R169, R168 ;  /* 0x000000a8a936723e */ /* 0x000fe200000010ff */
[----:B------:R-:W-:Y:S01]  /*17170*/  STSM.16.M88.4 [R2], R136 ;  /* 0x0000008802007844 */ /* 0x000fe20000000200 */
[----:B------:R-:W-:Y:S02]  /*17180*/  F2FP.BF16.F32.PACK_AB R78, R93, R92 ;  /* 0x0000005c5d4e723e */ /* 0x000fe400000010ff */
[----:B------:R-:W-:Y:S01]  /*17190*/  F2FP.BF16.F32.PACK_AB R55, R246, R245 ;  /* 0x000000f5f637723e */ /* 0x000fe200000010ff */
[----:B------:R-:W-:Y:S01]  /*171a0*/  BAR.SYNC.DEFER_BLOCKING 0x0 ;  /* 0x0000000000007b1d */ /* 0x000fe20000010000 */
        /* <DEDUP_REMOVED lines=8> */
[----:B-----5:R-:W-:Y:S01]  /*17230*/  F2FP.BF16.F32.PACK_AB R99, R191, R221 ;  /* 0x000000ddbf63723e */ /* 0x020fe200000010ff */
[----:B---3--:R-:W-:Y:S01]  /*17240*/  IMAD R163, R163, 0x1c, RZ ;  /* 0x0000001ca3a37824 */ /* 0x008fe200078e02ff */
[----:B------:R-:W-:Y:S01]  /*17250*/  F2FP.BF16.F32.PACK_AB R70, R157, R156 ;  /* 0x0000009c9d46723e */ /* 0x000fe200000010ff */
[----:B0-----:R-:W-:Y:S01]  /*17260*/  IMAD R161, R161, 0x3c, RZ ;  /* 0x0000003ca1a17824 */ /* 0x001fe200078e02ff */
[----:B------:R-:W-:Y:S01]  /*17270*/  F2FP.BF16.F32.PACK_AB R71, R237, R236 ;  /* 0x000000eced47723e */ /* 0x000fe200000010ff */
[----:B------:R-:W0:Y:S01]  /*17280*/  LDC R157, c[0x0][0x278] ;  /* 0x00009e00ff9d7b82 */ /* 0x000e220000000800 */
[----:B------:R-:W3:Y:S07]  /*17290*/  LDS.128 R136, [R6] ;  /* 0x0000000006887984 */ /* 0x000eee0000000c00 */
[----:B------:R-:W-:Y:S01]  /*172a0*/  BAR.SYNC.DEFER_BLOCKING 0x0 ;  /* 0x0000000000007b1d */ /* 0x000fe20000010000 */
[----:B------:R-:W-:-:S02]  /*172b0*/  F2FP.BF16.F32.PACK_AB R82, R97, R96 ;  /* 0x000000606152723e */ /* 0x000fc400000010ff */
[----:B------:R-:W-:Y:S02]  /*172c0*/  F2FP.BF16.F32.PACK_AB R83, R235, R234 ;  /* 0x000000eaeb53723e */ /* 0x000fe400000010ff */
[----:B------:R-:W-:-:S03]  /*172d0*/  F2FP.BF16.F32.PACK_AB R74, R159, R158 ;  /* 0x0000009e9f4a723e */ /* 0x000fc600000010ff */
[----:B------:R-:W5:Y:S01]  /*172e0*/  LDC.64 R96, c[0x0][0x270] ;  /* 0x00009c00ff607b82 */ /* 0x000f620000000a00 */
[----:B------:R-:W-:Y:S02]  /*172f0*/  F2FP.BF16.F32.PACK_AB R75, R239, R238 ;  /* 0x000000eeef4b723e */ /* 0x000fe400000010ff */
[----:B------:R-:W-:Y:S02]  /*17300*/  F2FP.BF16.F32.PACK_AB R39, R5, R7 ;  /* 0x000000070527723e */ /* 0x000fe400000010ff */
[----:B------:R-:W4:Y:S01]  /*17310*/  LDL.LU R5, [R1+0x6f8] ;  /* 0x0006f80001057983 */ /* 0x000f220000300800 */
[----:B------:R-:W-:Y:S02]  /*17320*/  F2FP.BF16.F32.PACK_AB R45, R50, R51 ;  /* 0x00000033322d723e */ /* 0x000fe400000010ff */
[----:B------:R-:W-:Y:S01]  /*17330*/  F2FP.BF16.F32.PACK_AB R46, R177, R176 ;  /* 0x000000b0b12e723e */ /* 0x000fe200000010ff */
[----:B------:R-:W4:Y:S01]  /*17340*/  LDL.LU R7, [R1+0x6f4] ;  /* 0x0006f40001077983 */ /* 0x000f220000300800 */
[----:B------:R-:W-:Y:S01]  /*17350*/  F2FP.BF16.F32.PACK_AB R47, R250, R249 ;  /* 0x000000f9fa2f723e */ /* 0x000fe200000010ff */
[----:B------:R-:W3:Y:S02]  /*17360*/  LDC R159, c[0x0][0x278] ;  /* 0x00009e00ff9f7b82 */ /* 0x000ee40000000800 */
[----:B------:R2:W-:Y:S01]  /*17370*/  STSM.16.M88.4 [R2], R140 ;  /* 0x0000008c02007844 */ /* 0x0005e20000000200 */
[----:B------:R-:W-:Y:S01]  /*17380*/  F2FP.BF16.F32.PACK_AB R48, R37, R40 ;  /* 0x000000282530723e */ /* 0x000fe200000010ff */
[----:B-1----:R-:W-:Y:S01]  /*17390*/  IMAD R165, R165, 0x1e, RZ ;  /* 0x0000001ea5a57824 */ /* 0x002fe200078e02ff */
[----:B------:R-:W-:-:S03]  /*173a0*/  F2FP.BF16.F32.PACK_AB R50, R179, R178 ;  /* 0x000000b2b332723e */ /* 0x000fc600000010ff */
[----:B------:R-:W-:Y:S01]  /*173b0*/  BAR.SYNC.DEFER_BLOCKING 0x0 ;  /* 0x0000000000007b1d */ /* 0x000fe20000010000 */
[----:B------:R-:W-:Y:S02]  /*173c0*/  F2FP.BF16.F32.PACK_AB R51, R252, R251 ;  /* 0x000000fbfc33723e */ /* 0x000fe400000010ff */
[----:B------:R-:W-:Y:S02]  /*173d0*/  F2FP.BF16.F32.PACK_AB R37, R42, R43 ;  /* 0x0000002b2a25723e */ /* 0x000fe400000010ff */
[----:B------:R-:W-:Y:S01]  /*173e0*/  F2FP.BF16.F32.PACK_AB R38, R185, R184 ;  /* 0x000000b8b926723e */ /* 0x000fe200000010ff */
[----:B-----5:R-:W-:Y:S01]  /*173f0*/  IMAD R4, R228, R96, RZ ;  /* 0x00000060e4047224 */ /* 0x020fe200078e02ff */
[----:B------:R-:W-:Y:S01]  /*17400*/  F2FP.BF16.F32.PACK_AB R40, R15, R30 ;  /* 0x0000001e0f28723e */ /* 0x000fe200000010ff */
[----:B------:R-:W1:Y:S01]  /*17410*/  LDC R167, c[0x0][0x278] ;  /* 0x00009e00ffa77b82 */ /* 0x000e620000000800 */
[----:B--2---:R-:W-:Y:S01]  /*17420*/  IMAD R140, R243, R97, RZ ;  /* 0x00000061f38c7224 */ /* 0x004fe200078e02ff */
[----:B------:R-:W-:-:S02]  /*17430*/  F2FP.BF16.F32.PACK_AB R188, R10, R11 ;  /* 0x0000000b0abc723e */ /* 0x000fc400000010ff */
[----:B------:R-:W-:-:S04]  /*17440*/  F2FP.BF16.F32.PACK_AB R189, R153, R152 ;  /* 0x0000009899bd723e */ /* 0x000fc800000010ff */
[----:B------:R-:W2:Y:S01]  /*17450*/  LDC.64 R142, c[0x0][0x228] ;  /* 0x00008a00ff8e7b82 */ /* 0x000ea20000000a00 */
[----:B------:R-:W5:Y:S01]  /*17460*/  LDS.128 R84, [R6] ;  /* 0x0000000006547984 */ /* 0x000f620000000c00 */
[----:B------:R-:W-:-:S06]  /*17470*/  F2FP.BF16.F32.PACK_AB R42, R187, R186 ;  /* 0x000000babb2a723e */ /* 0x000fcc00000010ff */
[----:B------:R-:W3:Y:S08]  /*17480*/  LDC R141, c[0x0][0x278] ;  /* 0x00009e00ff8d7b82 */ /* 0x000ef00000000800 */
[----:B------:R-:W-:Y:S01]  /*17490*/  BAR.SYNC.DEFER_BLOCKING 0x0 ;  /* 0x0000000000007b1d */ /* 0x000fe20000010000 */
[----:B------:R-:W-:Y:S02]  /*174a0*/  F2FP.BF16.F32.PACK_AB R43, R213, R217 ;  /* 0x000000d9d52b723e */ /* 0x000fe400000010ff */
[----:B------:R-:W-:-:S02]  /*174b0*/  F2FP.BF16.F32.PACK_AB R97, R28, R29 ;  /* 0x0000001d1c61723e */ /* 0x000fc400000010ff */
[----:B------:R-:W-:-:S03]  /*174c0*/  F2FP.BF16.F32.PACK_AB R96, R13, R14 ;  /* 0x0000000e0d60723e */ /* 0x000fc600000010ff */
[----:B------:R-:W1:Y:S01]  /*174d0*/  LDC R11, c[0x0][0x278] ;  /* 0x00009e00ff0b7b82 */ /* 0x000e620000000800 */
[----:B------:R-:W-:Y:S01]  /*174e0*/  F2FP.BF16.F32.PACK_AB R191, R9, R8 ;  /* 0x0000000809bf723e */ /* 0x000fe200000010ff */
[----:B------:R-:W-:-:S06]  /*174f0*/  IMAD.SHL.U32 R15, R4, 0x2, RZ ;  /* 0x00000002040f7824 */ /* 0x000fcc00078e00ff */
[----:B------:R-:W5:Y:S01]  /*17500*/  LDC R153, c[0x0][0x278] ;  /* 0x00009e00ff997b82 */ /* 0x000f620000000800 */
[----:B0-----:R-:W-:-:S07]  /*17510*/  IMAD R157, R157, 0x1a, RZ ;  /* 0x0000001a9d9d7824 */ /* 0x001fce00078e02ff */
[----:B------:R-:W0:Y:S01]  /*17520*/  LDC R169, c[0x0][0x278] ;  /* 0x00009e00ffa97b82 */ /* 0x000e220000000800 */
[----:B------:R2:W-:Y:S07]  /*17530*/  STSM.16.M88.4 [R2], R144 ;  /* 0x0000009002007844 */ /* 0x0005ee0000000200 */
[----:B------:R-:W-:Y:S08]  /*17540*/  BAR.SYNC.DEFER_BLOCKING 0x0 ;  /* 0x0000000000007b1d */ /* 0x000ff00000010000 */
[----:B------:R-:W3:Y:S01]  /*17550*/  LDC R175, c[0x0][0x278] ;  /* 0x00009e00ffaf7b82 */ /* 0x000ee20000000800 */
[----:B------:R-:W-:Y:S01]  /*17560*/  IMAD R203, R203, 0x71, RZ ;  /* 0x00000071cbcb7824 */ /* 0x000fe200078e02ff */
[----:B------:R-:W5:Y:S01]  /*17570*/  LDL.LU R213, [R1+0x6f0] ;  /* 0x0006f00001d57983 */ /* 0x000f620000300800 */
[----:B--2---:R-:W-:-:S02]  /*17580*/  F2FP.BF16.F32.PACK_AB R144, R0, R3 ;  /* 0x000000030090723e */ /* 0x004fc400000010ff */
[----:B------:R-:W-:-:S03]  /*17590*/  SHF.L.U32 R14, R140, 0x1, RZ ;  /* 0x000000018c0e7819 */ /* 0x000fc600000006ff */
[----:B------:R-:W2:Y:S08]  /*175a0*/  LDC R171, c[0x0][0x278] ;  /* 0x00009e00ffab7b82 */ /* 0x000eb00000000800 */
[----:B------:R-:W1:Y:S01]  /*175b0*/  LDC R177, c[0x0][0x278] ;  /* 0x00009e00ffb17b82 */ /* 0x000e620000000800 */
[----:B------:R-:W5:Y:S07]  /*175c0*/  LDS.128 R88, [R6] ;  /* 0x0000000006587984 */ /* 0x000f6e0000000c00 */
[----:B------:R-:W-:Y:S01]  /*175d0*/  BAR.SYNC.DEFER_BLOCKING 0x0 ;  /* 0x0000000000007b1d */ /* 0x000fe20000010000 */
[----:B------:R-:W-:-:S02]  /*175e0*/  F2FP.BF16.F32.PACK_AB R145, R155, R154 ;  /* 0x0000009a9b91723e */ /* 0x000fc400000010ff */
[----:B------:R-:W-:Y:S01]  /*175f0*/  F2FP.BF16.F32.PACK_AB R146, R194, R193 ;  /* 0x000000c1c292723e */ /* 0x000fe200000010ff */
[----:B------:R-:W-:Y:S01]  /*17600*/  IMAD.HI R4, R4, 0x2, RZ ;  /* 0x0000000204047827 */ /* 0x000fe200078e02ff */
[----:B------:R-:W-:-:S03]  /*17610*/  IADD3 R14, P3, P5, R14, R142, R15 ;  /* 0x0000008e0e0e7210 */ /* 0x000fc60007d7e00f */
[----:B------:R-:W3:Y:S01]  /*17620*/  LDC R155, c[0x0][0x278] ;  /* 0x00009e00ff9b7b82 */ /* 0x000ee20000000800 */
[----:B0-----:R-:W-:Y:S01]  /*17630*/  IMAD R169, R169, 0x44, RZ ;  /* 0x00000044a9a97824 */ /* 0x001fe200078e02ff */
[----:B------:R-:W5:Y:S06]  /*17640*/  LDL.LU R217, [R1+0x6ec] ;  /* 0x0006ec0001d97983 */ /* 0x000f6c0000300800 */
[----:B------:R-:W0:Y:S08]  /*17650*/  LDC.64 R178, c[0x0][0x270] ;  /* 0x00009c00ffb27b82 */ /* 0x000e300000000a00 */
[----:B------:R-:W5:Y:S01]  /*17660*/  LDC R181, c[0x0][0x278] ;  /* 0x00009e00ffb57b82 */ /* 0x000f620000000800 */
[----:B------:R2:W-:Y:S07]  /*17670*/  STSM.16.M88.4 [R2], R148 ;  /* 0x0000009402007844 */ /* 0x0005ee0000000200 */
[----:B------:R-:W-:Y:S01]  /*17680*/  BAR.SYNC.DEFER_BLOCKING 0x0 ;  /* 0x0000000000007b1d */ /* 0x000fe20000010000 */
[----:B------:R-:W-:Y:S01]  /*17690*/  IMAD.HI R140, R140, 0x2, RZ ;  /* 0x000000028c8c7827 */ /* 0x000fe200078e02ff */
[----:B------:R-:W-:-:S02]  /*176a0*/  PRMT R0, R16, 0x7632, R0 ;  /* 0x0000763210007816 */ /* 0x000fc40000000000 */
[----:B------:R-:W-:Y:S01]  /*176b0*/  PRMT R142, R19, 0x7632, R142 ;  /* 0x00007632138e7816 */ /* 0x000fe2000000008e */
[----:B---3--:R-:W-:-:S03]  /*176c0*/  IMAD R155, R155, 0x18, RZ ;  /* 0x000000189b9b7824 */ /* 0x008fc600078e02ff */
[----:B------:R-:W3:Y:S01]  /*176d0*/  LDC R185, c[0x0][0x278] ;  /* 0x00009e00ffb97b82 */ /* 0x000ee20000000800 */
[----:B------:R-:W-:Y:S01]  /*176e0*/  IMAD R175, R175, 0x48, RZ ;  /* 0x00000048afaf7824 */ /* 0x000fe200078e02ff */
[----:B------:R-:W5:Y:S06]  /*176f0*/  LDL.LU R221, [R1+0x6e8] ;  /* 0x0006e80001dd7983 */ /* 0x000f6c0000300800 */
[----:B--2---:R-:W2:Y:S08]  /*17700*/  LDC R148, c[0x0][0x278] ;  /* 0x00009e00ff947b82 */ /* 0x004eb00000000800 */
[----:B------:R-:W3:Y:S01]  /*17710*/  LDC R149, c[0x0][0x278] ;  /* 0x00009e00ff957b82 */ /* 0x000ee20000000800 */
[----:B------:R-:W5:Y:S07]  /*17720*/  LDS.128 R92, [R6] ;  /* 0x00000000065c7984 */ /* 0x000f6e0000000c00 */
[----:B------:R-:W-:Y:S01]  /*17730*/  BAR.SYNC.DEFER_BLOCKING 0x0 ;  /* 0x0000000000007b1d */ /* 0x000fe20000010000 */
[----:B------:R-:W-:-:S07]  /*17740*/  IADD3.X R15, R140, R143, R4, P3, P5 ;  /* 0x0000008f8c0f7210 */ /* 0x000fce0001fea404 */
[----:B------:R-:W3:Y:S08]  /*17750*/  LDC R151, c[0x0][0x278] ;  /* 0x00009e00ff977b82 */ /* 0x000ef00000000800 */
[----:B------:R-:W3:Y:S08]  /*17760*/  LDC R187, c[0x0][0x278] ;  /* 0x00009e00ffbb7b82 */ /* 0x000ef00000000800 */
[----:B------:R-:W3:Y:S01]  /*17770*/  LDC R197, c[0x0][0x278] ;  /* 0x00009e00ffc57b82 */ /* 0x000ee20000000800 */
[----:B----4-:R-:W-:Y:S01]  /*17780*/  F2FP.BF16.F32.PACK_AB R147, R7, R5 ;  /* 0x000000050793723e */ /* 0x010fe200000010ff */
[----:B------:R-:W-:Y:S06]  /*17790*/  STSM.16.M88.4 [R2], R76 ;  /* 0x0000004c02007844 */ /* 0x000fec0000000200 */
[----:B------:R-:W-:Y:S01]  /*177a0*/  BAR.SYNC.DEFER_BLOCKING 0x0 ;  /* 0x0000000000007b1d */ /* 0x000fe20000010000 */
[----:B------:R-:W-:-:S02]  /*177b0*/  IMAD R171, R171, 0x33, RZ ;  /* 0x00000033abab7824 */ /* 0x000fc400078e02ff */
[----:B-1----:R-:W-:Y:S02]  /*177c0*/  IMAD R177, R177, 0x37, RZ ;  /* 0x00000037b1b17824 */ /* 0x002fe400078e02ff */
[----:B0-----:R-:W-:Y:S02]  /*177d0*/  IMAD R178, R228, R178, RZ ;  /* 0x000000b2e4b27224 */ /* 0x001fe400078e02ff */
[----:B------:R-:W-:Y:S01]  /*177e0*/  IMAD R179, R243, R179, RZ ;  /* 0x000000b3f3b37224 */ /* 0x000fe200078e02ff */
[----:B------:R-:W4:Y:S04]  /*177f0*/  LDL.LU R9, [R1+0x6e4] ;  /* 0x0006e40001097983 */ /* 0x000f280000300800 */
[----:B------:R-:W0:Y:S01]  /*17800*/  LDS.128 R76, [R6] ;  /* 0x00000000064c7984 */ /* 0x000e220000000c00 */
[----:B------:R-:W-:Y:S01]  /*17810*/  BAR.SYNC.DEFER_BLOCKING 0x0 ;  /* 0x0000000000007b1d */ /* 0x000fe20000010000 */
[----:B--2---:R-:W-:-:S02]  /*17820*/  SHF.L.U32 R3, R148, 0x1, RZ ;  /* 0x0000000194037819 */ /* 0x004fc400000006ff */
[-C--:B------:R-:W-:Y:S01]  /*17830*/  LEA R140, P5, R141, R14.reuse, 0x2 ;  /* 0x0000000e8d8c7211 */ /* 0x080fe200078a10ff */
[C---:B------:R-:W-:Y:S01]  /*17840*/  IMAD R143, R148.reuse, 0x6, RZ ;  /* 0x00000006948f7824 */ /* 0x040fe200078e02ff */
[----:B------:R-:W-:Y:S01]  /*17850*/  PRMT R4, R17, 0x7632, R4 ;  /* 0x0000763211047816 */ /* 0x000fe20000000004 */
[----:B------:R-:W-:Y:S02]  /*17860*/  IMAD.SHL.U32 R13, R148, 0x4, RZ ;  /* 0x00000004940d7824 */ /* 0x000fe400078e00ff */
[----:B---3--:R-:W-:Y:S02]  /*17870*/  IMAD R149, R149, 0x12, RZ ;  /* 0x0000001295957824 */ /* 0x008fe400078e02ff */
[----:B------:R-:W-:Y:S01]  /*17880*/  IMAD R151, R151, 0x14, RZ ;  /* 0x0000001497977824 */ /* 0x000fe200078e02ff */
[----:B------:R-:W-:Y:S01]  /*17890*/  SHF.L.U32 R179, R179, 0x1, RZ ;  /* 0x00000001b3b37819 */ /* 0x000fe200000006ff */
[----:B------:R-:W-:Y:S01]  /*178a0*/  IMAD R185, R185, 0x4d, RZ ;  /* 0x0000004db9b97824 */ /* 0x000fe200078e02ff */
[----:B------:R-:W2:Y:S04]  /*178b0*/  LDL.LU R8, [R1+0x6e0] ;  /* 0x0006e00001087983 */ /* 0x000ea80000300800 */
[----:B------:R-:W-:Y:S01]  /*178c0*/  STSM.16.M88.4 [R2], R80 ;  /* 0x0000005002007844 */ /* 0x000fe20000000200 */
[----:B------:R-:W-:Y:S01]  /*178d0*/  BAR.SYNC.DEFER_BLOCKING 0x0 ;  /* 0x0000000000007b1d */ /* 0x000fe20000010000 */
[----:B------:R-:W-:-:S02]  /*178e0*/  IADD3 R10, P3, R3, R14, RZ ;  /* 0x0000000e030a7210 */ /* 0x000fc40007f7e0ff */
[-C--:B------:R-:W-:Y:S01]  /*178f0*/  LEA.HI.X.SX32 R141, R3, R15.reuse, 0x1, P5 ;  /* 0x0000000f038d7211 */ /* 0x080fe200028f0eff */
[----:B------:R-:W-:Y:S02]  /*17900*/  IMAD R187, R187, 0x4f, RZ ;  /* 0x0000004fbbbb7824 */ /* 0x000fe400078e02ff */
[----:B------:R-:W-:Y:S02]  /*17910*/  IMAD R197, R197, 0x6f, RZ ;  /* 0x0000006fc5c57824 */ /* 0x000fe400078e02ff */
[----:B------:R-:W-:Y:S01]  /*17920*/  IMAD R205, R205, 0x73, RZ ;  /* 0x00000073cdcd7824 */ /* 0x000fe200078e02ff */
[----:B------:R-:W3:Y:S04]  /*17930*/  LDL.LU R7, [R1+0x6dc] ;  /* 0x0006dc0001077983 */ /* 0x000ee80000300800 */
[----:B------:R-:W1:Y:S01]  /*17940*/  LDS.128 R80, [R6] ;  /* 0x0000000006507984 */ /* 0x000e620000000c00 */
[----:B------:R-:W-:Y:S01]  /*17950*/  BAR.SYNC.DEFER_BLOCKING 0x0 ;  /* 0x0000000000007b1d */ /* 0x000fe20000010000 */
[----:B------:R-:W-:Y:S01]  /*17960*/  LEA.HI.X.SX32 R11, R11, R15, 0x1, P3 ;  /* 0x0000000f0b0b7211 */ /* 0x000fe200018f0eff */
[----:B------:R-:W-:-:S04]  /*17970*/  IMAD R3, R148, 0x3, RZ ;  /* 0x0000000394037824 */ /* 0x000fc800078e02ff */
[----:B------:R-:W3:Y:S04]  /*17980*/  LDL.LU R5, [R1+0x6d8] ;  /* 0x0006d80001057983 */ /* 0x000ee80000300800 */
[----:B------:R-:W-:Y:S01]  /*17990*/  STSM.16.M88.4 [R2], R68 ;  /* 0x0000004402007844 */ /* 0x000fe20000000200 */
[----:B------:R-:W-:Y:S06]  /*179a0*/  BAR.SYNC.DEFER_BLOCKING 0x0 ;  /* 0x0000000000007b1d */ /* 0x000fec0000010000 */
[----:B------:R-:W1:Y:S02]  /*179b0*/  LDS.128 R68, [R6] ;  /* 0x0000000006447984 */ /* 0x000e640000000c00 */
        /* <DEDUP_REMOVED lines=10> */
[----:B------:R-:W-:Y:S06]  /*17a60*/  BAR.SYNC.DEFER_BLOCKING 0x0 ;  /* 0x0000000000007b1d */ /* 0x000fec0000010000 */
[----:B------:R-:W2:Y:S02]  /*17a70*/  LDS.128 R64, [R6] ;  /* 0x0000000006407984 */ /* 0x000ea40000000c00 */
[----:B------:R-:W-:Y:S06]  /*17a80*/  BAR.SYNC.DEFER_BLOCKING 0x0 ;  /* 0x0000000000007b1d */ /* 0x000fec0000010000 */
[----:B------:R-:W-:Y:S02]  /*17a90*/  STSM.16.M88.4 [R2], R52 ;  /* 0x0000003402007844 */ /* 0x000fe40000000200 */
[----:B------:R-:W-:Y:S06]  /*17aa0*/  BAR.SYNC.DEFER_BLOCKING 0x0 ;  /* 0x0000000000007b1d */ /* 0x000fec0000010000 */
[----:B------:R-:W2:Y:S02]  /*17ab0*/  LDS.128 R52, [R6] ;  /* 0x0000000006347984 */ /* 0x000ea40000000c00 */
[----:B------:R-:W-:Y:S06]  /*17ac0*/  BAR.SYNC.DEFER_BLOCKING 0x0 ;  /* 0x0000000000007b1d */ /* 0x000fec0000010000 */
[----:B------:R-:W-:Y:S02]  /*17ad0*/  STSM.16.M88.4 [R2], R56 ;  /* 0x0000003802007844 */ /* 0x000fe40000000200 */
[----:B------:R-:W-:Y:S06]  /*17ae0*/  BAR.SYNC.DEFER_BLOCKING 0x0 ;  /* 0x0000000000007b1d */ /* 0x000fec0000010000 */
[----:B------:R-:W3:Y:S02]  /*17af0*/  LDS.128 R56, [R6] ;  /* 0x0000000006387984 */ /* 0x000ee40000000c00 */
        /* <DEDUP_REMOVED lines=21> */
[----:B------:R0:W-:Y:S02]  /*17c50*/  STSM.16.M88.4 [R2], R188 ;  /* 0x000000bc02007844 */ /* 0x0001e40000000200 */
[----:B------:R-:W-:Y:S08]  /*17c60*/  BAR.SYNC.DEFER_BLOCKING 0x0 ;  /* 0x0000000000007b1d */ /* 0x000ff00000010000 */
[----:B0-----:R-:W0:Y:S01]  /*17c70*/  LDC R191, c[0x0][0x278] ;  /* 0x00009e00ffbf7b82 */ /* 0x001e220000000800 */
[----:B------:R-:W3:Y:S07]  /*17c80*/  LDS.128 R96, [R6] ;  /* 0x0000000006607984 */ /* 0x000eee0000000c00 */
[----:B------:R-:W-:Y:S06]  /*17c90*/  BAR.SYNC.DEFER_BLOCKING 0x0 ;  /* 0x0000000000007b1d */ /* 0x000fec0000010000 */
[----:B------:R1:W-:Y:S02]  /*17ca0*/  STSM.16.M88.4 [R2], R144 ;  /* 0x0000009002007844 */ /* 0x0003e40000000200 */
[----:B------:R-:W-:Y:S01]  /*17cb0*/  BAR.SYNC.DEFER_BLOCKING 0x0 ;  /* 0x0000000000007b1d */ /* 0x000fe20000010000 */
[C---:B-1----:R-:W-:Y:S01]  /*17cc0*/  IMAD R147, R148.reuse, 0xc, RZ ;  /* 0x0000000c94937824 */ /* 0x042fe200078e02ff */
[----:B------:R-:W-:Y:S01]  /*17cd0*/  IADD3 R2, P5, R143, R14, RZ ;  /* 0x0000000e8f027210 */ /* 0x000fe20007fbe0ff */
[----:B------:R-:W-:-:S05]  /*17ce0*/  IMAD R145, R148, 0xa, RZ ;  /* 0x0000000a94917824 */ /* 0x000fca00078e02ff */
[----:B------:R-:W1:Y:S08]  /*17cf0*/  LDC R146, c[0x0][0x278] ;  /* 0x00009e00ff927b82 */ /* 0x000e700000000800 */
[----:B------:R-:W0:Y:S01]  /*17d00*/  LDC R144, c[0x0][0x278] ;  /* 0x00009e00ff907b82 */ /* 0x000e220000000800 */
[----:B------:R-:W-:Y:S04]  /*17d10*/  STG.E.U16 desc[UR60][R14.64], R16 ;  /* 0x000000100e007986 */ /* 0x000fe8000c10153c */
[----:B------:R5:W-:Y:S04]  /*17d20*/  STG.E.U16 desc[UR60][R10.64], R0 ;  /* 0x000000000a007986 */ /* 0x000be8000c10153c */
[----:B------:R5:W-:Y:S01]  /*17d30*/  STG.E.U16 desc[UR60][R140.64], R17 ;  /* 0x000000118c007986 */ /* 0x000be2000c10153c */
[----:B------:R-:W-:-:S02]  /*17d40*/  LEA.HI.X.SX32 R3, R3, R15, 0x1, P5 ;  /* 0x0000000f03037211 */ /* 0x000fc400028f0eff */
[-C--:B-----5:R-:W-:Y:S02]  /*17d50*/  LEA R10, P3, R153, R14.reuse, 0x3 ;  /* 0x0000000e990a7211 */ /* 0x0a0fe400078618ff */
[----:B------:R-:W5:Y:S01]  /*17d60*/  LDC R153, c[0x0][0x278] ;  /* 0x00009e00ff997b82 */ /* 0x000f620000000800 */
[-C--:B------:R-:W-:Y:S01]  /*17d70*/  IADD3 R140, P6, R147, R14.reuse, RZ ;  /* 0x0000000e938c7210 */ /* 0x080fe20007fde0ff */
[C---:B------:R-:W-:Y:S01]  /*17d80*/  IMAD R17, R148.reuse, 0x5, RZ ;  /* 0x0000000594117824 */ /* 0x040fe200078e02ff */
[----:B------:R-:W-:Y:S02]  /*17d90*/  IADD3 R16, P5, R145, R14, RZ ;  /* 0x0000000e91107210 */ /* 0x000fe40007fbe0ff */
[-C--:B------:R-:W-:Y:S01]  /*17da0*/  LEA.HI.X.SX32 R141, R143, R15.reuse, 0x1, P6 ;  /* 0x0000000f8f8d7211 */ /* 0x080fe200030f0eff */
[----:B------:R-:W-:Y:S01]  /*17db0*/  IMAD R143, R148, 0xe, RZ ;  /* 0x0000000e948f7824 */ /* 0x000fe200078e02ff */
[-C--:B------:R-:W-:Y:S01]  /*17dc0*/  LEA.HI.X.SX32 R11, R13, R15.reuse, 0x1, P3 ;  /* 0x0000000f0d0b7211 */ /* 0x080fe200018f0eff */
[----:B------:R1:W-:Y:S01]  /*17dd0*/  STG.E.U16 desc[UR60][R2.64], R4 ;  /* 0x0000000402007986 */ /* 0x0003e2000c10153c */
[----:B------:R-:W-:-:S02]  /*17de0*/  LEA.HI.X.SX32 R17, R17, R15, 0x1, P5 ;  /* 0x0000000f11117211 */ /* 0x000fc400028f0eff */
[----:B------:R-:W-:Y:S01]  /*17df0*/  PRMT R0, R18, 0x7632, R0 ;  /* 0x0000763212007816 */ /* 0x000fe20000000000 */
[----:B------:R0:W-:Y:S01]  /*17e00*/  STG.E.U16 desc[UR60][R10.64], R18 ;  /* 0x000000120a007986 */ /* 0x0001e2000c10153c */
[C---:B------:R-:W-:Y:S01]  /*17e10*/  SHF.L.U32 R13, R148.reuse, 0x3, RZ ;  /* 0x00000003940d7819 */ /* 0x040fe200000006ff */
[C---:B-1----:R-:W-:Y:S01]  /*17e20*/  IMAD R3, R148.reuse, 0x7, RZ ;  /* 0x0000000794037824 */ /* 0x042fe200078e02ff */
[-C--:B------:R-:W-:Y:S01]  /*17e30*/  IADD3 R2, P3, R143, R14.reuse, RZ ;  /* 0x0000000e8f027210 */ /* 0x080fe20007f7e0ff */
[----:B------:R1:W-:Y:S01]  /*17e40*/  STG.E.U16 desc[UR60][R16.64], R0 ;  /* 0x0000000010007986 */ /* 0x0003e2000c10153c */
[----:B------:R-:W4:Y:S01]  /*17e50*/  LDC R4, c[0x0][0x278] ;  /* 0x00009e00ff047b82 */ /* 0x000f220000000800 */
[-C--:B0-----:R-:W-:Y:S02]  /*17e60*/  LEA R10, P5, R159, R14.reuse, 0x4 ;  /* 0x0000000e9f0a7211 */ /* 0x081fe400078a20ff */
[-C--:B------:R-:W-:Y:S01]  /*17e70*/  LEA.HI.X.SX32 R3, R3, R15.reuse, 0x1, P3 ;  /* 0x0000000f03037211 */ /* 0x080fe200018f0eff */
[----:B------:R0:W-:Y:S01]  /*17e80*/  STG.E.U16 desc[UR60][R140.64], R19 ;  /* 0x000000138c007986 */ /* 0x0001e2000c10153c */
[----:B------:R-:W-:Y:S01]  /*17e90*/  LEA.HI.X.SX32 R11, R13, R15, 0x1, P5 ;  /* 0x0000000f0d0b7211 */ /* 0x000fe200028f0eff */
[----:B-1----:R-:W-:Y:S01]  /*17ea0*/  IMAD R17, R148, 0x9, RZ ;  /* 0x0000000994117824 */ /* 0x002fe200078e02ff */
[-C--:B------:R-:W-:Y:S01]  /*17eb0*/  IADD3 R16, P3, R149, R14.reuse, RZ ;  /* 0x0000000e95107210 */ /* 0x080fe20007f7e0ff */
[----:B------:R-:W1:Y:S01]  /*17ec0*/  LDC R0, c[0x0][0x278] ;  /* 0x00009e00ff007b82 */ /* 0x000e620000000800 */
[----:B------:R0:W-:Y:S01]  /*17ed0*/  STG.E.U16 desc[UR60][R2.64], R142 ;  /* 0x0000008e02007986 */ /* 0x0001e2000c10153c */
[----:B------:R-:W-:-:S02]  /*17ee0*/  IADD3 R18, P5, R151, R14, RZ ;  /* 0x0000000e97127210 */ /* 0x000fc40007fbe0ff */
[----:B------:R-:W-:Y:S01]  /*17ef0*/  LEA.HI.X.SX32 R17, R17, R15, 0x1, P3 ;  /* 0x0000000f11117211 */ /* 0x000fe200018f0eff */
[----:B-----5:R-:W-:-:S03]  /*17f00*/  IMAD R153, R153, 0x16, RZ ;  /* 0x0000001699997824 */ /* 0x020fc600078e02ff */
[----:B0-----:R-:W0:Y:S01]  /*17f10*/  LDC R141, c[0x0][0x278] ;  /* 0x00009e00ff8d7b82 */ /* 0x001e220000000800 */
[----:B------:R5:W-:Y:S01]  /*17f20*/  STG.E.U16 desc[UR60][R10.64], R20 ;  /* 0x000000140a007986 */ /* 0x000be2000c10153c */
[----:B------:R-:W-:-:S06]  /*17f30*/  PRMT R3, R20, 0x7632, R3 ;  /* 0x0000763214037816 */ /* 0x000fcc0000000003 */
[----:B------:R-:W0:Y:S01]  /*17f40*/  LDC R140, c[0x0][0x278] ;  /* 0x00009e00ff8c7b82 */ /* 0x000e220000000800 */
[----:B------:R-:W-:Y:S01]  /*17f50*/  LEA.HI.X.SX32 R19, R145, R15, 0x1, P5 ;  /* 0x0000000f91137211 */ /* 0x000fe200028f0eff */
[----:B------:R5:W-:Y:S01]  /*17f60*/  STG.E.U16 desc[UR60][R16.64], R3 ;  /* 0x0000000310007986 */ /* 0x000be2000c10153c */
[----:B------:R-:W-:Y:S01]  /*17f70*/  IADD3 R2, P3, R153, R14, RZ ;  /* 0x0000000e99027210 */ /* 0x000fe20007f7e0ff */
[----:B------:R-:W-:-:S04]  /*17f80*/  IMAD R13, R148, 0xd, RZ ;  /* 0x0000000d940d7824 */ /* 0x000fc800078e02ff */
[----:B------:R-:W2:Y:S01]  /*17f90*/  LDC R159, c[0x0][0x278] ;  /* 0x00009e00ff9f7b82 */ /* 0x000ea20000000800 */
[-C--:B-----5:R-:W-:Y:S01]  /*17fa0*/  IADD3 R10, P5, R155, R14.reuse, RZ ;  /* 0x0000000e9b0a7210 */ /* 0x0a0fe20007fbe0ff */
[----:B------:R5:W-:Y:S01]  /*17fb0*/  STG.E.U16 desc[UR60][R18.64], R21 ;  /* 0x0000001512007986 */ /* 0x000be2000c10153c */
[----:B------:R-:W-:Y:S01]  /*17fc0*/  IMAD R3, R148, 0xb, RZ ;  /* 0x0000000b94037824 */ /* 0x000fe200078e02ff */
[----:B------:R-:W-:-:S04]  /*17fd0*/  IADD3 R16, P6, R157, R14, RZ ;  /* 0x0000000e9d107210 */ /* 0x000fc80007fde0ff */
[----:B------:R-:W3:Y:S01]  /*17fe0*/  LDC R145, c[0x0][0x278] ;  /* 0x00009e00ff917b82 */ /* 0x000ee20000000800 */
[-C--:B------:R-:W-:Y:S02]  /*17ff0*/  LEA.HI.X.SX32 R11, R147, R15.reuse, 0x1, P5 ;  /* 0x0000000f930b7211 */ /* 0x080fe400028f0eff */
[-C--:B------:R-:W-:Y:S02]  /*18000*/  LEA.HI.X.SX32 R3, R3, R15.reuse, 0x1, P3 ;  /* 0x0000000f03037211 */ /* 0x080fe400018f0eff */
[----:B-----5:R-:W-:Y:S02]  /*18010*/  PRMT R21, R21, 0x7632, R21 ;  /* 0x0000763215157816 */ /* 0x020fe40000000015 */
[----:B------:R-:W-:Y:S01]  /*18020*/  LEA.HI.X.SX32 R17, R13, R15, 0x1, P6 ;  /* 0x0000000f0d117211 */ /* 0x000fe200030f0eff */
[----:B------:R-:W5:Y:S01]  /*18030*/  LDC R20, c[0x0][0x278] ;  /* 0x00009e00ff147b82 */ /* 0x000f620000000800 */
[----:B------:R-:W-:Y:S01]  /*18040*/  PRMT R19, R22, 0x7632, R19 ;  /* 0x0000763216137816 */ /* 0x000fe20000000013 */
[----:B------:R4:W-:Y:S01]  /*18050*/  STG.E.U16 desc[UR60][R2.64], R21 ;  /* 0x0000001502007986 */ /* 0x0009e2000c10153c */
[----:B------:R-:W-:-:S03]  /*18060*/  IADD3 R18, P5, R163, R14, RZ ;  /* 0x0000000ea3127210 */ /* 0x000fc60007fbe0ff */
[----:B------:R-:W-:Y:S02]  /*18070*/  STG.E.U16 desc[UR60][R10.64], R22 ;  /* 0x000000160a007986 */ /* 0x000fe4000c10153c */
[----:B------:R-:W5:Y:S02]  /*18080*/  LDC R147, c[0x0][0x278] ;  /* 0x00009e00ff937b82 */ /* 0x000f640000000800 */
[----:B------:R0:W-:Y:S01]  /*18090*/  STG.E.U16 desc[UR60][R16.64], R19 ;  /* 0x0000001310007986 */ /* 0x0001e2000c10153c */
[----:B-1----:R-:W-:Y:S01]  /*180a0*/  IMAD R13, R0, 0xf, RZ ;  /* 0x0000000f000d7824 */ /* 0x002fe200078e02ff */
[----:B----4-:R-:W-:Y:S02]  /*180b0*/  IADD3 R2, P3, R165, R14, RZ ;  /* 0x0000000ea5027210 */ /* 0x010fe40007f7e0ff */
[----:B------:R-:W-:Y:S02]  /*180c0*/  SHF.L.U32 R21, R4, 0x4, RZ ;  /* 0x0000000404157819 */ /* 0x000fe400000006ff */
[----:B------:R-:W1:Y:S01]  /*180d0*/  LDC R0, c[0x0][0x278] ;  /* 0x00009e00ff007b82 */ /* 0x000e620000000800 */
[----:B0-----:R-:W-:-:S07]  /*180e0*/  LEA.HI.X.SX32 R19, R143, R15, 0x1, P5 ;  /* 0x0000000f8f137211 */ /* 0x001fce00028f0eff */
[----:B------:R-:W0:Y:S01]  /*180f0*/  LDC R16, c[0x0][0x278] ;  /* 0x00009e00ff107b82 */ /* 0x000e220000000800 */
[----:B------:R-:W-:Y:S01]  /*18100*/  IMAD R11, R141, 0x22, RZ ;  /* 0x000000228d0b7824 */ /* 0x000fe200078e02ff */
[----:B------:R4:W-:Y:S01]  /*18110*/  STG.E.U16 desc[UR60][R18.64], R23 ;  /* 0x0000001712007986 */ /* 0x0009e2000c10153c */
[----:B------:R-:W-:Y:S01]  /*18120*/  IMAD R17, R140, 0x11, RZ ;  /* 0x000000118c117824 */ /* 0x000fe200078e02ff */
[-C--:B------:R-:W-:Y:S02]  /*18130*/  LEA.HI.X.SX32 R3, R13, R15.reuse, 0x1, P3 ;  /* 0x0000000f0d037211 */ /* 0x080fe400018f0eff */
[----:B------:R-:W-:Y:S02]  /*18140*/  PRMT R4, R23, 0x7632, R4 ;  /* 0x0000763217047816 */ /* 0x000fe40000000004 */
[-C--:B--2---:R-:W-:Y:S01]  /*18150*/  LEA R140, P5, R159, R14.reuse, 0x5 ;  /* 0x0000000e9f8c7211 */ /* 0x084fe200078a28ff */
[----:B----4-:R-:W2:Y:S01]  /*18160*/  LDC R18, c[0x0][0x278] ;  /* 0x00009e00ff127b82 */ /* 0x010ea20000000800 */
[----:B------:R-:W-:Y:S01]  /*18170*/  IADD3 R142, P6, R11, R14, RZ ;  /* 0x0000000e0b8e7210 */ /* 0x000fe20007fde0ff */
[----:B------:R4:W-:Y:S01]  /*18180*/  STG.E.U16 desc[UR60][R2.64], R4 ;  /* 0x0000000402007986 */ /* 0x0009e2000c10153c */
[-C--:B------:R-:W-:Y:S01]  /*18190*/  LEA.HI.X.SX32 R141, R21, R15.reuse, 0x1, P5 ;  /* 0x0000000f158d7211 */ /* 0x080fe200028f0eff */
[----:B------:R-:W-:Y:S01]  /*181a0*/  IMAD R21, R146, 0x28, RZ ;  /* 0x0000002892157824 */ /* 0x000fe200078e02ff */
[----:B------:R-:W-:Y:S01]  /*181b0*/  LEA.HI.X.SX32 R143, R17, R15, 0x1, P6 ;  /* 0x0000000f118f7211 */ /* 0x000fe200030f0eff */
[----:B------:R-:W-:-:S02]  /*181c0*/  IMAD R17, R144, 0x24, RZ ;  /* 0x0000002490117824 */ /* 0x000fc400078e02ff */
[----:B------:R-:W1:Y:S01]  /*181d0*/  LDC R146, c[0x0][0x278] ;  /* 0x00009e00ff927b82 */ /* 0x000e620000000800 */
[----:B---3--:R-:W-:Y:S01]  /*181e0*/  IMAD R19, R145, 0x26, RZ ;  /* 0x0000002691137824 */ /* 0x008fe200078e02ff */
[----:B------:R-:W-:-:S06]  /*181f0*/  PRMT R10, R24, 0x7632, R10 ;  /* 0x00007632180a7816 */ /* 0x000fcc000000000a */
[----:B----4-:R-:W3:Y:S01]  /*18200*/  LDC R4, c[0x0][0x278] ;  /* 0x00009e00ff047b82 */ /* 0x010ee20000000800 */
[----:B-----5:R-:W-:Y:S01]  /*18210*/  IMAD R13, R20, 0x13, RZ ;  /* 0x00000013140d7824 */ /* 0x020fe200078e02ff */
[-C--:B------:R-:W-:Y:S01]  /*18220*/  IADD3 R2, P3, R17, R14.reuse, RZ ;  /* 0x0000000e11027210 */ /* 0x080fe20007f7e0ff */
[----:B------:R4:W-:Y:S01]  /*18230*/  STG.E.U16 desc[UR60][R140.64], R24 ;  /* 0x000000188c007986 */ /* 0x0009e2000c10153c */
[-C--:B------:R-:W-:Y:S02]  /*18240*/  IADD3 R22, P5, R19, R14.reuse, RZ ;  /* 0x0000000e13167210 */ /* 0x080fe40007fbe0ff */
[----:B------:R-:W-:Y:S02]  /*18250*/  IADD3 R144, P6, R21, R14, RZ ;  /* 0x0000000e15907210 */ /* 0x000fe40007fde0ff */
[----:B------:R-:W5:Y:S01]  /*18260*/  LDC R20, c[0x0][0x278] ;  /* 0x00009e00ff147b82 */ /* 0x000f620000000800 */
[----:B------:R0:W-:Y:S01]  /*18270*/  STG.E.U16 desc[UR60][R142.64], R10 ;  /* 0x0000000a8e007986 */ /* 0x0001e2000c10153c */
[----:B------:R-:W-:-:S02]  /*18280*/  LEA.HI.X.SX32 R3, R149, R15, 0x1, P3 ;  /* 0x0000000f95037211 */ /* 0x000fc400018f0eff */
[-C--:B------:R-:W-:Y:S02]  /*18290*/  LEA.HI.X.SX32 R23, R13, R15.reuse, 0x1, P5 ;  /* 0x0000000f0d177211 */ /* 0x080fe400028f0eff */
[----:B------:R-:W-:Y:S02]  /*182a0*/  LEA.HI.X.SX32 R145, R151, R15, 0x1, P6 ;  /* 0x0000000f97917211 */ /* 0x000fe400030f0eff */
[----:B------:R-:W5:Y:S01]  /*182b0*/  LDC R149, c[0x0][0x278] ;  /* 0x00009e00ff957b82 */ /* 0x000f620000000800 */
[----:B------:R-:W-:Y:S01]  /*182c0*/  PRMT R13, R25, 0x7632, R13 ;  /* 0x00007632190d7816 */ /* 0x000fe2000000000d */
[----:B----4-:R-:W-:Y:S02]  /*182d0*/  IMAD R141, R147, 0x2c, RZ ;  /* 0x0000002c938d7824 */ /* 0x010fe400078e02ff */
[----:B0-----:R-:W-:-:S04]  /*182e0*/  IMAD R143, R16, 0x2a, RZ ;  /* 0x0000002a108f7824 */ /* 0x001fc800078e02ff */
[----:B------:R-:W0:Y:S01]  /*182f0*/  LDC R10, c[0x0][0x278] ;  /* 0x00009e00ff0a7b82 */ /* 0x000e220000000800 */
[----:B------:R1:W-:Y:S01]  /*18300*/  STG.E.U16 desc[UR60][R2.64], R25 ;  /* 0x0000001902007986 */ /* 0x0003e2000c10153c */
[----:B--2---:R-:W-:-:S06]  /*18310*/  IMAD R147, R18, 0x2e, RZ ;  /* 0x0000002e12937824 */ /* 0x004fcc00078e02ff */
[----:B------:R-:W2:Y:S01]  /*18320*/  LDC R151, c[0x0][0x278] ;  /* 0x00009e00ff977b82 */ /* 0x000ea20000000800 */
[----:B------:R4:W-:Y:S01]  /*18330*/  STG.E.U16 desc[UR60][R22.64], R13 ;  /* 0x0000000d16007986 */ /* 0x0009e2000c10153c */
[----:B-1----:R-:W-:Y:S01]  /*18340*/  IMAD R3, R0, 0x15, RZ ;  /* 0x0000001500037824 */ /* 0x002fe200078e02ff */
[----:B------:R-:W-:-:S05]  /*18350*/  IADD3 R2, P5, R143, R14, RZ ;  /* 0x0000000e8f027210 */ /* 0x000fca0007fbe0ff */
[----:B------:R-:W1:Y:S01]  /*18360*/  LDC R16, c[0x0][0x278] ;  /* 0x00009e00ff107b82 */ /* 0x000e620000000800 */
[----:B------:R3:W-:Y:S01]  /*18370*/  STG.E.U16 desc[UR60][R144.64], R26 ;  /* 0x0000001a90007986 */ /* 0x0007e2000c10153c */
[----:B------:R-:W-:Y:S02]  /*18380*/  PRMT R140, R26, 0x7632, R140 ;  /* 0x000076321a8c7816 */ /* 0x000fe4000000008c */
[----:B----4-:R-:W-:-:S04]  /*18390*/  IADD3 R22, P3, R141, R14, RZ ;  /* 0x0000000e8d167210 */ /* 0x010fc80007f7e0ff */
[----:B------:R-:W4:Y:S01]  /*183a0*/  LDC R18, c[0x0][0x278] ;  /* 0x00009e00ff127b82 */ /* 0x000f220000000800 */
[-C--:B------:R-:W-:Y:S01]  /*183b0*/  LEA.HI.X.SX32 R3, R3, R15.reuse, 0x1, P5 ;  /* 0x0000000f03037211 */ /* 0x080fe200028f0eff */
[----:B---3--:R-:W-:Y:S01]  /*183c0*/  IMAD R13, R4, 0x17, RZ ;  /* 0x00000017040d7824 */ /* 0x008fe200078e02ff */
[----:B------:R-:W-:Y:S01]  /*183d0*/  LEA.HI.X.SX32 R23, R153, R15, 0x1, P3 ;  /* 0x0000000f99177211 */ /* 0x000fe200018f0eff */
[----:B------:R-:W-:Y:S01]  /*183e0*/  IMAD R145, R146, 0x30, RZ ;  /* 0x0000003092917824 */ /* 0x000fe200078e02ff */
[----:B------:R-:W-:-:S03]  /*183f0*/  IADD3 R24, P5, R147, R14, RZ ;  /* 0x0000000e93187210 */ /* 0x000fc60007fbe0ff */
[----:B------:R-:W3:Y:S01]  /*18400*/  LDC R0, c[0x0][0x278] ;  /* 0x00009e00ff007b82 */ /* 0x000ee20000000800 */
[----:B------:R-:W-:Y:S01]  /*18410*/  STG.E.U16 desc[UR60][R2.64], R140 ;  /* 0x0000008c02007986 */ /* 0x000fe2000c10153c */
[----:B------:R-:W-:-:S06]  /*18420*/  PRMT R4, R27, 0x7632, R4 ;  /* 0x000076321b047816 */ /* 0x000fcc0000000004 */
[----:B------:R-:W3:Y:S01]  /*18430*/  LDC R26, c[0x0][0x278] ;  /* 0x00009e00ff1a7b82 */ /* 0x000ee20000000800 */
[----:B------:R0:W-:Y:S01]  /*18440*/  STG.E.U16 desc[UR60][R22.64], R27 ;  /* 0x0000001b16007986 */ /* 0x0001e2000c10153c */
[----:B------:R-:W-:-:S06]  /*18450*/  LEA.HI.X.SX32 R25, R13, R15, 0x1, P5 ;  /* 0x0000000f0d197211 */ /* 0x000fcc00028f0eff */
[----:B------:R-:W3:Y:S01]  /*18460*/  LDC R159, c[0x0][0x278] ;  /* 0x00009e00ff9f7b82 */ /* 0x000ee20000000800 */
[-C--:B------:R-:W-:Y:S01]  /*18470*/  IADD3 R154, P6, R145, R14.reuse, RZ ;  /* 0x0000000e919a7210 */ /* 0x080fe20007fde0ff */
[----:B-----5:R-:W-:Y:S01]  /*18480*/  IMAD R153, R20, 0x32, RZ ;  /* 0x0000003214997824 */ /* 0x020fe200078e02ff */
[----:B------:R5:W-:Y:S05]  /*18490*/  STG.E.U16 desc[UR60][R24.64], R4 ;  /* 0x0000000418007986 */ /* 0x000bea000c10153c */
[----:B0-----:R-:W0:Y:S01]  /*184a0*/  LDC R27, c[0x0][0x278] ;  /* 0x00009e00ff1b7b82 */ /* 0x001e220000000800 */
[----:B------:R-:W-:Y:S01]  /*184b0*/  LEA.HI.X.SX32 R155, R155, R15, 0x1, P6 ;  /* 0x0000000f9b9b7211 */ /* 0x000fe200030f0eff */
[----:B------:R-:W-:Y:S01]  /*184c0*/  IMAD R3, R10, 0x19, RZ ;  /* 0x000000190a037824 */ /* 0x000fe200078e02ff */
[----:B------:R-:W-:Y:S01]  /*184d0*/  IADD3 R2, P3, R153, R14, RZ ;  /* 0x0000000e99027210 */ /* 0x000fe20007f7e0ff */
[----:B------:R-:W-:-:S04]  /*184e0*/  IMAD R149, R149, 0x34, RZ ;  /* 0x0000003495957824 */ /* 0x000fc800078e02ff */
[----:B------:R-:W0:Y:S01]  /*184f0*/  LDC R20, c[0x0][0x278] ;  /* 0x00009e00ff147b82 */ /* 0x000e220000000800 */
[----:B--2---:R-:W-:Y:S01]  /*18500*/  IMAD R151, R151, 0x36, RZ ;  /* 0x0000003697977824 */ /* 0x004fe200078e02ff */
[----:B------:R2:W-:Y:S01]  /*18510*/  STG.E.U16 desc[UR60][R154.64], R32 ;  /* 0x000000209a007986 */ /* 0x0005e2000c10153c */
[----:B-1----:R-:W-:-:S05]  /*18520*/  IMAD R13, R16, 0x1b, RZ ;  /* 0x0000001b100d7824 */ /* 0x002fca00078e02ff */
[----:B-----5:R-:W1:Y:S01]  /*18530*/  LDC R4, c[0x0][0x278] ;  /* 0x00009e00ff047b82 */ /* 0x020e620000000800 */
[----:B------:R-:W-:Y:S02]  /*18540*/  LEA.HI.X.SX32 R3, R3, R15, 0x1, P3 ;  /* 0x0000000f03037211 */ /* 0x000fe400018f0eff */
[----:B------:R-:W-:-:S05]  /*18550*/  IADD3 R22, P5, R149, R14, RZ ;  /* 0x0000000e95167210 */ /* 0x000fca0007fbe0ff */
[----:B------:R-:W5:Y:S01]  /*18560*/  LDC R10, c[0x0][0x278] ;  /* 0x00009e00ff0a7b82 */ /* 0x000f620000000800 */
[----:B--2---:R-:W-:Y:S01]  /*18570*/  PRMT R32, R32, 0x7632, R32 ;  /* 0x0000763220207816 */ /* 0x004fe20000000020 */
[----:B----4-:R-:W-:Y:S01]  /*18580*/  IMAD R155, R18, 0x38, RZ ;  /* 0x00000038129b7824 */ /* 0x010fe200078e02ff */
[----:B------:R-:W-:-:S05]  /*18590*/  IADD3 R24, P6, R151, R14, RZ ;  /* 0x0000000e97187210 */ /* 0x000fca0007fde0ff */
[----:B------:R-:W2:Y:S01]  /*185a0*/  LDC R16, c[0x0][0x278] ;  /* 0x00009e00ff107b82 */ /* 0x000ea20000000800 */
[-C--:B------:R-:W-:Y:S01]  /*185b0*/  LEA.HI.X.SX32 R23, R157, R15.reuse, 0x1, P5 ;  /* 0x0000000f9d177211 */ /* 0x080fe200028f0eff */
[----:B------:R4:W-:Y:S01]  /*185c0*/  STG.E.U16 desc[UR60][R2.64], R32 ;  /* 0x0000002002007986 */ /* 0x0009e2000c10153c */
[----:B------:R-:W-:Y:S01]  /*185d0*/  LEA.HI.X.SX32 R25, R13, R15, 0x1, P6 ;  /* 0x0000000f0d197211 */ /* 0x000fe200030f0eff */
[----:B---3--:R-:W-:-:S04]  /*185e0*/  IMAD R157, R26, 0x3a, RZ ;  /* 0x0000003a1a9d7824 */ /* 0x008fc800078e02ff */
[----:B------:R-:W3:Y:S01]  /*185f0*/  LDC R18, c[0x0][0x278] ;  /* 0x00009e00ff127b82 */ /* 0x000ee20000000800 */
[----:B------:R-:W-:Y:S01]  /*18600*/  PRMT R140, R33, 0x7632, R140 ;  /* 0x00007632218c7816 */ /* 0x000fe2000000008c */
[----:B------:R-:W-:Y:S01]  /*18610*/  IMAD R13, R0, 0x1d, RZ ;  /* 0x0000001d000d7824 */ /* 0x000fe200078e02ff */
[----:B----4-:R-:W-:Y:S01]  /*18620*/  IADD3 R2, P5, R155, R14, RZ ;  /* 0x0000000e9b027210 */ /* 0x010fe20007fbe0ff */
[----:B------:R-:W-:-:S04]  /*18630*/  IMAD R159, R159, 0x3e, RZ ;  /* 0x0000003e9f9f7824 */ /* 0x000fc800078e02ff */
[----:B------:R-:W4:Y:S01]  /*18640*/  LDC R0, c[0x0][0x278] ;  /* 0x00009e00ff007b82 */ /* 0x000f220000000800 */
[----:B------:R1:W-:Y:S01]  /*18650*/  STG.E.U16 desc[UR60][R22.64], R33 ;  /* 0x0000002116007986 */ /* 0x0003e2000c10153c */
[----:B------:R-:W-:Y:S01]  /*18660*/  LEA.HI.X.SX32 R3, R163, R15, 0x1, P5 ;  /* 0x0000000fa3037211 */ /* 0x000fe200028f0eff */
[----:B0-----:R-:W-:Y:S02]  /*18670*/  IMAD R27, R27, 0x1f, RZ ;  /* 0x0000001f1b1b7824 */ /* 0x001fe400078e02ff */
[----:B------:R0:W-:Y:S01]  /*18680*/  STG.E.U16 desc[UR60][R24.64], R140 ;  /* 0x0000008c18007986 */ /* 0x0001e2000c10153c */
[-C--:B------:R-:W-:Y:S01]  /*18690*/  IADD3 R26, P6, R159, R14.reuse, RZ ;  /* 0x0000000e9f1a7210 */ /* 0x080fe20007fde0ff */
[----:B------:R-:W-:Y:S02]  /*186a0*/  IMAD R163, R20, 0x42, RZ ;  /* 0x0000004214a37824 */ /* 0x000fe400078e02ff */
[----:B------:R5:W-:Y:S01]  /*186b0*/  STG.E.U16 desc[UR60][R2.64], R34 ;  /* 0x0000002202007986 */ /* 0x000be2000c10153c */
[-C--:B-1----:R-:W-:Y:S01]  /*186c0*/  IADD3 R22, P3, R157, R14.reuse, RZ ;  /* 0x0000000e9d167210 */ /* 0x082fe20007f7e0ff */
[----:B------:R-:W1:Y:S01]  /*186d0*/  LDC R20, c[0x0][0x278] ;  /* 0x00009e00ff147b82 */ /* 0x000e620000000800 */
[----:B0-----:R-:W-:-:S02]  /*186e0*/  IADD3 R24, P5, R161, R14, RZ ;  /* 0x0000000ea1187210 */ /* 0x001fc40007fbe0ff */
[----:B------:R-:W-:-:S05]  /*186f0*/  LEA.HI.X.SX32 R23, R13, R15, 0x1, P3 ;  /* 0x0000000f0d177211 */ /* 0x000fca00018f0eff */
[----:B------:R-:W0:Y:S01]  /*18700*/  LDC R140, c[0x0][0x278] ;  /* 0x00009e00ff8c7b82 */ /* 0x000e220000000800 */
[----:B-----5:R-:W-:Y:S02]  /*18710*/  PRMT R3, R34, 0x7632, R3 ;  /* 0x0000763222037816 */ /* 0x020fe40000000003 */
[-C--:B------:R-:W-:Y:S01]  /*18720*/  LEA.HI.X.SX32 R25, R165, R15.reuse, 0x1, P5 ;  /* 0x0000000fa5197211 */ /* 0x080fe200028f0eff */
[----:B------:R-:W-:Y:S01]  /*18730*/  IMAD.SHL.U32 R13, R4, 0x20, RZ ;  /* 0x00000020040d7824 */ /* 0x000fe200078e00ff */
[----:B------:R-:W-:Y:S02]  /*18740*/  LEA.HI.X.SX32 R27, R27, R15, 0x1, P6 ;  /* 0x0000000f1b1b7211 */ /* 0x000fe400030f0eff */
[----:B------:R-:W-:Y:S01]  /*18750*/  PRMT R33, R35, 0x7632, R33 ;  /* 0x0000763223217816 */ /* 0x000fe20000000021 */
[----:B------:R-:W5:Y:S01]  /*18760*/  LDC R2, c[0x0][0x278] ;  /* 0x00009e00ff027b82 */ /* 0x000f620000000800 */
[----:B------:R-:W-:Y:S01]  /*18770*/  LEA R32, P5, R167, R14, 0x6 ;  /* 0x0000000ea7207211 */ /* 0x000fe200078a30ff */
[----:B------:R2:W-:Y:S01]  /*18780*/  STG.E.U16 desc[UR60][R22.64], R3 ;  /* 0x0000000316007986 */ /* 0x0005e2000c10153c */
[----:B------:R-:W-:-:S03]  /*18790*/  IMAD R165, R10, 0x21, RZ ;  /* 0x000000210aa57824 */ /* 0x000fc600078e02ff */
[----:B------:R-:W-:Y:S02]  /*187a0*/  STG.E.U16 desc[UR60][R24.64], R35 ;  /* 0x0000002318007986 */ /* 0x000fe4000c10153c */
[----:B------:R-:W1:Y:S02]  /*187b0*/  LDC R4, c[0x0][0x278] ;  /* 0x00009e00ff047b82 */ /* 0x000e640000000800 */
[----:B------:R4:W-:Y:S01]  /*187c0*/  STG.E.U16 desc[UR60][R26.64], R33 ;  /* 0x000000211a007986 */ /* 0x0009e2000c10153c */
[----:B--2---:R-:W-:Y:S01]  /*187d0*/  IADD3 R22, P3, R163, R14, RZ ;  /* 0x0000000ea3167210 */ /* 0x004fe20007f7e0ff */
[----:B---3--:R-:W-:-:S04]  /*187e0*/  IMAD R3, R18, 0x46, RZ ;  /* 0x0000004612037824 */ /* 0x008fc800078e02ff */
[----:B------:R-:W2:Y:S01]  /*187f0*/  LDC R10, c[0x0][0x278] ;  /* 0x00009e00ff0a7b82 */ /* 0x000ea20000000800 */
[-C--:B------:R-:W-:Y:S02]  /*18800*/  LEA.HI.X.SX32 R23, R165, R15.reuse, 0x1, P3 ;  /* 0x0000000fa5177211 */ /* 0x080fe400018f0eff */
[----:B----4-:R-:W-:Y:S01]  /*18810*/  LEA.HI.X.SX32 R33, R13, R15, 0x1, P5 ;  /* 0x0000000f0d217211 */ /* 0x010fe200028f0eff */
[----:B------:R-:W-:Y:S01]  /*18820*/  IMAD R13, R16, 0x23, RZ ;  /* 0x00000023100d7824 */ /* 0x000fe200078e02ff */
[----:B------:R-:W-:-:S03]  /*18830*/  PRMT R16, R100, 0x7632, R16 ;  /* 0x0000763264107816 */ /* 0x000fc60000000010 */
[----:B------:R-:W3:Y:S01]  /*18840*/  LDC R35, c[0x0][0x278] ;  /* 0x00009e00ff237b82 */ /* 0x000ee20000000800 */
[-C--:B------:R-:W-:Y:S01]  /*18850*/  IADD3 R24, P5, R169, R14.reuse, RZ ;  /* 0x0000000ea9187210 */ /* 0x080fe20007fbe0ff */
[----:B------:R4:W-:Y:S01]  /*18860*/  STG.E.U16 desc[UR60][R32.64], R100 ;  /* 0x0000006420007986 */ /* 0x0009e2000c10153c */
[----:B------:R-:W-:-:S03]  /*18870*/  IADD3 R26, P6, R3, R14, RZ ;  /* 0x0000000e031a7210 */ /* 0x000fc60007fde0ff */
[----:B------:R5:W-:Y:S02]  /*18880*/  STG.E.U16 desc[UR60][R22.64], R16 ;  /* 0x0000001016007986 */ /* 0x000be4000c10153c */
[----:B------:R-:W1:Y:S01]  /*18890*/  LDC R18, c[0x0][0x278] ;  /* 0x00009e00ff127b82 */ /* 0x000e620000000800 */
[-C--:B------:R-:W-:Y:S01]  /*188a0*/  LEA.HI.X.SX32 R25, R11, R15.reuse, 0x1, P5 ;  /* 0x0000000f0b197211 */ /* 0x080fe200028f0eff */
[----:B0-----:R-:W-:Y:S01]  /*188b0*/  IMAD R11, R140, 0x4a, RZ ;  /* 0x0000004a8c0b7824 */ /* 0x001fe200078e02ff */
[----:B------:R-:W-:Y:S02]  /*188c0*/  LEA.HI.X.SX32 R27, R13, R15, 0x1, P6 ;  /* 0x0000000f0d1b7211 */ /* 0x000fe400030f0eff */
[----:B----4-:R-:W-:Y:S02]  /*188d0*/  PRMT R33, R101, 0x7632, R33 ;  /* 0x0000763265217816 */ /* 0x010fe40000000021 */
[----:B------:R-:W-:Y:S01]  /*188e0*/  PRMT R34, R102, 0x7632, R34 ;  /* 0x0000763266227816 */ /* 0x000fe20000000022 */
[----:B------:R-:W0:Y:S01]  /*188f0*/  LDC R165, c[0x0][0x278] ;  /* 0x00009e00ffa57b82 */ /* 0x000e220000000800 */
[----:B-----5:R-:W-:-:S07]  /*18900*/  IMAD R23, R0, 0x25, RZ ;  /* 0x0000002500177824 */ /* 0x020fce00078e02ff */
[----:B------:R-:W4:Y:S01]  /*18910*/  LDC R0, c[0x0][0x278] ;  /* 0x00009e00ff007b82 */ /* 0x000f220000000800 */
[----:B------:R-:W-:Y:S01]  /*18920*/  STG.E.U16 desc[UR60][R24.64], R101 ;  /* 0x0000006518007986 */ /* 0x000fe2000c10153c */
[-C--:B------:R-:W-:Y:S01]  /*18930*/  IADD3 R16, P3, R175, R14.reuse, RZ ;  /* 0x0000000eaf107210 */ /* 0x080fe20007f7e0ff */
[----:B------:R-:W-:Y:S02]  /*18940*/  IMAD R13, R2, 0x4c, RZ ;  /* 0x0000004c020d7824 */ /* 0x000fe400078e02ff */
[----:B------:R5:W-:Y:S01]  /*18950*/  STG.E.U16 desc[UR60][R26.64], R33 ;  /* 0x000000211a007986 */ /* 0x000be2000c10153c */
[-C--:B------:R-:W-:Y:S02]  /*18960*/  LEA.HI.X.SX32 R17, R17, R15.reuse, 0x1, P3 ;  /* 0x0000000f11117211 */ /* 0x080fe400018f0eff */
[-C--:B------:R-:W-:Y:S01]  /*18970*/  IADD3 R32, P6, R13, R14.reuse, RZ ;  /* 0x0000000e0d207210 */ /* 0x080fe20007fde0ff */
[----:B---3--:R-:W-:Y:S01]  /*18980*/  IMAD R35, R35, 0x27, RZ ;  /* 0x0000002723237824 */ /* 0x008fe200078e02ff */
[----:B------:R-:W3:Y:S01]  /*18990*/  LDC R22, c[0x0][0x278] ;  /* 0x00009e00ff167b82 */ /* 0x000ee20000000800 */
[----:B-----5:R-:W-:Y:S01]  /*189a0*/  IADD3 R26, P5, R11, R14, RZ ;  /* 0x0000000e0b1a7210 */ /* 0x020fe20007fbe0ff */
[----:B--2---:R-:W-:Y:S01]  /*189b0*/  IMAD R25, R10, 0x50, RZ ;  /* 0x000000500a197824 */ /* 0x004fe200078e02ff */
[----:B------:R-:W-:Y:S01]  /*189c0*/  STG.E.U16 desc[UR60][R16.64], R102 ;  /* 0x0000006610007986 */ /* 0x000fe2000c10153c */
[----:B------:R-:W-:-:S04]  /*189d0*/  LEA.HI.X.SX32 R33, R19, R15, 0x1, P6 ;  /* 0x0000000f13217211 */ /* 0x000fc800030f0eff */
[----:B------:R-:W2:Y:S01]  /*189e0*/  LDC R101, c[0x0][0x278] ;  /* 0x00009e00ff657b82 */ /* 0x000ea20000000800 */
[----:B------:R-:W-:Y:S01]  /*189f0*/  LEA.HI.X.SX32 R27, R23, R15, 0x1, P5 ;  /* 0x0000000f171b7211 */ /* 0x000fe200028f0eff */
[----:B-1----:R-:W-:Y:S02]  /*18a00*/  IMAD R23, R4, 0x4e, RZ ;  /* 0x0000004e04177824 */ /* 0x002fe400078e02ff */
[----:B------:R-:W-:Y:S02]  /*18a10*/  IMAD R19, R18, 0x52, RZ ;  /* 0x0000005212137824 */ /* 0x000fe400078e02ff */
[----:B------:R1:W-:Y:S02]  /*18a20*/  STG.E.U16 desc[UR60][R26.64], R34 ;  /* 0x000000221a007986 */ /* 0x0003e4000c10153c */
[----:B------:R-:W5:Y:S02]  /*18a30*/  LDC R2, c[0x0][0x278] ;  /* 0x00009e00ff027b82 */ /* 0x000f640000000800 */
[----:B------:R0:W-:Y:S01]  /*18a40*/  STG.E.U16 desc[UR60][R32.64], R103 ;  /* 0x0000006720007986 */ /* 0x0001e2000c10153c */
[----:B------:R-:W-:-:S05]  /*18a50*/  PRMT R100, R103, 0x7632, R100 ;  /* 0x0000763267647816 */ /* 0x000fca0000000064 */
[----:B------:R-:W5:Y:S01]  /*18a60*/  LDC R10, c[0x0][0x278] ;  /* 0x00009e00ff0a7b82 */ /* 0x000f620000000800 */
[----:B-1----:R-:W-:-:S04]  /*18a70*/  IADD3 R26, P5, R23, R14, RZ ;  /* 0x0000000e171a7210 */ /* 0x002fc80007fbe0ff */
[-C--:B------:R-:W-:Y:S01]  /*18a80*/  LEA.HI.X.SX32 R27, R35, R15.reuse, 0x1, P5 ;  /* 0x0000000f231b7211 */ /* 0x080fe200028f0eff */
[----:B----4-:R-:W-:Y:S01]  /*18a90*/  IMAD R35, R0, 0x29, RZ ;  /* 0x0000002900237824 */ /* 0x010fe200078e02ff */
[-C--:B0-----:R-:W-:Y:S01]  /*18aa0*/  IADD3 R32, P3, R25, R14.reuse, RZ ;  /* 0x0000000e19207210 */ /* 0x081fe20007f7e0ff */
[----:B------:R-:W0:Y:S01]  /*18ab0*/  LDC R24, c[0x0][0x278] ;  /* 0x00009e00ff187b82 */ /* 0x000e220000000800 */
[----:B------:R-:W-:Y:S02]  /*18ac0*/  IADD3 R102, P5, R19, R14, RZ ;  /* 0x0000000e13667210 */ /* 0x000fe40007fbe0ff */
[-C--:B------:R-:W-:Y:S02]  /*18ad0*/  LEA.HI.X.SX32 R33, R21, R15.reuse, 0x1, P3 ;  /* 0x0000000f15217211 */ /* 0x080fe400018f0eff */
[----:B------:R-:W-:Y:S02]  /*18ae0*/  LEA.HI.X.SX32 R103, R35, R15, 0x1, P5 ;  /* 0x0000000f23677211 */ /* 0x000fe400028f0eff */
[----:B------:R-:W-:Y:S01]  /*18af0*/  PRMT R0, R104, 0x7632, R0 ;  /* 0x0000763268007816 */ /* 0x000fe20000000000 */
[----:B------:R-:W1:Y:S01]  /*18b00*/  LDC R4, c[0x0][0x278] ;  /* 0x00009e00ff047b82 */ /* 0x000e620000000800 */
[----:B------:R-:W-:Y:S01]  /*18b10*/  STG.E.U16 desc[UR60][R26.64], R100 ;  /* 0x000000641a007986 */ /* 0x000fe2000c10153c */
[----:B------:R-:W-:-:S03]  /*18b20*/  IMAD R17, R20, 0x54, RZ ;  /* 0x0000005414117824 */ /* 0x000fc600078e02ff */
[----:B------:R-:W-:Y:S03]  /*18b30*/  STG.E.U16 desc[UR60][R32.64], R104 ;  /* 0x0000006820007986 */ /* 0x000fe6000c10153c */
[----:B------:R-:W4:Y:S01]  /*18b40*/  LDC R16, c[0x0][0x278] ;  /* 0x00009e00ff107b82 */ /* 0x000f220000000800 */
[----:B------:R2:W-:Y:S01]  /*18b50*/  STG.E.U16 desc[UR60][R102.64], R0 ;  /* 0x0000000066007986 */ /* 0x0005e2000c10153c */
[----:B------:R-:W-:Y:S01]  /*18b60*/  IADD3 R142, P6, R17, R14, RZ ;  /* 0x0000000e118e7210 */ /* 0x000fe20007fde0ff */
[----:B---3--:R-:W-:-:S05]  /*18b70*/  IMAD R35, R22, 0x56, RZ ;  /* 0x0000005616237824 */ /* 0x008fca00078e02ff */
[----:B------:R-:W3:Y:S08]  /*18b80*/  LDC R18, c[0x0][0x278] ;  /* 0x00009e00ff127b82 */ /* 0x000ef00000000800 */
[----:B--2---:R-:W2:Y:S01]  /*18b90*/  LDC R0, c[0x0][0x278] ;  /* 0x00009e00ff007b82 */ /* 0x004ea20000000800 */
[----:B------:R-:W-:Y:S01]  /*18ba0*/  LEA.HI.X.SX32 R143, R143, R15, 0x1, P6 ;  /* 0x0000000f8f8f7211 */ /* 0x000fe200030f0eff */
[----:B------:R-:W-:Y:S01]  /*18bb0*/  IMAD R101, R101, 0x58, RZ ;  /* 0x0000005865657824 */ /* 0x000fe200078e02ff */
[----:B------:R-:W-:Y:S01]  /*18bc0*/  IADD3 R26, P3, R35, R14, RZ ;  /* 0x0000000e231a7210 */ /* 0x000fe20007f7e0ff */
[----:B-----5:R-:W-:-:S04]  /*18bd0*/  IMAD R27, R2, 0x2b, RZ ;  /* 0x0000002b021b7824 */ /* 0x020fc800078e02ff */
[----:B------:R-:W5:Y:S01]  /*18be0*/  LDC R20, c[0x0][0x278] ;  /* 0x00009e00ff147b82 */ /* 0x000f620000000800 */
[----:B------:R1:W-:Y:S01]  /*18bf0*/  STG.E.U16 desc[UR60][R142.64], R105 ;  /* 0x000000698e007986 */ /* 0x0003e2000c10153c */
[----:B------:R-:W-:Y:S01]  /*18c00*/  IADD3 R32, P5, R101, R14, RZ ;  /* 0x0000000e65207210 */ /* 0x000fe20007fbe0ff */
[----:B0-----:R-:W-:Y:S01]  /*18c10*/  IMAD R21, R24, 0x5a, RZ ;  /* 0x0000005a18157824 */ /* 0x001fe200078e02ff */
[----:B------:R-:W-:-:S04]  /*18c20*/  LEA.HI.X.SX32 R27, R27, R15, 0x1, P3 ;  /* 0x0000000f1b1b7211 */ /* 0x000fc800018f0eff */
[----:B------:R-:W0:Y:S01]  /*18c30*/  LDC R2, c[0x0][0x278] ;  /* 0x00009e00ff027b82 */ /* 0x000e220000000800 */
[----:B------:R-:W-:Y:S01]  /*18c40*/  LEA.HI.X.SX32 R33, R141, R15, 0x1, P5 ;  /* 0x0000000f8d217211 */ /* 0x000fe200028f0eff */
[----:B-1----:R-:W-:Y:S01]  /*18c50*/  IMAD R143, R10, 0x5c, RZ ;  /* 0x0000005c0a8f7824 */ /* 0x002fe200078e02ff */
[----:B------:R-:W-:Y:S01]  /*18c60*/  PRMT R105, R105, 0x7632, R105 ;  /* 0x0000763269697816 */ /* 0x000fe20000000069 */
[----:B------:R-:W-:-:S04]  /*18c70*/  IMAD R103, R4, 0x2d, RZ ;  /* 0x0000002d04677824 */ /* 0x000fc800078e02ff */
[----:B------:R-:W1:Y:S01]  /*18c80*/  LDC R22, c[0x0][0x278] ;  /* 0x00009e00ff167b82 */ /* 0x000e620000000800 */
[-C--:B------:R-:W-:Y:S01]  /*18c90*/  IADD3 R104, P5, R143, R14.reuse, RZ ;  /* 0x0000000e8f687210 */ /* 0x080fe20007fbe0ff */
[----:B------:R4:W-:Y:S01]  /*18ca0*/  STG.E.U16 desc[UR60][R26.64], R105 ;  /* 0x000000691a007986 */ /* 0x0009e2000c10153c */
[----:B------:R-:W-:-:S05]  /*18cb0*/  IADD3 R102, P6, R21, R14, RZ ;  /* 0x0000000e15667210 */ /* 0x000fca0007fde0ff */
[----:B------:R-:W1:Y:S01]  /*18cc0*/  LDC R4, c[0x0][0x278] ;  /* 0x00009e00ff047b82 */ /* 0x000e620000000800 */
[-C--:B------:R-:W-:Y:S01]  /*18cd0*/  LEA.HI.X.SX32 R103, R103, R15.reuse, 0x1, P6 ;  /* 0x0000000f67677211 */ /* 0x080fe200030f0eff */
[----:B------:R3:W-:Y:S01]  /*18ce0*/  STG.E.U16 desc[UR60][R32.64], R106 ;  /* 0x0000006a20007986 */ /* 0x0007e2000c10153c */
[----:B------:R-:W-:Y:S02]  /*18cf0*/  PRMT R24, R106, 0x7632, R24 ;  /* 0x000076326a187816 */ /* 0x000fe40000000018 */
[----:B----4-:R-:W-:Y:S01]  /*18d00*/  LEA.HI.X.SX32 R105, R147, R15, 0x1, P5 ;  /* 0x0000000f93697211 */ /* 0x010fe200028f0eff */
[----:B--2---:R-:W-:Y:S02]  /*18d10*/  IMAD R147, R0, 0x31, RZ ;  /* 0x0000003100937824 */ /* 0x004fe400078e02ff */
[----:B------:R-:W2:Y:S01]  /*18d20*/  LDC R10, c[0x0][0x278] ;  /* 0x00009e00ff0a7b82 */ /* 0x000ea20000000800 */
[----:B------:R-:W-:-:S07]  /*18d30*/  IMAD R141, R16, 0x5e, RZ ;  /* 0x0000005e108d7824 */ /* 0x000fce00078e02ff */
[----:B------:R-:W4:Y:S01]  /*18d40*/  LDC R0, c[0x0][0x278] ;  /* 0x00009e00ff007b82 */ /* 0x000f220000000800 */
[----:B---3--:R-:W-:Y:S01]  /*18d50*/  IMAD R33, R18, 0x60, RZ ;  /* 0x0000006012217824 */ /* 0x008fe200078e02ff */
[----:B------:R3:W-:Y:S01]  /*18d60*/  STG.E.U16 desc[UR60][R102.64], R24 ;  /* 0x0000001866007986 */ /* 0x0007e2000c10153c */
[----:B------:R-:W-:Y:S02]  /*18d70*/  IMAD R165, R165, 0x2f, RZ ;  /* 0x0000002fa5a57824 */ /* 0x000fe400078e02ff */
[----:B-----5:R-:W-:-:S03]  /*18d80*/  IMAD R27, R20, 0x62, RZ ;  /* 0x00000062141b7824 */ /* 0x020fc600078e02ff */
[----:B------:R-:W5:Y:S01]  /*18d90*/  LDC R16, c[0x0][0x278] ;  /* 0x00009e00ff107b82 */ /* 0x000f620000000800 */
[-C--:B------:R-:W-:Y:S02]  /*18da0*/  IADD3 R164, P5, R33, R14.reuse, RZ ;  /* 0x0000000e21a47210 */ /* 0x080fe40007fbe0ff */
[----:B---3--:R-:W-:-:S05]  /*18db0*/  IADD3 R102, P3, R141, R14, RZ ;  /* 0x0000000e8d667210 */ /* 0x008fca0007f7e0ff */
[----:B------:R-:W3:Y:S01]  /*18dc0*/  LDC R20, c[0x0][0x278] ;  /* 0x00009e00ff147b82 */ /* 0x000ee20000000800 */
[-C--:B------:R-:W-:Y:S02]  /*18dd0*/  LEA.HI.X.SX32 R103, R165, R15.reuse, 0x1, P3 ;  /* 0x0000000fa5677211 */ /* 0x080fe400018f0eff */
[-C--:B------:R-:W-:Y:S01]  /*18de0*/  LEA.HI.X.SX32 R165, R145, R15.reuse, 0x1, P5 ;  /* 0x0000000f91a57211 */ /* 0x080fe200028f0eff */
[----:B0-----:R-:W-:Y:S01]  /*18df0*/  IMAD R145, R2, 0x64, RZ ;  /* 0x0000006402917824 */ /* 0x001fe200078e02ff */
[-C--:B------:R-:W-:Y:S02]  /*18e00*/  IADD3 R166, P6, R27, R14.reuse, RZ ;  /* 0x0000000e1ba67210 */ /* 0x080fe40007fde0ff */
[----:B------:R-:W-:Y:S01]  /*18e10*/  PRMT R26, R107, 0x7632, R26 ;  /* 0x000076326b1a7816 */ /* 0x000fe2000000001a */
[----:B------:R-:W0:Y:S01]  /*18e20*/  LDC R24, c[0x0][0x278] ;  /* 0x00009e00ff187b82 */ /* 0x000e220000000800 */
[----:B------:R-:W-:Y:S01]  /*18e30*/  LEA.HI.X.SX32 R167, R147, R15, 0x1, P6 ;  /* 0x0000000f93a77211 */ /* 0x000fe200030f0eff */
[----:B------:R2:W-:Y:S01]  /*18e40*/  STG.E.U16 desc[UR60][R104.64], R107 ;  /* 0x0000006b68007986 */ /* 0x0005e2000c10153c */
[----:B-1----:R-:W-:Y:S01]  /*18e50*/  IMAD R147, R4, 0x66, RZ ;  /* 0x0000006604937824 */ /* 0x002fe200078e02ff */
[----:B------:R-:W-:-:S02]  /*18e60*/  IADD3 R106, P5, R145, R14, RZ ;  /* 0x0000000e916a7210 */ /* 0x000fc40007fbe0ff */
[----:B------:R1:W-:Y:S02]  /*18e70*/  STG.E.U16 desc[UR60][R102.64], R26 ;  /* 0x0000001a66007986 */ /* 0x0003e4000c10153c */
[----:B------:R-:W0:Y:S01]  /*18e80*/  LDC R2, c[0x0][0x278] ;  /* 0x00009e00ff027b82 */ /* 0x000e220000000800 */
[----:B------:R-:W-:Y:S01]  /*18e90*/  PRMT R32, R108, 0x7632, R32 ;  /* 0x000076326c207816 */ /* 0x000fe20000000020 */
[----:B------:R1:W-:Y:S01]  /*18ea0*/  STG.E.U16 desc[UR60][R164.64], R108 ;  /* 0x0000006ca4007986 */ /* 0x0003e2000c10153c */
[----:B--2---:R-:W-:-:S05]  /*18eb0*/  IMAD R105, R22, 0x6a, RZ ;  /* 0x0000006a16697824 */ /* 0x004fca00078e02ff */
[----:B------:R-:W2:Y:S01]  /*18ec0*/  LDC R4, c[0x0][0x278] ;  /* 0x00009e00ff047b82 */ /* 0x000ea20000000800 */
[----:B------:R-:W-:Y:S01]  /*18ed0*/  LEA.HI.X.SX32 R107, R153, R15, 0x1, P5 ;  /* 0x0000000f996b7211 */ /* 0x000fe200028f0eff */
[----:B----4-:R-:W-:Y:S01]  /*18ee0*/  IMAD R153, R0, 0x35, RZ ;  /* 0x0000003500997824 */ /* 0x010fe200078e02ff */
[-C--:B------:R-:W-:Y:S01]  /*18ef0*/  IADD3 R170, P6, R105, R14.reuse, RZ ;  /* 0x0000000e69aa7210 */ /* 0x080fe20007fde0ff */
[----:B-1----:R-:W-:Y:S01]  /*18f00*/  IMAD R103, R10, 0x68, RZ ;  /* 0x000000680a677824 */ /* 0x002fe200078e02ff */
[----:B------:R-:W-:-:S03]  /*18f10*/  IADD3 R164, P3, R147, R14, RZ ;  /* 0x0000000e93a47210 */ /* 0x000fc60007f7e0ff */
[----:B------:R-:W1:Y:S01]  /*18f20*/  LDC R18, c[0x0][0x278] ;  /* 0x00009e00ff127b82 */ /* 0x000e620000000800 */
[----:B------:R4:W-:Y:S01]  /*18f30*/  STG.E.U16 desc[UR60][R166.64], R32 ;  /* 0x00000020a6007986 */ /* 0x0009e2000c10153c */
[-C--:B------:R-:W-:Y:S02]  /*18f40*/  LEA.HI.X.SX32 R165, R171, R15.reuse, 0x1, P3 ;  /* 0x0000000faba57211 */ /* 0x080fe400018f0eff */
[----:B------:R-:W-:Y:S01]  /*18f50*/  LEA.HI.X.SX32 R171, R153, R15, 0x1, P6 ;  /* 0x0000000f99ab7211 */ /* 0x000fe200030f0eff */
[----:B-----5:R-:W-:-:S03]  /*18f60*/  IMAD R153, R16, 0x6c, RZ ;  /* 0x0000006c10997824 */ /* 0x020fc600078e02ff */
[----:B------:R-:W5:Y:S01]  /*18f70*/  LDC R10, c[0x0][0x278] ;  /* 0x00009e00ff0a7b82 */ /* 0x000f620000000800 */
[----:B------:R-:W-:Y:S02]  /*18f80*/  PRMT R22, R109, 0x7632, R22 ;  /* 0x000076326d167816 */ /* 0x000fe40000000016 */
[-C--:B----4-:R-:W-:Y:S01]  /*18f90*/  IADD3 R166, P5, R103, R14.reuse, RZ ;  /* 0x0000000e67a67210 */ /* 0x090fe20007fbe0ff */
[----:B------:R0:W-:Y:S04]  /*18fa0*/  STG.E.U16 desc[UR60][R106.64], R109 ;  /* 0x0000006d6a007986 */ /* 0x0001e8000c10153c */
[----:B------:R-:W4:Y:S01]  /*18fb0*/  LDC R0, c[0x0][0x278] ;  /* 0x00009e00ff007b82 */ /* 0x000f220000000800 */
[----:B------:R-:W-:Y:S01]  /*18fc0*/  LEA.HI.X.SX32 R167, R149, R15, 0x1, P5 ;  /* 0x0000000f95a77211 */ /* 0x000fe200028f0eff */
[----:B---3--:R-:W-:Y:S01]  /*18fd0*/  IMAD R149, R20, 0x70, RZ ;  /* 0x0000007014957824 */ /* 0x008fe200078e02ff */
[----:B------:R-:W-:Y:S01]  /*18fe0*/  IADD3 R172, P5, R153, R14, RZ ;  /* 0x0000000e99ac7210 */ /* 0x000fe20007fbe0ff */
[----:B------:R3:W-:Y:S01]  /*18ff0*/  STG.E.U16 desc[UR60][R164.64], R22 ;  /* 0x00000016a4007986 */ /* 0x0007e2000c10153c */
[----:B------:R-:W-:-:S03]  /*19000*/  PRMT R26, R110, 0x7632, R26 ;  /* 0x000076326e1a7816 */ /* 0x000fc6000000001a */
[----:B------:R-:W4:Y:S01]  /*19010*/  LDC R16, c[0x0][0x278] ;  /* 0x00009e00ff107b82 */ /* 0x000f220000000800 */
[----:B------:R2:W-:Y:S01]  /*19020*/  STG.E.U16 desc[UR60][R166.64], R110 ;  /* 0x0000006ea6007986 */ /* 0x0005e2000c10153c */
[----:B------:R-:W-:Y:S01]  /*19030*/  LEA.HI.X.SX32 R173, R151, R15, 0x1, P5 ;  /* 0x0000000f97ad7211 */ /* 0x000fe200028f0eff */
[----:B0-----:R-:W-:Y:S02]  /*19040*/  IMAD R107, R24, 0x72, RZ ;  /* 0x00000072186b7824 */ /* 0x001fe400078e02ff */
[----:B------:R0:W-:Y:S01]  /*19050*/  STG.E.U16 desc[UR60][R170.64], R26 ;  /* 0x0000001aaa007986 */ /* 0x0001e2000c10153c */
[----:B------:R-:W-:Y:S02]  /*19060*/  IMAD R151, R2, 0x39, RZ ;  /* 0x0000003902977824 */ /* 0x000fe400078e02ff */
[----:B-1----:R-:W-:Y:S01]  /*19070*/  IMAD R109, R18, 0x6e, RZ ;  /* 0x0000006e126d7824 */ /* 0x002fe200078e02ff */
[----:B---3--:R-:W1:Y:S01]  /*19080*/  LDC R22, c[0x0][0x228] ;  /* 0x00008a00ff167b82 */ /* 0x008e620000000800 */
[----:B--2---:R-:W-:-:S04]  /*19090*/  IADD3 R166, P5, R149, R14, RZ ;  /* 0x0000000e95a67210 */ /* 0x004fc80007fbe0ff */
[-C--:B------:R-:W-:Y:S01]  /*190a0*/  LEA.HI.X.SX32 R167, R155, R15.reuse, 0x1, P5 ;  /* 0x0000000f9ba77211 */ /* 0x080fe200028f0eff */
[----:B------:R-:W-:Y:S01]  /*190b0*/  IMAD R155, R4, 0x74, RZ ;  /* 0x00000074049b7824 */ /* 0x000fe200078e02ff */
[-C--:B0-----:R-:W-:Y:S01]  /*190c0*/  IADD3 R170, P6, R107, R14.reuse, RZ ;  /* 0x0000000e6baa7210 */ /* 0x081fe20007fde0ff */
[----:B------:R-:W0:Y:S01]  /*190d0*/  LDC R4, c[0x0][0x278] ;  /* 0x00009e00ff047b82 */ /* 0x000e220000000800 */
[----:B------:R-:W-:Y:S02]  /*190e0*/  IADD3 R164, P3, R109, R14, RZ ;  /* 0x0000000e6da47210 */ /* 0x000fe40007f7e0ff */
[----:B------:R-:W-:Y:S01]  /*190f0*/  LEA.HI.X.SX32 R171, R151, R15, 0x1, P6 ;  /* 0x0000000f97ab7211 */ /* 0x000fe200030f0eff */
[----:B-----5:R-:W-:-:S04]  /*19100*/  IMAD R151, R10, 0x76, RZ ;  /* 0x000000760a977824 */ /* 0x020fc800078e02ff */
[----:B------:R-:W2:Y:S01]  /*19110*/  LDC R10, c[0x0][0x278] ;  /* 0x00009e00ff0a7b82 */ /* 0x000ea20000000800 */
[----:B------:R-:W-:Y:S02]  /*19120*/  LEA.HI.X.SX32 R165, R177, R15, 0x1, P3 ;  /* 0x0000000fb1a57211 */ /* 0x000fe400018f0eff */
[----:B------:R-:W-:-:S05]  /*19130*/  PRMT R18, R111, 0x7632, R18 ;  /* 0x000076326f127816 */ /* 0x000fca0000000012 */
[----:B------:R-:W3:Y:S01]  /*19140*/  LDC R2, c[0x0][0x278] ;  /* 0x00009e00ff027b82 */ /* 0x000ee20000000800 */
[----:B------:R5:W-:Y:S01]  /*19150*/  STG.E.U16 desc[UR60][R172.64], R111 ;  /* 0x0000006fac007986 */ /* 0x000be2000c10153c */
[----:B----4-:R-:W-:-:S03]  /*19160*/  IMAD R177, R0, 0x3b, RZ ;  /* 0x0000003b00b17824 */ /* 0x010fc600078e02ff */
[----:B------:R4:W-:Y:S01]  /*19170*/  STG.E.U16 desc[UR60][R164.64], R18 ;  /* 0x00000012a4007986 */ /* 0x0009e2000c10153c */
[----:B------:R-:W-:Y:S02]  /*19180*/  PRMT R20, R112, 0x7632, R20 ;  /* 0x0000763270147816 */ /* 0x000fe40000000014 */
[----:B------:R-:W-:Y:S01]  /*19190*/  PRMT R0, R113, 0x7632, R0 ;  /* 0x0000763271007816 */ /* 0x000fe20000000000 */
[----:B------:R1:W-:Y:S01]  /*191a0*/  STG.E.U16 desc[UR60][R166.64], R112 ;  /* 0x00000070a6007986 */ /* 0x0003e2000c10153c */
[----:B------:R-:W3:Y:S01]  /*191b0*/  LDC R24, c[0x0][0x278] ;  /* 0x00009e00ff187b82 */ /* 0x000ee20000000800 */
[----:B-----5:R-:W-:Y:S01]  /*191c0*/  IMAD R111, R16, 0x78, RZ ;  /* 0x00000078106f7824 */ /* 0x020fe200078e02ff */
[-C--:B------:R-:W-:Y:S02]  /*191d0*/  IADD3 R172, P3, R155, R14.reuse, RZ ;  /* 0x0000000e9bac7210 */ /* 0x080fe40007f7e0ff */
[----:B----4-:R-:W-:-:S04]  /*191e0*/  IADD3 R164, P5, R151, R14, RZ ;  /* 0x0000000e97a47210 */ /* 0x010fc80007fbe0ff */
[----:B------:R-:W4:Y:S01]  /*191f0*/  LDC R16, c[0x0][0x278] ;  /* 0x00009e00ff107b82 */ /* 0x000f220000000800 */
[-C--:B------:R-:W-:Y:S02]  /*19200*/  LEA.HI.X.SX32 R173, R157, R15.reuse, 0x1, P3 ;  /* 0x0000000f9dad7211 */ /* 0x080fe400018f0eff */
[----:B------:R-:W-:Y:S01]  /*19210*/  LEA.HI.X.SX32 R165, R177, R15, 0x1, P5 ;  /* 0x0000000fb1a57211 */ /* 0x000fe200028f0eff */
[----:B------:R5:W-:Y:S04]  /*19220*/  STG.E.U16 desc[UR60][R170.64], R20 ;  /* 0x00000014aa007986 */ /* 0x000be8000c10153c */
[----:B-1----:R-:W1:Y:S01]  /*19230*/  LDC R167, c[0x0][0x278] ;  /* 0x00009e00ffa77b82 */ /* 0x002e620000000800 */
[----:B------:R-:W-:Y:S01]  /*19240*/  IADD3 R160, P6, R111, R14, RZ ;  /* 0x0000000e6fa07210 */ /* 0x000fe20007fde0ff */
[----:B------:R2:W-:Y:S01]  /*19250*/  STG.E.U16 desc[UR60][R172.64], R113 ;  /* 0x00000071ac007986 */ /* 0x0005e2000c10153c */
[----:B0-----:R-:W-:-:S05]  /*19260*/  IMAD R157, R4, 0x7a, RZ ;  /* 0x0000007a049d7824 */ /* 0x001fca00078e02ff */
[----:B------:R-:W0:Y:S01]  /*19270*/  LDC R18, c[0x0][0x278] ;  /* 0x00009e00ff127b82 */ /* 0x000e220000000800 */
[----:B------:R2:W-:Y:S01]  /*19280*/  STG.E.U16 desc[UR60][R164.64], R0 ;  /* 0x00000000a4007986 */ /* 0x0005e2000c10153c */
[----:B------:R-:W-:-:S06]  /*19290*/  LEA.HI.X.SX32 R161, R161, R15, 0x1, P6 ;  /* 0x0000000fa1a17211 */ /* 0x000fcc00030f0eff */
[----:B-----5:R-:W5:Y:S01]  /*192a0*/  LDC R171, c[0x0][0x278] ;  /* 0x00009e00ffab7b82 */ /* 0x020f620000000800 */
[----:B--2---:R-:W-:Y:S01]  /*192b0*/  IMAD R113, R10, 0x7c, RZ ;  /* 0x0000007c0a717824 */ /* 0x004fe200078e02ff */
[----:B------:R-:W-:-:S06]  /*192c0*/  SHF.L.U32 R0, R178, 0x1, RZ ;  /* 0x00000001b2007819 */ /* 0x000fcc00000006ff */
[----:B------:R-:W2:Y:S01]  /*192d0*/  LDC R177, c[0x0][0x278] ;  /* 0x00009e00ffb17b82 */ /* 0x000ea20000000800 */
[----:B------:R-:W-:-:S07]  /*192e0*/  IADD3 R0, R179, R22, R0 ;  /* 0x00000016b3007210 */ /* 0x000fce0007ffe000 */
[----:B------:R-:W2:Y:S01]  /*192f0*/  LDC R4, c[0x0][0x278] ;  /* 0x00009e00ff047b82 */ /* 0x000ea20000000800 */
[----:B------:R4:W-:Y:S07]  /*19300*/  STG.E.U16 desc[UR60][R160.64], R114 ;  /* 0x00000072a0007986 */ /* 0x0009ee000c10153c */
[----:B------:R-:W2:Y:S01]  /*19310*/  LDC R20, c[0x0][0x278] ;  /* 0x00009e00ff147b82 */ /* 0x000ea20000000800 */
[----:B---3--:R-:W-:Y:S01]  /*19320*/  IMAD R165, R2, 0x3d, RZ ;  /* 0x0000003d02a57824 */ /* 0x008fe200078e02ff */
[----:B------:R-:W-:-:S02]  /*19330*/  IADD3 R164, P5, R113, R14, RZ ;  /* 0x0000000e71a47210 */ /* 0x000fc40007fbe0ff */
[----:B----4-:R-:W-:-:S04]  /*19340*/  IADD3 R160, P3, R157, R14, RZ ;  /* 0x0000000e9da07210 */ /* 0x010fc80007f7e0ff */
[----:B------:R-:W3:Y:S01]  /*19350*/  LDC R22, c[0x0][0x278] ;  /* 0x00009e00ff167b82 */ /* 0x000ee20000000800 */
[----:B------:R-:W-:Y:S02]  /*19360*/  PRMT R26, R114, 0x7632, R26 ;  /* 0x00007632721a7816 */ /* 0x000fe4000000001a */
[-C--:B------:R-:W-:Y:S02]  /*19370*/  LEA.HI.X.SX32 R161, R165, R15.reuse, 0x1, P3 ;  /* 0x0000000fa5a17211 */ /* 0x080fe400018f0eff */
[----:B------:R-:W-:Y:S01]  /*19380*/  LEA.HI.X.SX32 R165, R159, R15, 0x1, P5 ;  /* 0x0000000f9fa57211 */ /* 0x000fe200028f0eff */
[----:B------:R-:W-:Y:S02]  /*19390*/  IMAD R159, R16, 0x7e, RZ ;  /* 0x0000007e109f7824 */ /* 0x000fe400078e02ff */
[----:B------:R-:W4:Y:S01]  /*193a0*/  LDC R16, c[0x0][0x278] ;  /* 0x00009e00ff107b82 */ /* 0x000f220000000800 */
[----:B------:R0:W-:Y:S01]  /*193b0*/  STG.E.U16 desc[UR60][R160.64], R26 ;  /* 0x0000001aa0007986 */ /* 0x0001e2000c10153c */
[----:B-1----:R-:W-:-:S03]  /*193c0*/  IMAD R167, R167, 0x3f, RZ ;  /* 0x0000003fa7a77824 */ /* 0x002fc600078e02ff */
[----:B------:R1:W-:Y:S03]  /*193d0*/  STG.E.U16 desc[UR60][R164.64], R115 ;  /* 0x00000073a4007986 */ /* 0x0003e6000c10153c */
[----:B------:R-:W4:Y:S01]  /*193e0*/  LDC R2, c[0x0][0x278] ;  /* 0x00009e00ff027b82 */ /* 0x000f220000000800 */
[----:B-----5:R-:W-:Y:S02]  /*193f0*/  IMAD.SHL.U32 R171, R171, 0x40, RZ ;  /* 0x00000040abab7824 */ /* 0x020fe400078e00ff */
[----:B0-----:R-:W-:-:S05]  /*19400*/  IMAD R161, R18, 0x82, RZ ;  /* 0x0000008212a17824 */ /* 0x001fca00078e02ff */
[----:B------:R-:W0:Y:S01]  /*19410*/  LDC R10, c[0x0][0x278] ;  /* 0x00009e00ff0a7b82 */ /* 0x000e220000000800 */
[-C--:B-1----:R-:W-:Y:S01]  /*19420*/  IADD3 R164, P5, R159, R14.reuse, RZ ;  /* 0x0000000e9fa47210 */ /* 0x082fe20007fbe0ff */
[----:B--2---:R-:W-:Y:S01]  /*19430*/  IMAD R173, R4, 0x41, RZ ;  /* 0x0000004104ad7824 */ /* 0x004fe200078e02ff */
[----:B------:R-:W-:Y:S01]  /*19440*/  PRMT R32, R115, 0x7632, R32 ;  /* 0x0000763273207816 */ /* 0x000fe20000000020 */
[----:B------:R-:W-:Y:S01]  /*19450*/  IMAD R115, R20, 0x84, RZ ;  /* 0x0000008414737824 */ /* 0x000fe200078e02ff */
[----:B------:R-:W-:-:S03]  /*19460*/  LEA RZ, P3, R177, R14, 0x7 ;  /* 0x0000000eb1ff7211 */ /* 0x000fc600078638ff */
[----:B------:R-:W1:Y:S01]  /*19470*/  LDC R18, c[0x0][0x278] ;  /* 0x00009e00ff127b82 */ /* 0x000e620000000800 */
[-C--:B------:R-:W-:Y:S02]  /*19480*/  LEA.HI.X.SX32 R165, R167, R15.reuse, 0x1, P5 ;  /* 0x0000000fa7a57211 */ /* 0x080fe400028f0eff */
[----:B------:R-:W-:Y:S02]  /*19490*/  IADD3 R172, P5, R161, R14, RZ ;  /* 0x0000000ea1ac7210 */ /* 0x000fe40007fbe0ff */
[----:B------:R-:W-:Y:S02]  /*194a0*/  LEA R170, R181, R0, 0x7 ;  /* 0x00000000b5aa7211 */ /* 0x000fe400078e38ff */
[-C--:B------:R-:W-:Y:S01]  /*194b0*/  LEA.HI.X.SX32 R171, R171, R15.reuse, 0x1, P3 ;  /* 0x0000000fabab7211 */ /* 0x080fe200018f0eff */
[----:B------:R-:W2:Y:S01]  /*194c0*/  LDC R20, c[0x0][0x278] ;  /* 0x00009e00ff147b82 */ /* 0x000ea20000000800 */
[----:B------:R-:W-:Y:S01]  /*194d0*/  LEA.HI.X.SX32 R173, R173, R15, 0x1, P5 ;  /* 0x0000000fadad7211 */ /* 0x000fe200028f0eff */
[----:B---3--:R-:W-:Y:S01]  /*194e0*/  IMAD R167, R22, 0x86, RZ ;  /* 0x0000008616a77824 */ /* 0x008fe200078e02ff */
[----:B------:R-:W-:-:S02]  /*194f0*/  PRMT R4, R124, 0x7632, R4 ;  /* 0x000076327c047816 */ /* 0x000fc40000000004 */
[----:B------:R-:W-:Y:S01]  /*19500*/  IADD3 R176, P6, R115, R14, RZ ;  /* 0x0000000e73b07210 */ /* 0x000fe20007fde0ff */
[----:B------:R4:W-:Y:S02]  /*19510*/  STG.E.U16 desc[UR60][R164.64], R32 ;  /* 0x00000020a4007986 */ /* 0x0009e4000c10153c */
[----:B------:R-:W3:Y:S01]  /*19520*/  LDC R26, c[0x0][0x278] ;  /* 0x00009e00ff1a7b82 */ /* 0x000ee20000000800 */
[----:B------:R-:W-:Y:S01]  /*19530*/  LEA.HI.X.SX32 R177, R163, R15, 0x1, P6 ;  /* 0x0000000fa3b17211 */ /* 0x000fe200030f0eff */
[----:B------:R5:W-:Y:S01]  /*19540*/  STG.E.U16 desc[UR60][R170.64], R124 ;  /* 0x0000007caa007986 */ /* 0x000be2000c10153c */
[----:B------:R-:W-:-:S05]  /*19550*/  IMAD R163, R24, 0x88, RZ ;  /* 0x0000008818a37824 */ /* 0x000fca00078e02ff */
[----:B------:R-:W3:Y:S01]  /*19560*/  LDC R22, c[0x0][0x278] ;  /* 0x00009e00ff167b82 */ /* 0x000ee20000000800 */
[----:B------:R0:W-:Y:S07]  /*19570*/  STG.E.U16 desc[UR60][R172.64], R4 ;  /* 0x00000004ac007986 */ /* 0x0001ee000c10153c */
[----:B------:R-:W3:Y:S01]  /*19580*/  LDC R179, c[0x0][0x278] ;  /* 0x00009e00ffb37b82 */ /* 0x000ee20000000800 */
[----:B----4-:R-:W-:Y:S01]  /*19590*/  IMAD R165, R16, 0x8a, RZ ;  /* 0x0000008a10a57824 */ /* 0x010fe200078e02ff */
[----:B-----5:R-:W-:-:S06]  /*195a0*/  IADD3 R124, P5, R163, R14, RZ ;  /* 0x0000000ea37c7210 */ /* 0x020fcc0007fbe0ff */
[----:B0-----:R-:W0:Y:S01]  /*195b0*/  LDC R4, c[0x0][0x278] ;  /* 0x00009e00ff047b82 */ /* 0x001e220000000800 */
[----:B------:R-:W-:Y:S01]  /*195c0*/  IMAD R171, R2, 0x43, RZ ;  /* 0x0000004302ab7824 */ /* 0x000fe200078e02ff */
[----:B------:R4:W-:Y:S01]  /*195d0*/  STG.E.U16 desc[UR60][R176.64], R125 ;  /* 0x0000007db0007986 */ /* 0x0009e2000c10153c */
[----:B------:R-:W-:Y:S01]  /*195e0*/  IADD3 R170, P3, R167, R14, RZ ;  /* 0x0000000ea7aa7210 */ /* 0x000fe20007f7e0ff */
[----:B------:R-:W-:Y:S01]  /*195f0*/  IMAD R173, R10, 0x45, RZ ;  /* 0x000000450aad7824 */ /* 0x000fe200078e02ff */
[----:B------:R-:W-:-:S03]  /*19600*/  PRMT R2, R125, 0x7632, R2 ;  /* 0x000076327d027816 */ /* 0x000fc60000000002 */
[----:B------:R-:W5:Y:S01]  /*19610*/  LDC R16, c[0x0][0x278] ;  /* 0x00009e00ff107b82 */ /* 0x000f620000000800 */
[-C--:B------:R-:W-:Y:S02]  /*19620*/  LEA.HI.X.SX32 R171, R171, R15.reuse, 0x1, P3 ;  /* 0x0000000fabab7211 */ /* 0x080fe400018f0eff */
[----:B----4-:R-:W-:Y:S01]  /*19630*/  LEA.HI.X.SX32 R125, R169, R15, 0x1, P5 ;  /* 0x0000000fa97d7211 */ /* 0x010fe200028f0eff */
[----:B-1----:R-:W-:-:S04]  /*19640*/  IMAD R169, R18, 0x8c, RZ ;  /* 0x0000008c12a97824 */ /* 0x002fc800078e02ff */
[----:B------:R-:W1:Y:S01]  /*19650*/  LDC R10, c[0x0][0x278] ;  /* 0x00009e00ff0a7b82 */ /* 0x000e620000000800 */
[----:B------:R-:W-:Y:S01]  /*19660*/  IADD3 R176, P6, R165, R14, RZ ;  /* 0x0000000ea5b07210 */ /* 0x000fe20007fde0ff */
[----:B------:R4:W-:Y:S06]  /*19670*/  STG.E.U16 desc[UR60][R170.64], R2 ;  /* 0x00000002aa007986 */ /* 0x0009ec000c10153c */
[----:B------:R-:W1:Y:S01]  /*19680*/  LDC R18, c[0x0][0x278] ;  /* 0x00009e00ff127b82 */ /* 0x000e620000000800 */
[----:B------:R-:W-:Y:S01]  /*19690*/  LEA.HI.X.SX32 R177, R173, R15, 0x1, P6 ;  /* 0x0000000fadb17211 */ /* 0x000fe200030f0eff */
[----:B------:R3:W-:Y:S01]  /*196a0*/  STG.E.U16 desc[UR60][R124.64], R126 ;  /* 0x0000007e7c007986 */ /* 0x0007e2000c10153c */
[----:B------:R-:W-:Y:S01]  /*196b0*/  PRMT R34, R126, 0x7632, R34 ;  /* 0x000076327e227816 */ /* 0x000fe20000000022 */
[----:B--2---:R-:W-:-:S04]  /*196c0*/  IMAD R173, R20, 0x8e, RZ ;  /* 0x0000008e14ad7824 */ /* 0x004fc800078e02ff */
[----:B------:R-:W2:Y:S01]  /*196d0*/  LDC R24, c[0x0][0x278] ;  /* 0x00009e00ff187b82 */ /* 0x000ea20000000800 */
[----:B----4-:R-:W-:Y:S01]  /*196e0*/  IADD3 R2, P5, R169, R14, RZ ;  /* 0x0000000ea9027210 */ /* 0x010fe20007fbe0ff */
[----:B---3--:R-:W-:-:S06]  /*196f0*/  IMAD R171, R22, 0x92, RZ ;  /* 0x0000009216ab7824 */ /* 0x008fcc00078e02ff */
[----:B------:R-:W3:Y:S01]  /*19700*/  LDC R32, c[0x0][0x278] ;  /* 0x00009e00ff207b82 */ /* 0x000ee20000000800 */
[----:B------:R-:W-:Y:S01]  /*19710*/  IMAD R125, R26, 0x90, RZ ;  /* 0x000000901a7d7824 */ /* 0x000fe200078e02ff */
[----:B------:R0:W-:Y:S01]  /*19720*/  STG.E.U16 desc[UR60][R176.64], R34 ;  /* 0x00000022b0007986 */ /* 0x0001e2000c10153c */
[----:B------:R-:W-:Y:S01]  /*19730*/  IMAD R179, R179, 0x47, RZ ;  /* 0x00000047b3b37824 */ /* 0x000fe200078e02ff */
[-C--:B------:R-:W-:Y:S02]  /*19740*/  IADD3 R178, P3, R173, R14.reuse, RZ ;  /* 0x0000000eadb27210 */ /* 0x080fe40007f7e0ff */
[----:B------:R-:W-:Y:S02]  /*19750*/  LEA.HI.X.SX32 R3, R3, R15, 0x1, P5 ;  /* 0x0000000f03037211 */ /* 0x000fe400028f0eff */
[----:B------:R-:W4:Y:S01]  /*19760*/  LDC R20, c[0x0][0x278] ;  /* 0x00009e00ff147b82 */ /* 0x000f220000000800 */
[-C--:B------:R-:W-:Y:S02]  /*19770*/  IADD3 R174, P5, R125, R14.reuse, RZ ;  /* 0x0000000e7dae7210 */ /* 0x080fe40007fbe0ff */
[----:B------:R-:W-:Y:S01]  /*19780*/  IADD3 R180, P6, R171, R14, RZ ;  /* 0x0000000eabb47210 */ /* 0x000fe20007fde0ff */
[----:B0-----:R-:W-:-:S04]  /*19790*/  IMAD R177, R4, 0x49, RZ ;  /* 0x0000004904b17824 */ /* 0x001fc800078e02ff */
[----:B------:R-:W0:Y:S01]  /*197a0*/  LDC R22, c[0x0][0x278] ;  /* 0x00009e00ff167b82 */ /* 0x000e220000000800 */
[-C--:B------:R-:W-:Y:S01]  /*197b0*/  LEA.HI.X.SX32 R179, R179, R15.reuse, 0x1, P3 ;  /* 0x0000000fb3b37211 */ /* 0x080fe200018f0eff */
[----:B------:R5:W-:Y:S01]  /*197c0*/  STG.E.U16 desc[UR60][R2.64], R127 ;  /* 0x0000007f02007986 */ /* 0x000be2000c10153c */
[----:B------:R-:W-:Y:S02]  /*197d0*/  PRMT R4, R127, 0x7632, R4 ;  /* 0x000076327f047816 */ /* 0x000fe40000000004 */
[-C--:B------:R-:W-:Y:S02]  /*197e0*/  LEA.HI.X.SX32 R175, R175, R15.reuse, 0x1, P5 ;  /* 0x0000000fafaf7211 */ /* 0x080fe400028f0eff */
[----:B------:R-:W-:Y:S01]  /*197f0*/  LEA.HI.X.SX32 R181, R177, R15, 0x1, P6 ;  /* 0x0000000fb1b57211 */ /* 0x000fe200030f0eff */
[----:B------:R1:W-:Y:S01]  /*19800*/  STG.E.U16 desc[UR60][R178.64], R4 ;  /* 0x00000004b2007986 */ /* 0x0003e2000c10153c */
[----:B------:R-:W0:Y:S01]  /*19810*/  LDC R26, c[0x0][0x278] ;  /* 0x00009e00ff1a7b82 */ /* 0x000e220000000800 */
[----:B-----5:R-:W-:Y:S01]  /*19820*/  PRMT R3, R116, 0x7632, R3 ;  /* 0x0000763274037816 */ /* 0x020fe20000000003 */
[----:B------:R-:W-:Y:S01]  /*19830*/  IMAD R127, R16, 0x94, RZ ;  /* 0x00000094107f7824 */ /* 0x000fe200078e02ff */
[----:B------:R-:W-:Y:S05]  /*19840*/  STG.E.U16 desc[UR60][R174.64], R116 ;  /* 0x00000074ae007986 */ /* 0x000fea000c10153c */
[----:B------:R-:W5:Y:S01]  /*19850*/  LDC R16, c[0x0][0x278] ;  /* 0x00009e00ff107b82 */ /* 0x000f620000000800 */
[----:B------:R3:W-:Y:S01]  /*19860*/  STG.E.U16 desc[UR60][R180.64], R3 ;  /* 0x00000003b4007986 */ /* 0x0007e2000c10153c */
[----:B-1----:R-:W-:Y:S01]  /*19870*/  IMAD R179, R10, 0x4b, RZ ;  /* 0x0000004b0ab37824 */ /* 0x002fe200078e02ff */
[----:B------:R-:W-:-:S05]  /*19880*/  IADD3 R10, P5, R127, R14, RZ ;  /* 0x0000000e7f0a7210 */ /* 0x000fca0007fbe0ff */
[----:B------:R-:W1:Y:S01]  /*19890*/  LDC R2, c[0x0][0x278] ;  /* 0x00009e00ff027b82 */ /* 0x000e620000000800 */
[----:B--2---:R-:W-:Y:S01]  /*198a0*/  IMAD R177, R24, 0x96, RZ ;  /* 0x0000009618b17824 */ /* 0x004fe200078e02ff */
[----:B------:R-:W-:Y:S01]  /*198b0*/  LEA.HI.X.SX32 R11, R11, R15, 0x1, P5 ;  /* 0x0000000f0b0b7211 */ /* 0x000fe200028f0eff */
[----:B---3--:R-:W-:-:S05]  /*198c0*/  IMAD R3, R18, 0x98, RZ ;  /* 0x0000009812037824 */ /* 0x008fca00078e02ff */
[----:B------:R-:W2:Y:S01]  /*198d0*/  LDC R4, c[0x0][0x278] ;  /* 0x00009e00ff047b82 */ /* 0x000ea20000000800 */
[----:B------:R-:W-:Y:S01]  /*198e0*/  IMAD R175, R32, 0x9a, RZ ;  /* 0x0000009a20af7824 */ /* 0x000fe200078e02ff */
[-C--:B------:R-:W-:Y:S01]  /*198f0*/  IADD3 R182, P5, R3, R14.reuse, RZ ;  /* 0x0000000e03b67210 */ /* 0x080fe20007fbe0ff */
[----:B------:R3:W-:Y:S01]  /*19900*/  STG.E.U16 desc[UR60][R10.64], R117 ;  /* 0x000000750a007986 */ /* 0x0007e2000c10153c */
[-C--:B------:R-:W-:Y:S02]  /*19910*/  IADD3 R180, P3, R177, R14.reuse, RZ ;  /* 0x0000000eb1b47210 */ /* 0x080fe40007f7e0ff */
[-C--:B------:R-:W-:Y:S02]  /*19920*/  LEA.HI.X.SX32 R183, R13, R15.reuse, 0x1, P5 ;  /* 0x0000000f0db77211 */ /* 0x080fe400028f0eff */
[----:B------:R-:W2:Y:S01]  /*19930*/  LDC R18, c[0x0][0x278] ;  /* 0x00009e00ff127b82 */ /* 0x000ea20000000800 */
[----:B------:R-:W-:Y:S01]  /*19940*/  IADD3 R184, P6, R175, R14, RZ ;  /* 0x0000000eafb87210 */ /* 0x000fe20007fde0ff */
[----:B----4-:R-:W-:Y:S01]  /*19950*/  IMAD R13, R20, 0x9c, RZ ;  /* 0x0000009c140d7824 */ /* 0x010fe200078e02ff */
[----:B------:R-:W-:Y:S01]  /*19960*/  LEA.HI.X.SX32 R181, R179, R15, 0x1, P3 ;  /* 0x0000000fb3b57211 */ /* 0x000fe200018f0eff */
[----:B0-----:R-:W-:-:S04]  /*19970*/  IMAD R179, R22, 0x9e, RZ ;  /* 0x0000009e16b37824 */ /* 0x001fc800078e02ff */
[----:B---3--:R-:W0:Y:S01]  /*19980*/  LDC R10, c[0x0][0x278] ;  /* 0x00009e00ff0a7b82 */ /* 0x008e220000000800 */
[----:B------:R-:W-:Y:S02]  /*19990*/  PRMT R11, R117, 0x7632, R11 ;  /* 0x00007632750b7816 */ /* 0x000fe4000000000b */
[-C--:B------:R-:W-:Y:S02]  /*199a0*/  LEA.HI.X.SX32 R185, R185, R15.reuse, 0x1, P6 ;  /* 0x0000000fb9b97211 */ /* 0x080fe400030f0eff */
[----:B------:R-:W-:Y:S02]  /*199b0*/  PRMT R24, R118, 0x7632, R24 ;  /* 0x0000763276187816 */ /* 0x000fe40000000018 */
[----:B------:R-:W-:Y:S01]  /*199c0*/  IADD3 R22, P5, R13, R14, RZ ;  /* 0x0000000e0d167210 */ /* 0x000fe20007fbe0ff */
[----:B------:R-:W3:Y:S01]  /*199d0*/  LDC R20, c[0x0][0x278] ;  /* 0x00009e00ff147b82 */ /* 0x000ee20000000800 */
[----:B------:R4:W-:Y:S02]  /*199e0*/  STG.E.U16 desc[UR60][R180.64], R11 ;  /* 0x0000000bb4007986 */ /* 0x0009e4000c10153c */
[----:B------:R-:W-:-:S02]  /*199f0*/  LEA.HI.X.SX32 R23, R23, R15, 0x1, P5 ;  /* 0x0000000f17177211 */ /* 0x000fc400028f0eff */
[----:B------:R-:W-:Y:S01]  /*19a00*/  STG.E.U16 desc[UR60][R182.64], R118 ;  /* 0x00000076b6007986 */ /* 0x000fe2000c10153c */
[----:B-----5:R-:W-:Y:S01]  /*19a10*/  IMAD R117, R16, 0xa2, RZ ;  /* 0x000000a210757824 */ /* 0x020fe200078e02ff */
[----:B------:R-:W-:Y:S01]  /*19a20*/  PRMT R100, R121, 0x7632, R100 ;  /* 0x0000763279647816 */ /* 0x000fe20000000064 */
[----:B------:R-:W5:Y:S01]  /*19a30*/  LDC R34, c[0x0][0x278] ;  /* 0x00009e00ff227b82 */ /* 0x000f620000000800 */
[----:B------:R1:W-:Y:S01]  /*19a40*/  STG.E.U16 desc[UR60][R184.64], R24 ;  /* 0x00000018b8007986 */ /* 0x0003e2000c10153c */
[----:B----4-:R-:W-:Y:S01]  /*19a50*/  IADD3 R180, P3, R179, R14, RZ ;  /* 0x0000000eb3b47210 */ /* 0x010fe20007f7e0ff */
[----:B------:R-:W-:Y:S01]  /*19a60*/  IMAD R11, R26, 0xa0, RZ ;  /* 0x000000a01a0b7824 */ /* 0x000fe200078e02ff */
[----:B------:R-:W-:Y:S01]  /*19a70*/  PRMT R16, R119, 0x7632, R16 ;  /* 0x0000763277107816 */ /* 0x000fe20000000010 */
[----:B------:R-:W-:Y:S01]  /*19a80*/  STG.E.U16 desc[UR60][R22.64], R119 ;  /* 0x0000007716007986 */ /* 0x000fe2000c10153c */
[----:B------:R-:W-:Y:S02]  /*19a90*/  LEA.HI.X.SX32 R181, R187, R15, 0x1, P3 ;  /* 0x0000000fbbb57211 */ /* 0x000fe400018f0eff */
[----:B------:R-:W4:Y:S01]  /*19aa0*/  LDC R26, c[0x0][0x278] ;  /* 0x00009e00ff1a7b82 */ /* 0x000f220000000800 */
[----:B-1----:R-:W-:-:S07]  /*19ab0*/  IMAD R185, R2, 0x51, RZ ;  /* 0x0000005102b97824 */ /* 0x002fce00078e02ff */
[----:B------:R-:W1:Y:S01]  /*19ac0*/  LDC R24, c[0x0][0x278] ;  /* 0x00009e00ff187b82 */ /* 0x000e620000000800 */
[----:B------:R2:W-:Y:S01]  /*19ad0*/  STG.E.U16 desc[UR60][R180.64], R16 ;  /* 0x00000010b4007986 */ /* 0x0005e2000c10153c */
[----:B------:R-:W-:-:S06]  /*19ae0*/  IADD3 R182, P5, R11, R14, RZ ;  /* 0x0000000e0bb67210 */ /* 0x000fcc0007fbe0ff */
[----:B------:R-:W5:Y:S01]  /*19af0*/  LDC R2, c[0x0][0x278] ;  /* 0x00009e00ff027b82 */ /* 0x000f620000000800 */
[----:B------:R-:W-:Y:S01]  /*19b00*/  LEA.HI.X.SX32 R183, R25, R15, 0x1, P5 ;  /* 0x0000000f19b77211 */ /* 0x000fe200028f0eff */
[----:B--2---:R-:W-:-:S06]  /*19b10*/  IMAD R181, R4, 0x53, RZ ;  /* 0x0000005304b57824 */ /* 0x004fcc00078e02ff */
[----:B------:R-:W2:Y:S01]  /*19b20*/  LDC R22, c[0x0][0x278] ;  /* 0x00009e00ff167b82 */ /* 0x000ea20000000800 */
[----:B------:R-:W-:Y:S01]  /*19b30*/  IMAD R25, R18, 0xa4, RZ ;  /* 0x000000a412197824 */ /* 0x000fe200078e02ff */
[----:B------:R-:W-:Y:S01]  /*19b40*/  IADD3 R184, P6, R117, R14, RZ ;  /* 0x0000000e75b87210 */ /* 0x000fe20007fde0ff */
[----:B0-----:R-:W-:-:S05]  /*19b50*/  IMAD R119, R10, 0xa6, RZ ;  /* 0x000000a60a777824 */ /* 0x001fca00078e02ff */
[----:B------:R-:W0:Y:S01]  /*19b60*/  LDC R4, c[0x0][0x278] ;  /* 0x00009e00ff047b82 */ /* 0x000e220000000800 */
[----:B------:R4:W-:Y:S01]  /*19b70*/  STG.E.U16 desc[UR60][R182.64], R120 ;  /* 0x00000078b6007986 */ /* 0x0009e2000c10153c */
[----:B---3--:R-:W-:Y:S01]  /*19b80*/  IMAD R23, R20, 0xa8, RZ ;  /* 0x000000a814177824 */ /* 0x008fe200078e02ff */
[-C--:B------:R-:W-:Y:S02]  /*19b90*/  IADD3 R186, P3, R25, R14.reuse, RZ ;  /* 0x0000000e19ba7210 */ /* 0x080fe40007f7e0ff */
[-C--:B------:R-:W-:Y:S02]  /*19ba0*/  LEA.HI.X.SX32 R185, R185, R15.reuse, 0x1, P6 ;  /* 0x0000000fb9b97211 */ /* 0x080fe400030f0eff */
[----:B------:R-:W-:Y:S01]  /*19bb0*/  PRMT R32, R120, 0x7632, R32 ;  /* 0x0000763278207816 */ /* 0x000fe20000000020 */
[----:B------:R-:W3:Y:S01]  /*19bc0*/  LDC R20, c[0x0][0x278] ;  /* 0x00009e00ff147b82 */ /* 0x000ee20000000800 */
[-C--:B------:R-:W-:Y:S02]  /*19bd0*/  LEA.HI.X.SX32 R187, R19, R15.reuse, 0x1, P3 ;  /* 0x0000000f13bb7211 */ /* 0x080fe400018f0eff */
[-C--:B----4-:R-:W-:Y:S01]  /*19be0*/  IADD3 R182, P5, R119, R14.reuse, RZ ;  /* 0x0000000e77b67210 */ /* 0x090fe20007fbe0ff */
[----:B------:R5:W-:Y:S04]  /*19bf0*/  STG.E.U16 desc[UR60][R184.64], R32 ;  /* 0x00000020b8007986 */ /* 0x000be8000c10153c */
[----:B------:R-:W4:Y:S01]  /*19c00*/  LDC R10, c[0x0][0x278] ;  /* 0x00009e00ff0a7b82 */ /* 0x000f220000000800 */
[----:B------:R-:W-:Y:S01]  /*19c10*/  LEA.HI.X.SX32 R183, R181, R15, 0x1, P5 ;  /* 0x0000000fb5b77211 */ /* 0x000fe200028f0eff */
[----:B-1----:R-:W-:Y:S01]  /*19c20*/  IMAD R181, R24, 0xaa, RZ ;  /* 0x000000aa18b57824 */ /* 0x002fe200078e02ff */
[----:B------:R2:W-:Y:S01]  /*19c30*/  STG.E.U16 desc[UR60][R186.64], R121 ;  /* 0x00000079ba007986 */ /* 0x0005e2000c10153c */
[----:B------:R-:W-:Y:S01]  /*19c40*/  IMAD R19, R26, 0xac, RZ ;  /* 0x000000ac1a137824 */ /* 0x000fe200078e02ff */
[----:B------:R-:W-:-:S02]  /*19c50*/  IADD3 R16, P6, R23, R14, RZ ;  /* 0x0000000e17107210 */ /* 0x000fc40007fde0ff */
[----:B------:R1:W-:Y:S01]  /*19c60*/  STG.E.U16 desc[UR60][R182.64], R100 ;  /* 0x00000064b6007986 */ /* 0x0003e2000c10153c */
[----:B------:R-:W4:Y:S01]  /*19c70*/  LDC R18, c[0x0][0x278] ;  /* 0x00009e00ff127b82 */ /* 0x000f220000000800 */
[----:B-----5:R-:W-:-:S07]  /*19c80*/  IMAD R185, R2, 0x55, RZ ;  /* 0x0000005502b97824 */ /* 0x020fce00078e02ff */
[----:B------:R-:W5:Y:S01]  /*19c90*/  LDC R32, c[0x0][0x278] ;  /* 0x00009e00ff207b82 */ /* 0x000f620000000800 */
[----:B--2---:R-:W-:Y:S01]  /*19ca0*/  IMAD R121, R22, 0xae, RZ ;  /* 0x000000ae16797824 */ /* 0x004fe200078e02ff */
[----:B-1----:R-:W-:Y:S01]  /*19cb0*/  IADD3 R182, P5, R181, R14, RZ ;  /* 0x0000000eb5b67210 */ /* 0x002fe20007fbe0ff */
[----:B0-----:R-:W-:-:S05]  /*19cc0*/  IMAD R187, R4, 0x57, RZ ;  /* 0x0000005704bb7824 */ /* 0x001fca00078e02ff */
[----:B------:R-:W0:Y:S01]  /*19cd0*/  LDC R24, c[0x0][0x278] ;  /* 0x00009e00ff187b82 */ /* 0x000e220000000800 */
[-C--:B------:R-:W-:Y:S02]  /*19ce0*/  IADD3 R184, P3, R19, R14.reuse, RZ ;  /* 0x0000000e13b87210 */ /* 0x080fe40007f7e0ff */
[-C--:B------:R-:W-:Y:S02]  /*19cf0*/  LEA.HI.X.SX32 R183, R185, R15.reuse, 0x1, P5 ;  /* 0x0000000fb9b77211 */ /* 0x080fe400028f0eff */
[-C--:B------:R-:W-:Y:S02]  /*19d00*/  LEA.HI.X.SX32 R17, R17, R15.reuse, 0x1, P6 ;  /* 0x0000000f11117211 */ /* 0x080fe400030f0eff */
[----:B------:R-:W-:Y:S01]  /*19d10*/  IADD3 R186, P5, R121, R14, RZ ;  /* 0x0000000e79ba7210 */ /* 0x000fe20007fbe0ff */
[----:B------:R-:W1:Y:S01]  /*19d20*/  LDC R4, c[0x0][0x278] ;  /* 0x00009e00ff047b82 */ /* 0x000e620000000800 */
[----:B------:R-:W-:Y:S02]  /*19d30*/  PRMT R102, R122, 0x7632, R102 ;  /* 0x000076327a667816 */ /* 0x000fe40000000066 */
[-C--:B------:R-:W-:Y:S01]  /*19d40*/  LEA.HI.X.SX32 R185, R35, R15.reuse, 0x1, P3 ;  /* 0x0000000f23b97211 */ /* 0x080fe200018f0eff */
[----:B------:R2:W-:Y:S01]  /*19d50*/  STG.E.U16 desc[UR60][R16.64], R122 ;  /* 0x0000007a10007986 */ /* 0x0005e2000c10153c */
[----:B------:R-:W-:-:S02]  /*19d60*/  LEA.HI.X.SX32 R187, R187, R15, 0x1, P5 ;  /* 0x0000000fbbbb7211 */ /* 0x000fc400028f0eff */
[----:B------:R-:W-:Y:S01]  /*19d70*/  PRMT R2, R123, 0x7632, R2 ;  /* 0x000076327b027816 */ /* 0x000fe20000000002 */
[----:B------:R-:W1:Y:S01]  /*19d80*/  LDC R26, c[0x0][0x278] ;  /* 0x00009e00ff1a7b82 */ /* 0x000e620000000800 */
[----:B------:R5:W-:Y:S04]  /*19d90*/  STG.E.U16 desc[UR60][R182.64], R102 ;  /* 0x00000066b6007986 */ /* 0x000be8000c10153c */
[----:B------:R-:W-:Y:S03]  /*19da0*/  STG.E.U16 desc[UR60][R184.64], R123 ;  /* 0x0000007bb8007986 */ /* 0x000fe6000c10153c */
[----:B--2---:R-:W2:Y:S01]  /*19db0*/  LDC R16, c[0x0][0x278] ;  /* 0x00009e00ff107b82 */ /* 0x004ea20000000800 */
[----:B---3--:R-:W-:Y:S01]  /*19dc0*/  IMAD R17, R20, 0xb0, RZ ;  /* 0x000000b014117824 */ /* 0x008fe200078e02ff */
[----:B------:R3:W-:Y:S06]  /*19dd0*/  STG.E.U16 desc[UR60][R186.64], R2 ;  /* 0x00000002ba007986 */ /* 0x0007ec000c10153c */
[----:B------:R-:W2:Y:S01]  /*19de0*/  LDC R22, c[0x0][0x278] ;  /* 0x00009e00ff167b82 */ /* 0x000ea20000000800 */
[----:B------:R-:W-:Y:S01]  /*19df0*/  IADD3 R188, P6, R17, R14, RZ ;  /* 0x0000000e11bc7210 */ /* 0x000fe20007fde0ff */
[----:B-----5:R-:W-:-:S06]  /*19e00*/  IMAD R183, R32, 0xb2, RZ ;  /* 0x000000b220b77824 */ /* 0x020fcc00078e02ff */
[----:B---3--:R-:W3:Y:S01]  /*19e10*/  LDC R2, c[0x0][0x278] ;  /* 0x00009e00ff027b82 */ /* 0x008ee20000000800 */
[----:B----4-:R-:W-:Y:S01]  /*19e20*/  IMAD R123, R10, 0x59, RZ ;  /* 0x000000590a7b7824 */ /* 0x010fe200078e02ff */
[----:B------:R-:W-:Y:S01]  /*19e30*/  LEA.HI.X.SX32 R189, R101, R15, 0x1, P6 ;  /* 0x0000000f65bd7211 */ /* 0x000fe200030f0eff */
[----:B------:R-:W-:Y:S01]  /*19e40*/  IMAD R35, R34, 0xb4, RZ ;  /* 0x000000b422237824 */ /* 0x000fe200078e02ff */
[----:B------:R-:W-:Y:S01]  /*19e50*/  IADD3 R122, P3, R183, R14, RZ ;  /* 0x0000000eb77a7210 */ /* 0x000fe20007f7e0ff */
[----:B0-----:R-:W-:-:S03]  /*19e60*/  IMAD R101, R24, 0xb6, RZ ;  /* 0x000000b618657824 */ /* 0x001fc600078e02ff */
[----:B------:R-:W0:Y:S01]  /*19e70*/  LDC R10, c[0x0][0x278] ;  /* 0x00009e00ff0a7b82 */ /* 0x000e220000000800 */
[----:B------:R-:W-:Y:S01]  /*19e80*/  IMAD R185, R18, 0x5b, RZ ;  /* 0x0000005b12b97824 */ /* 0x000fe200078e02ff */
[----:B------:R4:W-:Y:S01]  /*19e90*/  STG.E.U16 desc[UR60][R188.64], R128 ;  /* 0x00000080bc007986 */ /* 0x0009e2000c10153c */
[----:B------:R-:W-:-:S05]  /*19ea0*/  IADD3 R20, P5, R35, R14, RZ ;  /* 0x0000000e23147210 */ /* 0x000fca0007fbe0ff */
[----:B------:R-:W5:Y:S01]  /*19eb0*/  LDC R18, c[0x0][0x278] ;  /* 0x00009e00ff127b82 */ /* 0x000f620000000800 */
[----:B------:R-:W-:-:S07]  /*19ec0*/  LEA.HI.X.SX32 R123, R123, R15, 0x1, P3 ;  /* 0x0000000f7b7b7211 */ /* 0x000fce00018f0eff */
[----:B------:R-:W5:Y:S01]  /*19ed0*/  LDC R24, c[0x0][0x278] ;  /* 0x00009e00ff187b82 */ /* 0x000f620000000800 */
[----:B----4-:R-:W-:Y:S02]  /*19ee0*/  IADD3 R188, P6, R101, R14, RZ ;  /* 0x0000000e65bc7210 */ /* 0x010fe40007fde0ff */
[----:B------:R-:W-:Y:S02]  /*19ef0*/  PRMT R128, R128, 0x7632, R128 ;  /* 0x0000763280807816 */ /* 0x000fe40000000080 */
[-C--:B------:R-:W-:Y:S01]  /*19f00*/  LEA.HI.X.SX32 R21, R21, R15.reuse, 0x1, P5 ;  /* 0x0000000f15157211 */ /* 0x080fe200028f0eff */
[----:B-1----:R-:W-:Y:S01]  /*19f10*/  IMAD R187, R4, 0xb8, RZ ;  /* 0x000000b804bb7824 */ /* 0x002fe200078e02ff */
[----:B------:R-:W-:Y:S01]  /*19f20*/  LEA.HI.X.SX32 R189, R185, R15, 0x1, P6 ;  /* 0x0000000fb9bd7211 */ /* 0x000fe200030f0eff */
[----:B------:R1:W-:Y:S01]  /*19f30*/  STG.E.U16 desc[UR60][R122.64], R128 ;  /* 0x000000807a007986 */ /* 0x0003e2000c10153c */
[----:B------:R-:W-:Y:S01]  /*19f40*/  PRMT R32, R129, 0x7632, R32 ;  /* 0x0000763281207816 */ /* 0x000fe20000000020 */
[----:B--2---:R-:W-:Y:S01]  /*19f50*/  IMAD R185, R16, 0xba, RZ ;  /* 0x000000ba10b97824 */ /* 0x004fe200078e02ff */
[----:B------:R-:W2:Y:S01]  /*19f60*/  LDC R4, c[0x0][0x278] ;  /* 0x00009e00ff047b82 */ /* 0x000ea20000000800 */
[----:B------:R4:W-:Y:S01]  /*19f70*/  STG.E.U16 desc[UR60][R20.64], R129 ;  /* 0x0000008114007986 */ /* 0x0009e2000c10153c */
[----:B------:R-:W-:-:S03]  /*19f80*/  IMAD R191, R191, 0x5d, RZ ;  /* 0x0000005dbfbf7824 */ /* 0x000fc600078e02ff */
[----:B------:R3:W-:Y:S03]  /*19f90*/  STG.E.U16 desc[UR60][R188.64], R32 ;  /* 0x00000020bc007986 */ /* 0x0007e6000c10153c */
[----:B------:R-:W2:Y:S01]  /*19fa0*/  LDC R34, c[0x0][0x278] ;  /* 0x00009e00ff227b82 */ /* 0x000ea20000000800 */
[----:B-1----:R-:W-:Y:S01]  /*19fb0*/  IMAD R123, R26, 0xbe, RZ ;  /* 0x000000be1a7b7824 */ /* 0x002fe200078e02ff */
[-C--:B------:R-:W-:Y:S02]  /*19fc0*/  IADD3 R128, P5, R187, R14.reuse, RZ ;  /* 0x0000000ebb807210 */ /* 0x080fe40007fbe0ff */
[-C--:B------:R-:W-:Y:S01]  /*19fd0*/  IADD3 R142, P3, R185, R14.reuse, RZ ;  /* 0x0000000eb98e7210 */ /* 0x080fe20007f7e0ff */
[----:B----4-:R-:W-:Y:S01]  /*19fe0*/  IMAD R21, R22, 0xbc, RZ ;  /* 0x000000bc16157824 */ /* 0x010fe200078e02ff */
[----:B------:R-:W-:Y:S02]  /*19ff0*/  IADD3 R192, P6, R123, R14, RZ ;  /* 0x0000000e7bc07210 */ /* 0x000fe40007fde0ff */
[----:B------:R-:W1:Y:S01]  /*1a000*/  LDC R20, c[0x0][0x278] ;  /* 0x00009e00ff147b82 */ /* 0x000e620000000800 */
[----:B---3--:R-:W-:Y:S01]  /*1a010*/  IMAD R189, R2, 0x5f, RZ ;  /* 0x0000005f02bd7824 */ /* 0x008fe200078e02ff */
[----:B------:R-:W-:-:S02]  /*1a020*/  LEA.HI.X.SX32 R129, R143, R15, 0x1, P5 ;  /* 0x0000000f8f817211 */ /* 0x000fc400028f0eff */
[----:B------:R-:W-:-:S04]  /*1a030*/  IADD3 R190, P5, R21, R14, RZ ;  /* 0x0000000e15be7210 */ /* 0x000fc80007fbe0ff */
[----:B------:R-:W3:Y:S01]  /*1a040*/  LDC R2, c[0x0][0x278] ;  /* 0x00009e00ff027b82 */ /* 0x000ee20000000800 */
[-C--:B------:R-:W-:Y:S02]  /*1a050*/  LEA.HI.X.SX32 R143, R191, R15.reuse, 0x1, P3 ;  /* 0x0000000fbf8f7211 */ /* 0x080fe400018f0eff */
[----:B------:R-:W-:Y:S02]  /*1a060*/  PRMT R22, R130, 0x7632, R22 ;  /* 0x0000763282167816 */ /* 0x000fe40000000016 */
[-C--:B------:R-:W-:Y:S01]  /*1a070*/  LEA.HI.X.SX32 R193, R189, R15.reuse, 0x1, P6 ;  /* 0x0000000fbdc17211 */ /* 0x080fe200030f0eff */
[----:B0-----:R-:W-:Y:S01]  /*1a080*/  IMAD R189, R10, 0xc0, RZ ;  /* 0x000000c00abd7824 */ /* 0x001fe200078e02ff */
[----:B------:R-:W-:Y:S01]  /*1a090*/  STG.E.U16 desc[UR60][R128.64], R130 ;  /* 0x0000008280007986 */ /* 0x000fe2000c10153c */
[----:B------:R-:W-:Y:S01]  /*1a0a0*/  LEA.HI.X.SX32 R191, R141, R15, 0x1, P5 ;  /* 0x0000000f8dbf7211 */ /* 0x000fe200028f0eff */
[----:B------:R-:W0:Y:S01]  /*1a0b0*/  LDC R16, c[0x0][0x278] ;  /* 0x00009e00ff107b82 */ /* 0x000e220000000800 */
[----:B------:R-:W-:Y:S01]  /*1a0c0*/  PRMT R26, R131, 0x7632, R26 ;  /* 0x00007632831a7816 */ /* 0x000fe2000000001a */
[----:B------:R4:W-:Y:S01]  /*1a0d0*/  STG.E.U16 desc[UR60][R142.64], R22 ;  /* 0x000000168e007986 */ /* 0x0009e2000c10153c */
[----:B-----5:R-:W-:Y:S01]  /*1a0e0*/  IMAD R141, R18, 0xc2, RZ ;  /* 0x000000c2128d7824 */ /* 0x020fe200078e02ff */
[----:B------:R-:W-:-:S04]  /*1a0f0*/  IADD3 R32, P5, R189, R14, RZ ;  /* 0x0000000ebd207210 */ /* 0x000fc80007fbe0ff */
[----:B------:R-:W5:Y:S01]  /*1a100*/  LDC R10, c[0x0][0x278] ;  /* 0x00009e00ff0a7b82 */ /* 0x000f620000000800 */
[----:B------:R2:W-:Y:S01]  /*1a110*/  STG.E.U16 desc[UR60][R190.64], R131 ;  /* 0x00000083be007986 */ /* 0x0005e2000c10153c */
[----:B------:R-:W-:Y:S01]  /*1a120*/  LEA.HI.X.SX32 R33, R33, R15, 0x1, P5 ;  /* 0x0000000f21217211 */ /* 0x000fe200028f0eff */
[----:B----4-:R-:W-:Y:S02]  /*1a130*/  IMAD R143, R24, 0xc4, RZ ;  /* 0x000000c4188f7824 */ /* 0x010fe400078e02ff */
[----:B------:R4:W-:Y:S03]  /*1a140*/  STG.E.U16 desc[UR60][R192.64], R26 ;  /* 0x0000001ac0007986 */ /* 0x0009e6000c10153c */
[----:B------:R-:W5:Y:S01]  /*1a150*/  LDC R18, c[0x0][0x278] ;  /* 0x00009e00ff127b82 */ /* 0x000f620000000800 */
[----:B--2---:R-:W-:Y:S01]  /*1a160*/  IADD3 R190, P3, R141, R14, RZ ;  /* 0x0000000e8dbe7210 */ /* 0x004fe20007f7e0ff */
[----:B------:R-:W-:-:S06]  /*1a170*/  IMAD R129, R34, 0xc6, RZ ;  /* 0x000000c622817824 */ /* 0x000fcc00078e02ff */
[----:B------:R-:W2:Y:S01]  /*1a180*/  LDC R22, c[0x0][0x278] ;  /* 0x00009e00ff167b82 */ /* 0x000ea20000000800 */
[-C--:B----4-:R-:W-:Y:S02]  /*1a190*/  IADD3 R192, P5, R143, R14.reuse, RZ ;  /* 0x0000000e8fc07210 */ /* 0x090fe40007fbe0ff */
[-C--:B------:R-:W-:Y:S02]  /*1a1a0*/  LEA.HI.X.SX32 R191, R195, R15.reuse, 0x1, P3 ;  /* 0x0000000fc3bf7211 */ /* 0x080fe400018f0eff */
[----:B------:R-:W-:Y:S01]  /*1a1b0*/  PRMT R26, R132, 0x7632, R26 ;  /* 0x00007632841a7816 */ /* 0x000fe2000000001a */
[----:B------:R-:W-:Y:S01]  /*1a1c0*/  IMAD R131, R4, 0x63, RZ ;  /* 0x0000006304837824 */ /* 0x000fe200078e02ff */
[----:B------:R-:W-:Y:S01]  /*1a1d0*/  LEA.HI.X.SX32 R193, R27, R15, 0x1, P5 ;  /* 0x0000000f1bc17211 */ /* 0x000fe200028f0eff */
[----:B------:R0:W-:Y:S01]  /*1a1e0*/  STG.E.U16 desc[UR60][R32.64], R132 ;  /* 0x0000008420007986 */ /* 0x0001e2000c10153c */
[----:B------:R-:W-:Y:S01]  /*1a1f0*/  PRMT R34, R133, 0x7632, R34 ;  /* 0x0000763285227816 */ /* 0x000fe20000000022 */
[----:B------:R-:W4:Y:S02]  /*1a200*/  LDC R4, c[0x0][0x278] ;  /* 0x00009e00ff047b82 */ /* 0x000f240000000800 */
[----:B------:R3:W-:Y:S04]  /*1a210*/  STG.E.U16 desc[UR60][R190.64], R26 ;  /* 0x0000001abe007986 */ /* 0x0007e8000c10153c */
[----:B------:R3:W-:Y:S01]  /*1a220*/  STG.E.U16 desc[UR60][R192.64], R133 ;  /* 0x00000085c0007986 */ /* 0x0007e2000c10153c */
[----:B------:R-:W-:Y:S01]  /*1a230*/  IADD3 R194, P6, R129, R14, RZ ;  /* 0x0000000e81c27210 */ /* 0x000fe20007fde0ff */
[----:B------:R-:W4:Y:S01]  /*1a240*/  LDC R24, c[0x0][0x278] ;  /* 0x00009e00ff187b82 */ /* 0x000f220000000800 */
[----:B-1----:R-:W-:-:S02]  /*1a250*/  IMAD R27, R20, 0xcc, RZ ;  /* 0x000000cc141b7824 */ /* 0x002fc400078e02ff */
[----:B0-----:R-:W-:-:S05]  /*1a260*/  IMAD R33, R16, 0xc8, RZ ;  /* 0x000000c810217824 */ /* 0x001fca00078e02ff */
[----:B---3--:R-:W0:Y:S01]  /*1a270*/  LDC R26, c[0x0][0x278] ;  /* 0x00009e00ff1a7b82 */ /* 0x008e220000000800 */
[----:B------:R-:W-:-:S07]  /*1a280*/  IMAD R133, R2, 0x65, RZ ;  /* 0x0000006502857824 */ /* 0x000fce00078e02ff */
[----:B------:R-:W1:Y:S01]  /*1a290*/  LDC R2, c[0x0][0x278] ;  /* 0x00009e00ff027b82 */ /* 0x000e620000000800 */
[----:B------:R-:W-:Y:S01]  /*1a2a0*/  LEA.HI.X.SX32 R195, R131, R15, 0x1, P6 ;  /* 0x0000000f83c37211 */ /* 0x000fe200030f0eff */
[----:B-----5:R-:W-:-:S06]  /*1a2b0*/  IMAD R131, R10, 0xca, RZ ;  /* 0x000000ca0a837824 */ /* 0x020fcc00078e02ff */
[----:B------:R-:W3:Y:S01]  /*1a2c0*/  LDC R20, c[0x0][0x278] ;  /* 0x00009e00ff147b82 */ /* 0x000ee20000000800 */
[-C--:B------:R-:W-:Y:S01]  /*1a2d0*/  IADD3 R198, P3, R33, R14.reuse, RZ ;  /* 0x0000000e21c67210 */ /* 0x080fe20007f7e0ff */
[----:B------:R-:W-:Y:S01]  /*1a2e0*/  IMAD R191, R18, 0xce, RZ ;  /* 0x000000ce12bf7824 */ /* 0x000fe200078e02ff */
[----:B------:R-:W-:-:S05]  /*1a2f0*/  IADD3 R132, P5, R131, R14, RZ ;  /* 0x0000000e83847210 */ /* 0x000fca0007fbe0ff */
[----:B------:R-:W5:Y:S01]  /*1a300*/  LDC R10, c[0x0][0x278] ;  /* 0x00009e00ff0a7b82 */ /* 0x000f620000000800 */
[----:B------:R-:W-:Y:S01]  /*1a310*/  IADD3 R192, P6, R27, R14, RZ ;  /* 0x0000000e1bc07210 */ /* 0x000fe20007fde0ff */
[----:B------:R4:W-:Y:S01]  /*1a320*/  STG.E.U16 desc[UR60][R194.64], R34 ;  /* 0x00000022c2007986 */ /* 0x0009e2000c10153c */
[-C--:B------:R-:W-:Y:S02]  /*1a330*/  LEA.HI.X.SX32 R199, R145, R15.reuse, 0x1, P3 ;  /* 0x0000000f91c77211 */ /* 0x080fe400018f0eff */
[----:B------:R-:W-:-:S03]  /*1a340*/  LEA.HI.X.SX32 R133, R133, R15, 0x1, P5 ;  /* 0x0000000f85857211 */ /* 0x000fc600028f0eff */
[----:B------:R-:W5:Y:S01]  /*1a350*/  LDC R32, c[0x0][0x278] ;  /* 0x00009e00ff207b82 */ /* 0x000f620000000800 */
[----:B------:R-:W-:Y:S01]  /*1a360*/  LEA.HI.X.SX32 R193, R147, R15, 0x1, P6 ;  /* 0x0000000f93c17211 */ /* 0x000fe200030f0eff */
[----:B--2---:R-:W-:Y:S01]  /*1a370*/  IMAD R145, R22, 0xd0, RZ ;  /* 0x000000d016917824 */ /* 0x004fe200078e02ff */
[----:B----4-:R-:W-:-:S05]  /*1a380*/  PRMT R34, R134, 0x7632, R34 ;  /* 0x0000763286227816 */ /* 0x010fca0000000022 */
[----:B------:R-:W2:Y:S01]  /*1a390*/  LDC R16, c[0x0][0x278] ;  /* 0x00009e00ff107b82 */ /* 0x000ea20000000800 */
[----:B------:R-:W-:Y:S07]  /*1a3a0*/  STG.E.U16 desc[UR60][R198.64], R134 ;  /* 0x00000086c6007986 */ /* 0x000fee000c10153c */
[----:B------:R-:W4:Y:S01]  /*1a3b0*/  LDC R18, c[0x0][0x278] ;  /* 0x00009e00ff127b82 */ /* 0x000f220000000800 */
[----:B------:R-:W-:Y:S01]  /*1a3c0*/  STG.E.U16 desc[UR60][R132.64], R34 ;  /* 0x0000002284007986 */ /* 0x000fe2000c10153c */
[----:B------:R-:W-:Y:S01]  /*1a3d0*/  IMAD R195, R4, 0x67, RZ ;  /* 0x0000006704c37824 */ /* 0x000fe200078e02ff */
[----:B------:R-:W-:-:S02]  /*1a3e0*/  PRMT R100, R135, 0x7632, R100 ;  /* 0x0000763287647816 */ /* 0x000fc40000000064 */
[----:B------:R0:W-:Y:S01]  /*1a3f0*/  STG.E.U16 desc[UR60][R192.64], R135 ;  /* 0x00000087c0007986 */ /* 0x0001e2000c10153c */
[----:B------:R-:W-:Y:S01]  /*1a400*/  IADD3 R194, P5, R191, R14, RZ ;  /* 0x0000000ebfc27210 */ /* 0x000fe20007fbe0ff */
[----:B------:R-:W-:Y:S01]  /*1a410*/  IMAD R147, R24, 0xd2, RZ ;  /* 0x000000d218937824 */ /* 0x000fe200078e02ff */
[----:B------:R-:W2:Y:S02]  /*1a420*/  LDC R4, c[0x0][0x278] ;  /* 0x00009e00ff047b82 */ /* 0x000ea40000000800 */
[----:B------:R-:W-:-:S06]  /*1a430*/  LEA.HI.X.SX32 R195, R195, R15, 0x1, P5 ;  /* 0x0000000fc3c37211 */ /* 0x000fcc00028f0eff */
[----:B------:R-:W2:Y:S01]  /*1a440*/  LDC R22, c[0x0][0x278] ;  /* 0x00009e00ff167b82 */ /* 0x000ea20000000800 */
[----:B0-----:R-:W-:Y:S01]  /*1a450*/  IADD3 R192, P3, R145, R14, RZ ;  /* 0x0000000e91c07210 */ /* 0x001fe20007f7e0ff */
[----:B-1----:R-:W-:Y:S02]  /*1a460*/  IMAD R135, R2, 0x69, RZ ;  /* 0x0000006902877824 */ /* 0x002fe400078e02ff */
[----:B---3--:R-:W-:Y:S01]  /*1a470*/  IMAD R133, R20, 0xd4, RZ ;  /* 0x000000d414857824 */ /* 0x008fe200078e02ff */
[----:B------:R-:W-:-:S03]  /*1a480*/  LEA.HI.X.SX32 R193, R103, R15, 0x1, P3 ;  /* 0x0000000f67c17211 */ /* 0x000fc600018f0eff */
[----:B------:R-:W0:Y:S01]  /*1a490*/  LDC R2, c[0x0][0x278] ;  /* 0x00009e00ff027b82 */ /* 0x000e220000000800 */
[-C--:B------:R-:W-:Y:S01]  /*1a4a0*/  IADD3 R198, P5, R147, R14.reuse, RZ ;  /* 0x0000000e93c67210 */ /* 0x080fe20007fbe0ff */
[----:B------:R-:W-:Y:S01]  /*1a4b0*/  STG.E.U16 desc[UR60][R194.64], R100 ;  /* 0x00000064c2007986 */ /* 0x000fe2000c10153c */
[----:B------:R-:W-:-:S03]  /*1a4c0*/  IADD3 R200, P6, R133, R14, RZ ;  /* 0x0000000e85c87210 */ /* 0x000fc60007fde0ff */
[----:B------:R1:W-:Y:S02]  /*1a4d0*/  STG.E.U16 desc[UR60][R192.64], R136 ;  /* 0x00000088c0007986 */ /* 0x0003e4000c10153c */
[----:B------:R-:W3:Y:S01]  /*1a4e0*/  LDC R20, c[0x0][0x278] ;  /* 0x00009e00ff147b82 */ /* 0x000ee20000000800 */
[-C--:B------:R-:W-:Y:S01]  /*1a4f0*/  LEA.HI.X.SX32 R199, R135, R15.reuse, 0x1, P5 ;  /* 0x0000000f87c77211 */ /* 0x080fe200028f0eff */
[----:B------:R-:W-:Y:S01]  /*1a500*/  IMAD R135, R26, 0xd6, RZ ;  /* 0x000000d61a877824 */ /* 0x000fe200078e02ff */
[----:B------:R-:W-:Y:S01]  /*1a510*/  PRMT R24, R136, 0x7632, R24 ;  /* 0x0000763288187816 */ /* 0x000fe20000000018 */
[----:B-----5:R-:W-:Y:S01]  /*1a520*/  IMAD R103, R32, 0xd8, RZ ;  /* 0x000000d820677824 */ /* 0x020fe200078e02ff */
[----:B------:R-:W-:Y:S01]  /*1a530*/  LEA.HI.X.SX32 R201, R105, R15, 0x1, P6 ;  /* 0x0000000f69c97211 */ /* 0x000fe200030f0eff */
[----:B-1----:R-:W-:Y:S02]  /*1a540*/  IMAD R193, R10, 0x6b, RZ ;  /* 0x0000006b0ac17824 */ /* 0x002fe400078e02ff */
[----:B------:R-:W1:Y:S01]  /*1a550*/  LDC R10, c[0x0][0x278] ;  /* 0x00009e00ff0a7b82 */ /* 0x000e620000000800 */
[----:B----4-:R-:W-:-:S02]  /*1a560*/  IMAD R105, R18, 0xda, RZ ;  /* 0x000000da12697824 */ /* 0x010fc400078e02ff */
[----:B--2---:R-:W-:Y:S01]  /*1a570*/  IMAD R195, R16, 0x6d, RZ ;  /* 0x0000006d10c37824 */ /* 0x004fe200078e02ff */
[-C--:B------:R-:W-:Y:S01]  /*1a580*/  IADD3 R192, P3, R135, R14.reuse, RZ ;  /* 0x0000000e87c07210 */ /* 0x080fe20007f7e0ff */
[----:B------:R2:W-:Y:S03]  /*1a590*/  STG.E.U16 desc[UR60][R198.64], R24 ;  /* 0x00000018c6007986 */ /* 0x0005e6000c10153c */
[----:B------:R-:W4:Y:S01]  /*1a5a0*/  LDC R16, c[0x0][0x278] ;  /* 0x00009e00ff107b82 */ /* 0x000f220000000800 */
[----:B------:R-:W-:Y:S02]  /*1a5b0*/  IADD3 R152, P5, R103, R14, RZ ;  /* 0x0000000e67987210 */ /* 0x000fe40007fbe0ff */
[----:B------:R-:W-:Y:S02]  /*1a5c0*/  LEA.HI.X.SX32 R193, R193, R15, 0x1, P3 ;  /* 0x0000000fc1c17211 */ /* 0x000fe400018f0eff */
[----:B------:R-:W-:-:S03]  /*1a5d0*/  PRMT R26, R137, 0x7632, R26 ;  /* 0x00007632891a7816 */ /* 0x000fc6000000001a */
[----:B------:R-:W5:Y:S01]  /*1a5e0*/  LDC R18, c[0x0][0x278] ;  /* 0x00009e00ff127b82 */ /* 0x000f620000000800 */
[----:B--2---:R-:W-:Y:S01]  /*1a5f0*/  IADD3 R198, P6, R105, R14, RZ ;  /* 0x0000000e69c67210 */ /* 0x004fe20007fde0ff */
[----:B------:R0:W-:Y:S01]  /*1a600*/  STG.E.U16 desc[UR60][R200.64], R137 ;  /* 0x00000089c8007986 */ /* 0x0001e2000c10153c */
[-C--:B------:R-:W-:Y:S02]  /*1a610*/  LEA.HI.X.SX32 R153, R153, R15.reuse, 0x1, P5 ;  /* 0x0000000f99997211 */ /* 0x080fe400028f0eff */
[----:B------:R-:W-:-:S03]  /*1a620*/  LEA.HI.X.SX32 R199, R195, R15, 0x1, P6 ;  /* 0x0000000fc3c77211 */ /* 0x000fc600030f0eff */
[----:B------:R-:W2:Y:S01]  /*1a630*/  LDC R24, c[0x0][0x278] ;  /* 0x00009e00ff187b82 */ /* 0x000ea20000000800 */
[----:B------:R-:W-:Y:S01]  /*1a640*/  PRMT R32, R138, 0x7632, R32 ;  /* 0x000076328a207816 */ /* 0x000fe20000000020 */
[----:B------:R-:W-:Y:S01]  /*1a650*/  IMAD R195, R4, 0xde, RZ ;  /* 0x000000de04c37824 */ /* 0x000fe200078e02ff */
[----:B------:R3:W-:Y:S01]  /*1a660*/  STG.E.U16 desc[UR60][R192.64], R26 ;  /* 0x0000001ac0007986 */ /* 0x0007e2000c10153c */
[----:B0-----:R-:W-:-:S04]  /*1a670*/  IMAD R137, R2, 0xdc, RZ ;  /* 0x000000dc02897824 */ /* 0x001fc800078e02ff */
[----:B------:R-:W0:Y:S01]  /*1a680*/  LDC R2, c[0x0][0x278] ;  /* 0x00009e00ff027b82 */ /* 0x000e220000000800 */
[----:B------:R1:W-:Y:S01]  /*1a690*/  STG.E.U16 desc[UR60][R152.64], R138 ;  /* 0x0000008a98007986 */ /* 0x0003e2000c10153c */
[----:B------:R-:W-:-:S03]  /*1a6a0*/  IADD3 R108, P5, R137, R14, RZ ;  /* 0x0000000e896c7210 */ /* 0x000fc60007fbe0ff */
[----:B------:R4:W-:Y:S01]  /*1a6b0*/  STG.E.U16 desc[UR60][R198.64], R32 ;  /* 0x00000020c6007986 */ /* 0x0009e2000c10153c */
[----:B---3--:R-:W-:Y:S02]  /*1a6c0*/  IMAD R193, R22, 0xe2, RZ ;  /* 0x000000e216c17824 */ /* 0x008fe400078e02ff */
[----:B------:R-:W3:Y:S01]  /*1a6d0*/  LDC R4, c[0x0][0x278] ;  /* 0x00009e00ff047b82 */ /* 0x000ee20000000800 */
[----:B------:R-:W-:Y:S01]  /*1a6e0*/  LEA.HI.X.SX32 R109, R109, R15, 0x1, P5 ;  /* 0x0000000f6d6d7211 */ /* 0x000fe200028f0eff */
[----:B-1----:R-:W-:-:S06]  /*1a6f0*/  IMAD R153, R20, 0xe0, RZ ;  /* 0x000000e014997824 */ /* 0x002fcc00078e02ff */
[----:B------:R-:W1:Y:S01]  /*1a700*/  LDC R22, c[0x0][0x278] ;  /* 0x00009e00ff167b82 */ /* 0x000e620000000800 */
[----:B----4-:R-:W-:-:S04]  /*1a710*/  IADD3 R198, P3, R195, R14, RZ ;  /* 0x0000000ec3c67210 */ /* 0x010fc80007f7e0ff */
[----:B------:R-:W-:-:S03]  /*1a720*/  LEA.HI.X.SX32 R199, R197, R15, 0x1, P3 ;  /* 0x0000000fc5c77211 */ /* 0x000fc600018f0eff */
[----:B------:R-:W4:Y:S01]  /*1a730*/  LDC R20, c[0x0][0x278] ;  /* 0x00009e00ff147b82 */ /* 0x000f220000000800 */
[----:B------:R-:W-:Y:S01]  /*1a740*/  IMAD R197, R10, 0xe4, RZ ;  /* 0x000000e40ac57824 */ /* 0x000fe200078e02ff */
[----:B------:R-:W-:Y:S01]  /*1a750*/  IADD3 R200, P5, R153, R14, RZ ;  /* 0x0000000e99c87210 */ /* 0x000fe20007fbe0ff */
[----:B------:R5:W-:Y:S01]  /*1a760*/  STG.E.U16 desc[UR60][R108.64], R139 ;  /* 0x0000008b6c007986 */ /* 0x000be2000c10153c */
[----:B------:R-:W-:-:S04]  /*1a770*/  PRMT R26, R139, 0x7632, R26 ;  /* 0x000076328b1a7816 */ /* 0x000fc8000000001a */
[----:B------:R-:W3:Y:S01]  /*1a780*/  LDC R10, c[0x0][0x278] ;  /* 0x00009e00ff0a7b82 */ /* 0x000ee20000000800 */
[-C--:B------:R-:W-:Y:S02]  /*1a790*/  IADD3 R202, P6, R193, R14.reuse, RZ ;  /* 0x0000000ec1ca7210 */ /* 0x080fe40007fde0ff */
[-C--:B------:R-:W-:Y:S02]  /*1a7a0*/  LEA.HI.X.SX32 R201, R149, R15.reuse, 0x1, P5 ;  /* 0x0000000f95c97211 */ /* 0x080fe400028f0eff */
[-C--:B------:R-:W-:Y:S01]  /*1a7b0*/  IADD3 R106, P5, R197, R14.reuse, RZ ;  /* 0x0000000ec56a7210 */ /* 0x080fe20007fbe0ff */
[----:B-----5:R-:W-:Y:S01]  /*1a7c0*/  IMAD R139, R16, 0xe6, RZ ;  /* 0x000000e6108b7824 */ /* 0x020fe200078e02ff */
[-C--:B------:R-:W-:Y:S01]  /*1a7d0*/  LEA.HI.X.SX32 R203, R203, R15.reuse, 0x1, P6 ;  /* 0x0000000fcbcb7211 */ /* 0x080fe200030f0eff */
[----:B------:R5:W-:Y:S01]  /*1a7e0*/  STG.E.U16 desc[UR60][R198.64], R26 ;  /* 0x0000001ac6007986 */ /* 0x000be2000c10153c */
[----:B------:R-:W-:Y:S01]  /*1a7f0*/  PRMT R32, R84, 0x7632, R32 ;  /* 0x0000763254207816 */ /* 0x000fe20000000020 */
[----:B------:R-:W-:Y:S01]  /*1a800*/  IMAD R149, R18, 0xe8, RZ ;  /* 0x000000e812957824 */ /* 0x000fe200078e02ff */
[----:B------:R-:W-:Y:S01]  /*1a810*/  LEA.HI.X.SX32 R107, R107, R15, 0x1, P5 ;  /* 0x0000000f6b6b7211 */ /* 0x000fe200028f0eff */
[----:B--2---:R-:W-:Y:S01]  /*1a820*/  IMAD R109, R24, 0xea, RZ ;  /* 0x000000ea186d7824 */ /* 0x004fe200078e02ff */
[----:B------:R-:W2:Y:S01]  /*1a830*/  LDC R16, c[0x0][0x278] ;  /* 0x00009e00ff107b82 */ /* 0x000ea20000000800 */
[----:B------:R0:W-:Y:S01]  /*1a840*/  STG.E.U16 desc[UR60][R200.64], R84 ;  /* 0x00000054c8007986 */ /* 0x0001e2000c10153c */
[----:B-----5:R-:W-:-:S06]  /*1a850*/  IADD3 R198, P3, R139, R14, RZ ;  /* 0x0000000e8bc67210 */ /* 0x020fcc0007f7e0ff */
[----:B------:R-:W5:Y:S01]  /*1a860*/  LDC R18, c[0x0][0x278] ;  /* 0x00009e00ff127b82 */ /* 0x000f620000000800 */
[----:B------:R1:W-:Y:S01]  /*1a870*/  STG.E.U16 desc[UR60][R202.64], R32 ;  /* 0x00000020ca007986 */ /* 0x0003e2000c10153c */
[-C--:B------:R-:W-:Y:S02]  /*1a880*/  LEA.HI.X.SX32 R199, R205, R15.reuse, 0x1, P3 ;  /* 0x0000000fcdc77211 */ /* 0x080fe400018f0eff */
[-C--:B0-----:R-:W-:Y:S01]  /*1a890*/  IADD3 R200, P5, R149, R14.reuse, RZ ;  /* 0x0000000e95c87210 */ /* 0x081fe20007fbe0ff */
[----:B------:R0:W-:Y:S03]  /*1a8a0*/  STG.E.U16 desc[UR60][R106.64], R85 ;  /* 0x000000556a007986 */ /* 0x0001e6000c10153c */
[----:B------:R-:W5:Y:S01]  /*1a8b0*/  LDC R205, c[0x0][0x278] ;  /* 0x00009e00ffcd7b82 */ /* 0x000f620000000800 */
[----:B------:R-:W-:Y:S01]  /*1a8c0*/  LEA.HI.X.SX32 R201, R155, R15, 0x1, P5 ;  /* 0x0000000f9bc97211 */ /* 0x000fe200028f0eff */
[----:B-1----:R-:W-:Y:S01]  /*1a8d0*/  IMAD R203, R2, 0x75, RZ ;  /* 0x0000007502cb7824 */ /* 0x002fe200078e02ff */
[----:B------:R-:W-:-:S02]  /*1a8e0*/  IADD3 R202, P6, R109, R14, RZ ;  /* 0x0000000e6dca7210 */ /* 0x000fc40007fde0ff */
[----:B------:R-:W-:-:S03]  /*1a8f0*/  PRMT R2, R85, 0x7632, R2 ;  /* 0x0000763255027816 */ /* 0x000fc60000000002 */
[----:B------:R-:W1:Y:S01]  /*1a900*/  LDC R26, c[0x0][0x278] ;  /* 0x00009e00ff1a7b82 */ /* 0x000e620000000800 */
[----:B0-----:R-:W-:Y:S01]  /*1a910*/  IMAD R107, R22, 0xf0, RZ ;  /* 0x000000f0166b7824 */ /* 0x001fe200078e02ff */
[----:B------:R-:W-:Y:S01]  /*1a920*/  LEA.HI.X.SX32 R203, R203, R15, 0x1, P6 ;  /* 0x0000000fcbcb7211 */ /* 0x000fe200030f0eff */
[----:B----4-:R-:W-:Y:S01]  /*1a930*/  IMAD R155, R20, 0xec, RZ ;  /* 0x000000ec149b7824 */ /* 0x010fe200078e02ff */
[----:B------:R-:W-:-:S04]  /*1a940*/  PRMT R24, R86, 0x7632, R24 ;  /* 0x0000763256187816 */ /* 0x000fc80000000018 */
[----:B------:R-:W0:Y:S01]  /*1a950*/  LDC R22, c[0x0][0x278] ;  /* 0x00009e00ff167b82 */ /* 0x000e220000000800 */
[----:B------:R4:W-:Y:S01]  /*1a960*/  STG.E.U16 desc[UR60][R198.64], R2 ;  /* 0x00000002c6007986 */ /* 0x0009e2000c10153c */
[----:B---3--:R-:W-:-:S03]  /*1a970*/  IMAD R85, R10, 0xee, RZ ;  /* 0x000000ee0a557824 */ /* 0x008fc600078e02ff */
[----:B------:R3:W-:Y:S03]  /*1a980*/  STG.E.U16 desc[UR60][R200.64], R86 ;  /* 0x00000056c8007986 */ /* 0x0007e6000c10153c */
[----:B------:R-:W1:Y:S01]  /*1a990*/  LDC R20, c[0x0][0x278] ;  /* 0x00009e00ff147b82 */ /* 0x000e620000000800 */
[----:B------:R2:W-:Y:S01]  /*1a9a0*/  STG.E.U16 desc[UR60][R202.64], R24 ;  /* 0x00000018ca007986 */ /* 0x0005e2000c10153c */
[----:B------:R-:W-:Y:S01]  /*1a9b0*/  IADD3 R150, P3, R155, R14, RZ ;  /* 0x0000000e9b967210 */ /* 0x000fe20007f7e0ff */
[----:B----4-:R-:W-:-:S05]  /*1a9c0*/  IMAD R199, R4, 0x77, RZ ;  /* 0x0000007704c77824 */ /* 0x010fca00078e02ff */
[----:B------:R-:W4:Y:S01]  /*1a9d0*/  LDC R2, c[0x0][0x278] ;  /* 0x00009e00ff027b82 */ /* 0x000f220000000800 */
[----:B---3--:R-:W-:-:S07]  /*1a9e0*/  IADD3 R200, P5, R85, R14, RZ ;  /* 0x0000000e55c87210 */ /* 0x008fce0007fbe0ff */
[----:B--2---:R-:W2:Y:S01]  /*1a9f0*/  LDC R24, c[0x0][0x278] ;  /* 0x00009e00ff187b82 */ /* 0x004ea20000000800 */
[----:B------:R-:W-:Y:S02]  /*1aa00*/  IADD3 R202, P6, R107, R14, RZ ;  /* 0x0000000e6bca7210 */ /* 0x000fe40007fde0ff */
[----:B------:R-:W-:-:S05]  /*1aa10*/  LEA.HI.X.SX32 R151, R151, R15, 0x1, P3 ;  /* 0x0000000f97977211 */ /* 0x000fca00018f0eff */
[----:B------:R-:W3:Y:S01]  /*1aa20*/  LDC R32, c[0x0][0x278] ;  /* 0x00009e00ff207b82 */ /* 0x000ee20000000800 */
[----:B------:R-:W-:Y:S01]  /*1aa30*/  LEA.HI.X.SX32 R201, R199, R15, 0x1, P5 ;  /* 0x0000000fc7c97211 */ /* 0x000fe200028f0eff */
[----:B------:R-:W-:Y:S01]  /*1aa40*/  IMAD R199, R16, 0xf2, RZ ;  /* 0x000000f210c77824 */ /* 0x000fe200078e02ff */
[----:B------:R-:W-:-:S05]  /*1aa50*/  PRMT R100, R87, 0x7632, R100 ;  /* 0x0000763257647816 */ /* 0x000fca0000000064 */
[----:B------:R-:W3:Y:S01]  /*1aa60*/  LDC R4, c[0x0][0x278] ;  /* 0x00009e00ff047b82 */ /* 0x000ee20000000800 */
[----:B------:R-:W-:Y:S01]  /*1aa70*/  LEA.HI.X.SX32 R203, R111, R15, 0x1, P6 ;  /* 0x0000000f6fcb7211 */ /* 0x000fe200030f0eff */
[----:B-----5:R-:W-:-:S06]  /*1aa80*/  IMAD R111, R18, 0xf4, RZ ;  /* 0x000000f4126f7824 */ /* 0x020fcc00078e02ff */
[----:B------:R-:W5:Y:S01]  /*1aa90*/  LDC R10, c[0x0][0x278] ;  /* 0x00009e00ff0a7b82 */ /* 0x000f620000000800 */
[----:B------:R0:W-:Y:S01]  /*1aaa0*/  STG.E.U16 desc[UR60][R150.64], R87 ;  /* 0x0000005796007986 */ /* 0x0001e2000c10153c */
[----:B------:R-:W-:-:S03]  /*1aab0*/  IMAD R205, R205, 0x79, RZ ;  /* 0x00000079cdcd7824 */ /* 0x000fc600078e02ff */
[----:B------:R1:W-:Y:S01]  /*1aac0*/  STG.E.U16 desc[UR60][R200.64], R100 ;  /* 0x00000064c8007986 */ /* 0x0003e2000c10153c */
[----:B------:R-:W-:Y:S02]  /*1aad0*/  PRMT R34, R88, 0x7632, R34 ;  /* 0x0000763258227816 */ /* 0x000fe40000000022 */
[----:B------:R-:W5:Y:S01]  /*1aae0*/  LDC R18, c[0x0][0x278] ;  /* 0x00009e00ff127b82 */ /* 0x000f620000000800 */
[----:B------:R4:W-:Y:S01]  /*1aaf0*/  STG.E.U16 desc[UR60][R202.64], R88 ;  /* 0x00000058ca007986 */ /* 0x0009e2000c10153c */
[----:B0-----:R-:W-:Y:S01]  /*1ab00*/  IMAD R151, R22, 0xf8, RZ ;  /* 0x000000f816977824 */ /* 0x001fe200078e02ff */
[----:B------:R-:W-:-:S05]  /*1ab10*/  PRMT R102, R89, 0x7632, R102 ;  /* 0x0000763259667816 */ /* 0x000fca0000000066 */
[----:B------:R-:W0:Y:S01]  /*1ab20*/  LDC R16, c[0x0][0x278] ;  /* 0x00009e00ff107b82 */ /* 0x000e220000000800 */
[-C--:B-1----:R-:W-:Y:S02]  /*1ab30*/  IADD3 R200, P5, R199, R14.reuse, RZ ;  /* 0x0000000ec7c87210 */ /* 0x082fe40007fbe0ff */
[-C--:B----4-:R-:W-:Y:S02]  /*1ab40*/  IADD3 R202, P3, R111, R14.reuse, RZ ;  /* 0x0000000e6fca7210 */ /* 0x090fe40007f7e0ff */
[-C--:B------:R-:W-:Y:S01]  /*1ab50*/  LEA.HI.X.SX32 R201, R205, R15.reuse, 0x1, P5 ;  /* 0x0000000fcdc97211 */ /* 0x080fe200028f0eff */
[----:B------:R-:W-:Y:S01]  /*1ab60*/  IMAD R87, R20, 0xf6, RZ ;  /* 0x000000f614577824 */ /* 0x000fe200078e02ff */
[-C--:B------:R-:W-:Y:S02]  /*1ab70*/  LEA.HI.X.SX32 R203, R157, R15.reuse, 0x1, P3 ;  /* 0x0000000f9dcb7211 */ /* 0x080fe400018f0eff */
[-C--:B------:R-:W-:Y:S01]  /*1ab80*/  IADD3 R206, P6, R151, R14.reuse, RZ ;  /* 0x0000000e97ce7210 */ /* 0x080fe20007fde0ff */
[----:B------:R-:W-:Y:S01]  /*1ab90*/  STG.E.U16 desc[UR60][R200.64], R34 ;  /* 0x00000022c8007986 */ /* 0x000fe2000c10153c */
[----:B------:R-:W-:Y:S01]  /*1aba0*/  IMAD R205, R2, 0x7b, RZ ;  /* 0x0000007b02cd7824 */ /* 0x000fe200078e02ff */
[----:B------:R-:W-:Y:S01]  /*1abb0*/  IADD3 R204, P5, R87, R14, RZ ;  /* 0x0000000e57cc7210 */ /* 0x000fe20007fbe0ff */
[----:B--2---:R-:W-:Y:S01]  /*1abc0*/  IMAD R157, R24, 0xfa, RZ ;  /* 0x000000fa189d7824 */ /* 0x004fe200078e02ff */
[----:B------:R1:W-:Y:S01]  /*1abd0*/  STG.E.U16 desc[UR60][R202.64], R89 ;  /* 0x00000059ca007986 */ /* 0x0003e2000c10153c */
[-C--:B------:R-:W-:Y:S01]  /*1abe0*/  LEA.HI.X.SX32 R207, R113, R15.reuse, 0x1, P6 ;  /* 0x0000000f71cf7211 */ /* 0x080fe200030f0eff */
[----:B------:R-:W2:Y:S01]  /*1abf0*/  LDC R2, c[0x0][0x278] ;  /* 0x00009e00ff027b82 */ /* 0x000ea20000000800 */
[----:B---3--:R-:W-:Y:S01]  /*1ac00*/  IMAD R113, R32, 0xfe, RZ ;  /* 0x000000fe20717824 */ /* 0x008fe200078e02ff */
[----:B------:R-:W-:-:S06]  /*1ac10*/  LEA.HI.X.SX32 R205, R205, R15, 0x1, P5 ;  /* 0x0000000fcdcd7211 */ /* 0x000fcc00028f0eff */
[----:B------:R-:W3:Y:S01]  /*1ac20*/  LDC R20, c[0x0][0x278] ;  /* 0x00009e00ff147b82 */ /* 0x000ee20000000800 */
[----:B-1----:R-:W-:Y:S01]  /*1ac30*/  IMAD R89, R26, 0xfc, RZ ;  /* 0x000000fc1a597824 */ /* 0x002fe200078e02ff */
[-C--:B------:R-:W-:Y:S01]  /*1ac40*/  IADD3 R200, P3, R157, R14.reuse, RZ ;  /* 0x0000000e9dc87210 */ /* 0x080fe20007f7e0ff */
[----:B------:R-:W-:Y:S02]  /*1ac50*/  IMAD R201, R4, 0x7d, RZ ;  /* 0x0000007d04c97824 */ /* 0x000fe400078e02ff */
[----:B-----5:R-:W-:Y:S01]  /*1ac60*/  IMAD R203, R10, 0x7f, RZ ;  /* 0x0000007f0acb7824 */ /* 0x020fe200078e02ff */
[-C--:B------:R-:W-:Y:S02]  /*1ac70*/  IADD3 R158, P5, R89, R14.reuse, RZ ;  /* 0x0000000e599e7210 */ /* 0x080fe40007fbe0ff */
[----:B------:R-:W1:Y:S01]  /*1ac80*/  LDC R10, c[0x0][0x278] ;  /* 0x00009e00ff0a7b82 */ /* 0x000e620000000800 */
[----:B------:R-:W-:Y:S02]  /*1ac90*/  IADD3 R202, P6, R113, R14, RZ ;  /* 0x0000000e71ca7210 */ /* 0x000fe40007fde0ff */
[----:B------:R-:W-:-:S02]  /*1aca0*/  PRMT R100, R90, 0x7632, R100 ;  /* 0x000076325a647816 */ /* 0x000fc40000000064 */
[-C--:B------:R-:W-:Y:S02]  /*1acb0*/  LEA.HI.X.SX32 R201, R201, R15.reuse, 0x1, P3 ;  /* 0x0000000fc9c97211 */ /* 0x080fe400018f0eff */
[-C--:B------:R-:W-:Y:S01]  /*1acc0*/  LEA.HI.X.SX32 R159, R159, R15.reuse, 0x1, P5 ;  /* 0x0000000f9f9f7211 */ /* 0x080fe200028f0eff */
[----:B------:R-:W4:Y:S01]  /*1acd0*/  LDC R4, c[0x0][0x278] ;  /* 0x00009e00ff047b82 */ /* 0x000f220000000800 */
[----:B------:R-:W-:Y:S01]  /*1ace0*/  LEA.HI.X.SX32 R203, R203, R15, 0x1, P6 ;  /* 0x0000000fcbcb7211 */ /* 0x000fe200030f0eff */
[----:B------:R-:W-:Y:S01]  /*1acf0*/  STG.E.U16 desc[UR60][R204.64], R102 ;  /* 0x00000066cc007986 */ /* 0x000fe2000c10153c */
[----:B------:R-:W-:-:S03]  /*1ad00*/  PRMT R22, R91, 0x7632, R22 ;  /* 0x000076325b167816 */ /* 0x000fc60000000016 */
[----:B------:R5:W-:Y:S04]  /*1ad10*/  STG.E.U16 desc[UR60][R206.64], R90 ;  /* 0x0000005ace007986 */ /* 0x000be8000c10153c */
[----:B------:R-:W-:Y:S04]  /*1ad20*/  STG.E.U16 desc[UR60][R200.64], R100 ;  /* 0x00000064c8007986 */ /* 0x000fe8000c10153c */
[----:B------:R0:W-:Y:S01]  /*1ad30*/  STG.E.U16 desc[UR60][R158.64], R91 ;  /* 0x0000005b9e007986 */ /* 0x0001e2000c10153c */
[----:B------:R-:W-:Y:S01]  /*1ad40*/  LEA RZ, P3, R209, R14, 0x8 ;  /* 0x0000000ed1ff7211 */ /* 0x000fe200078640ff */
[----:B------:R-:W-:Y:S01]  /*1ad50*/  IMAD R219, R18, 0x102, RZ ;  /* 0x0000010212db7824 */ /* 0x000fe200078e02ff */
[----:B------:R-:W4:Y:S01]  /*1ad60*/  LDC R209, c[0x0][0x278] ;  /* 0x00009e00ffd17b82 */ /* 0x000f220000000800 */
[----:B------:R2:W-:Y:S07]  /*1ad70*/  STG.E.U16 desc[UR60][R202.64], R22 ;  /* 0x00000016ca007986 */ /* 0x0005ee000c10153c */
[----:B-----5:R-:W5:Y:S01]  /*1ad80*/  LDC R207, c[0x0][0x278] ;  /* 0x00009e00ffcf7b82 */ /* 0x020f620000000800 */
[----:B0-----:R-:W-:-:S07]  /*1ad90*/  IMAD R91, R16, 0x81, RZ ;  /* 0x00000081105b7824 */ /* 0x001fce00078e02ff */
[----:B--2---:R-:W0:Y:S01]  /*1ada0*/  LDC R203, c[0x0][0x278] ;  /* 0x00009e00ffcb7b82 */ /* 0x004e220000000800 */
[----:B------:R-:W-:Y:S01]  /*1adb0*/  SHF.L.U32 R205, R2, 0x7, RZ ;  /* 0x0000000702cd7819 */ /* 0x000fe200000006ff */
[----:B---3--:R-:W-:-:S06]  /*1adc0*/  IMAD R201, R20, 0x106, RZ ;  /* 0x0000010614c97824 */ /* 0x008fcc00078e02ff */
[----:B------:R-:W2:Y:S01]  /*1add0*/  LDC R18, c[0x0][0x278] ;  /* 0x00009e00ff127b82 */ /* 0x000ea20000000800 */
[----:B------:R-:W-:Y:S01]  /*1ade0*/  LEA.HI.X.SX32 R205, R205, R15, 0x1, P3 ;  /* 0x0000000fcdcd7211 */ /* 0x000fe200018f0eff */
[----:B------:R-:W-:-:S06]  /*1adf0*/  IMAD R204, R211, 0x100, R0 ;  /* 0x00000100d3cc7824 */ /* 0x000fcc00078e0200 */
[----:B------:R-:W3:Y:S01]  /*1ae00*/  LDC R16, c[0x0][0x278] ;  /* 0x00009e00ff107b82 */ /* 0x000ee20000000800 */
[----:B------:R-:W-:Y:S01]  /*1ae10*/  IADD3 RZ, P3, R219, R14, RZ ;  /* 0x0000000edbff7210 */ /* 0x000fe20007f7e0ff */
[----:B-1----:R-:W-:-:S06]  /*1ae20*/  IMAD R159, R10, 0x104, RZ ;  /* 0x000001040a9f7824 */ /* 0x002fcc00078e02ff */
[----:B------:R-:W1:Y:S01]  /*1ae30*/  LDC R20, c[0x0][0x278] ;  /* 0x00009e00ff147b82 */ /* 0x000e620000000800 */
[----:B------:R-:W-:Y:S01]  /*1ae40*/  LEA.HI.X.SX32 R91, R91, R15, 0x1, P3 ;  /* 0x0000000f5b5b7211 */ /* 0x000fe200018f0eff */
[----:B------:R5:W-:Y:S01]  /*1ae50*/  STG.E.U16 desc[UR60][R204.64], R92 ;  /* 0x0000005ccc007986 */ /* 0x000be2000c10153c */
[----:B------:R-:W-:-:S05]  /*1ae60*/  IADD3 RZ, P5, R201, R14, RZ ;  /* 0x0000000ec9ff7210 */ /* 0x000fca0007fbe0ff */
[----:B------:R-:W1:Y:S01]  /*1ae70*/  LDC R2, c[0x0][0x278] ;  /* 0x00009e00ff027b82 */ /* 0x000e620000000800 */
[----:B------:R-:W-:Y:S01]  /*1ae80*/  PRMT R22, R92, 0x7632, R22 ;  /* 0x000076325c167816 */ /* 0x000fe20000000016 */
[----:B------:R-:W-:Y:S01]  /*1ae90*/  IMAD R90, R215, 0x102, R0 ;  /* 0x00000102d75a7824 */ /* 0x000fe200078e0200 */
[----:B------:R-:W-:Y:S01]  /*1aea0*/  IADD3 RZ, P3, R159, R14, RZ ;  /* 0x0000000e9fff7210 */ /* 0x000fe20007f7e0ff */
[----:B----4-:R-:W-:-:S04]  /*1aeb0*/  IMAD R201, R4, 0x83, RZ ;  /* 0x0000008304c97824 */ /* 0x010fc800078e02ff */
[----:B------:R-:W4:Y:S01]  /*1aec0*/  LDC R10, c[0x0][0x278] ;  /* 0x00009e00ff0a7b82 */ /* 0x000f220000000800 */
[-C--:B------:R-:W-:Y:S01]  /*1aed0*/  LEA.HI.X.SX32 R159, R161, R15.reuse, 0x1, P3 ;  /* 0x0000000fa19f7211 */ /* 0x080fe200018f0eff */
[----:B------:R0:W-:Y:S01]  /*1aee0*/  STG.E.U16 desc[UR60][R90.64], R22 ;  /* 0x000000165a007986 */ /* 0x0001e2000c10153c */
[----:B-----5:R-:W-:Y:S01]  /*1aef0*/  IMAD R158, R207, 0x104, R0 ;  /* 0x00000104cf9e7824 */ /* 0x020fe200078e0200 */
[----:B------:R-:W-:-:S04]  /*1af00*/  LEA.HI.X.SX32 R161, R201, R15, 0x1, P5 ;  /* 0x0000000fc9a17211 */ /* 0x000fc800028f0eff */
[----:B------:R-:W5:Y:S01]  /*1af10*/  LDC R205, c[0x0][0x278] ;  /* 0x00009e00ffcd7b82 */ /* 0x000f620000000800 */
[----:B------:R-:W-:-:S07]  /*1af20*/  IMAD R160, R209, 0x106, R0 ;  /* 0x00000106d1a07824 */ /* 0x000fce00078e0200 */
[----:B------:R-:W5:Y:S01]  /*1af30*/  LDC R4, c[0x0][0x278] ;  /* 0x00009e00ff047b82 */ /* 0x000f620000000800 */
[----:B0-----:R-:W-:Y:S01]  /*1af40*/  IMAD R90, R203, 0x108, R0 ;  /* 0x00000108cb5a7824 */ /* 0x001fe200078e0200 */
[----:B------:R-:W-:Y:S01]  /*1af50*/  PRMT R22, R93, 0x7632, R22 ;  /* 0x000076325d167816 */ /* 0x000fe20000000016 */
[----:B--2---:R-:W-:Y:S01]  /*1af60*/  IMAD R91, R18, 0x108, RZ ;  /* 0x00000108125b7824 */ /* 0x004fe200078e02ff */
[----:B------:R0:W-:Y:S04]  /*1af70*/  STG.E.U16 desc[UR60][R158.64], R93 ;  /* 0x0000005d9e007986 */ /* 0x0001e8000c10153c */
[----:B------:R-:W2:Y:S01]  /*1af80*/  LDC R201, c[0x0][0x278] ;  /* 0x00009e00ffc97b82 */ /* 0x000ea20000000800 */
[----:B---3--:R-:W-:-:S07]  /*1af90*/  IMAD R207, R16, 0x10a, RZ ;  /* 0x0000010a10cf7824 */ /* 0x008fce00078e02ff */
[----:B------:R-:W3:Y:S01]  /*1afa0*/  LDC R203, c[0x0][0x278] ;  /* 0x00009e00ffcb7b82 */ /* 0x000ee20000000800 */
[----:B------:R1:W-:Y:S01]  /*1afb0*/  STG.E.U16 desc[UR60][R160.64], R22 ;  /* 0x00000016a0007986 */ /* 0x0003e2000c10153c */
[----:B------:R-:W-:-:S06]  /*1afc0*/  IADD3 RZ, P3, R91, R14, RZ ;  /* 0x0000000e5bff7210 */ /* 0x000fcc0007f7e0ff */
[----:B0-----:R-:W0:Y:S01]  /*1afd0*/  LDC R159, c[0x0][0x278] ;  /* 0x00009e00ff9f7b82 */ /* 0x001e220000000800 */
[----:B------:R-:W-:Y:S01]  /*1afe0*/  LEA.HI.X.SX32 R91, R115, R15, 0x1, P3 ;  /* 0x0000000f735b7211 */ /* 0x000fe200018f0eff */
[----:B-1----:R-:W-:-:S06]  /*1aff0*/  IMAD R161, R20, 0x10e, RZ ;  /* 0x0000010e14a17824 */ /* 0x002fcc00078e02ff */
[----:B------:R-:W1:Y:S01]  /*1b000*/  LDC R16, c[0x0][0x278] ;  /* 0x00009e00ff107b82 */ /* 0x000e620000000800 */
[----:B------:R-:W-:Y:S01]  /*1b010*/  IMAD R93, R2, 0x85, RZ ;  /* 0x00000085025d7824 */ /* 0x000fe200078e02ff */
[-C--:B------:R-:W-:Y:S01]  /*1b020*/  IADD3 RZ, P3, R207, R14.reuse, RZ ;  /* 0x0000000ecfff7210 */ /* 0x080fe20007f7e0ff */
[----:B----4-:R-:W-:Y:S01]  /*1b030*/  IMAD R115, R10, 0x10c, RZ ;  /* 0x0000010c0a737824 */ /* 0x010fe200078e02ff */
[----:B------:R-:W-:-:S04]  /*1b040*/  IADD3 RZ, P5, R161, R14, RZ ;  /* 0x0000000ea1ff7210 */ /* 0x000fc80007fbe0ff */
[----:B------:R-:W4:Y:S01]  /*1b050*/  LDC R18, c[0x0][0x278] ;  /* 0x00009e00ff127b82 */ /* 0x000f220000000800 */
[----:B------:R-:W-:Y:S01]  /*1b060*/  LEA.HI.X.SX32 R93, R93, R15, 0x1, P3 ;  /* 0x0000000f5d5d7211 */ /* 0x000fe200018f0eff */
[----:B-----5:R-:W-:Y:S01]  /*1b070*/  IMAD R92, R205, 0x10a, R0 ;  /* 0x0000010acd5c7824 */ /* 0x020fe200078e0200 */
[----:B------:R-:W-:-:S05]  /*1b080*/  PRMT R22, R94, 0x7632, R22 ;  /* 0x000076325e167816 */ /* 0x000fca0000000016 */
[----:B------:R-:W5:Y:S01]  /*1b090*/  LDC R2, c[0x0][0x278] ;  /* 0x00009e00ff027b82 */ /* 0x000f620000000800 */
[----:B------:R-:W-:Y:S01]  /*1b0a0*/  IADD3 RZ, P3, R115, R14, RZ ;  /* 0x0000000e73ff7210 */ /* 0x000fe20007f7e0ff */
[----:B------:R-:W-:-:S06]  /*1b0b0*/  IMAD R115, R4, 0x87, RZ ;  /* 0x0000008704737824 */ /* 0x000fcc00078e02ff */
[----:B------:R-:W5:Y:S01]  /*1b0c0*/  LDC R161, c[0x0][0x278] ;  /* 0x00009e00ffa17b82 */ /* 0x000f620000000800 */
[----:B------:R2:W-:Y:S07]  /*1b0d0*/  STG.E.U16 desc[UR60][R90.64], R94 ;  /* 0x0000005e5a007986 */ /* 0x0005ee000c10153c */
[----:B------:R-:W5:Y:S01]  /*1b0e0*/  LDC R20, c[0x0][0x278] ;  /* 0x00009e00ff147b82 */ /* 0x000f620000000800 */
[----:B------:R0:W-:Y:S01]  /*1b0f0*/  STG.E.U16 desc[UR60][R92.64], R22 ;  /* 0x000000165c007986 */ /* 0x0001e2000c10153c */
[----:B---3--:R-:W-:-:S06]  /*1b100*/  IMAD R114, R203, 0x10e, R0 ;  /* 0x0000010ecb727824 */ /* 0x008fcc00078e0200 */
[----:B------:R-:W3:Y:S01]  /*1b110*/  LDC R10, c[0x0][0x278] ;  /* 0x00009e00ff0a7b82 */ /* 0x000ee20000000800 */
[----:B--2---:R-:W-:Y:S01]  /*1b120*/  IMAD R90, R201, 0x10c, R0 ;  /* 0x0000010cc95a7824 */ /* 0x004fe200078e0200 */
[-C--:B------:R-:W-:Y:S02]  /*1b130*/  LEA.HI.X.SX32 R91, R167, R15.reuse, 0x1, P3 ;  /* 0x0000000fa75b7211 */ /* 0x080fe400018f0eff */
[----:B------:R-:W-:Y:S02]  /*1b140*/  LEA.HI.X.SX32 R115, R115, R15, 0x1, P5 ;  /* 0x0000000f73737211 */ /* 0x000fe400028f0eff */
[----:B0-----:R-:W-:Y:S02]  /*1b150*/  PRMT R22, R95, 0x7632, R22 ;  /* 0x000076325f167816 */ /* 0x001fe40000000016 */
[----:B------:R-:W0:Y:S01]  /*1b160*/  LDC R4, c[0x0][0x278] ;  /* 0x00009e00ff047b82 */ /* 0x000e220000000800 */
[----:B------:R-:W-:Y:S01]  /*1b170*/  STG.E.U16 desc[UR60][R90.64], R95 ;  /* 0x0000005f5a007986 */ /* 0x000fe2000c10153c */
[----:B------:R-:W-:-:S03]  /*1b180*/  IMAD R92, R159, 0x110, R0 ;  /* 0x000001109f5c7824 */ /* 0x000fc600078e0200 */
[----:B------:R2:W-:Y:S03]  /*1b190*/  STG.E.U16 desc[UR60][R114.64], R22 ;  /* 0x0000001672007986 */ /* 0x0005e6000c10153c */
[----:B------:R-:W0:Y:S01]  /*1b1a0*/  LDC R167, c[0x0][0x278] ;  /* 0x00009e00ffa77b82 */ /* 0x000e220000000800 */
[----:B-1----:R-:W-:-:S07]  /*1b1b0*/  IMAD R93, R16, 0x110, RZ ;  /* 0x00000110105d7824 */ /* 0x002fce00078e02ff */
[----:B------:R-:W1:Y:S01]  /*1b1c0*/  LDC R159, c[0x0][0x278] ;  /* 0x00009e00ff9f7b82 */ /* 0x000e620000000800 */
[----:B------:R-:W-:-:S07]  /*1b1d0*/  IADD3 RZ, P3, R93, R14, RZ ;  /* 0x0000000e5dff7210 */ /* 0x000fce0007f7e0ff */
[----:B--2---:R-:W2:Y:S01]  /*1b1e0*/  LDC R115, c[0x0][0x278] ;  /* 0x00009e00ff737b82 */ /* 0x004ea20000000800 */
[----:B----4-:R-:W-:Y:S02]  /*1b1f0*/  IMAD R201, R18, 0x112, RZ ;  /* 0x0000011212c97824 */ /* 0x010fe400078e02ff */
[----:B-----5:R-:W-:-:S05]  /*1b200*/  IMAD R91, R2, 0x89, RZ ;  /* 0x00000089025b7824 */ /* 0x020fca00078e02ff */
[----:B------:R-:W4:Y:S01]  /*1b210*/  LDC R16, c[0x0][0x278] ;  /* 0x00009e00ff107b82 */ /* 0x000f220000000800 */
[----:B------:R-:W-:Y:S02]  /*1b220*/  IMAD R90, R161, 0x112, R0 ;  /* 0x00000112a15a7824 */ /* 0x000fe400078e0200 */
[----:B------:R-:W-:Y:S01]  /*1b230*/  IMAD R161, R20, 0x116, RZ ;  /* 0x0000011614a17824 */ /* 0x000fe200078e02ff */
[----:B------:R-:W-:-:S04]  /*1b240*/  LEA.HI.X.SX32 R93, R163, R15, 0x1, P3 ;  /* 0x0000000fa35d7211 */ /* 0x000fc800018f0eff */
[----:B------:R-:W5:Y:S01]  /*1b250*/  LDC R2, c[0x0][0x278] ;  /* 0x00009e00ff027b82 */ /* 0x000f620000000800 */
[-C--:B------:R-:W-:Y:S01]  /*1b260*/  IADD3 RZ, P3, R201, R14.reuse, RZ ;  /* 0x0000000ec9ff7210 */ /* 0x080fe20007f7e0ff */
[----:B---3--:R-:W-:Y:S01]  /*1b270*/  IMAD R95, R10, 0x114, RZ ;  /* 0x000001140a5f7824 */ /* 0x008fe200078e02ff */
[----:B------:R-:W-:-:S05]  /*1b280*/  IADD3 RZ, P5, R161, R14, RZ ;  /* 0x0000000ea1ff7210 */ /* 0x000fca0007fbe0ff */
[----:B------:R-:W3:Y:S01]  /*1b290*/  LDC R18, c[0x0][0x278] ;  /* 0x00009e00ff127b82 */ /* 0x000ee20000000800 */
[----:B------:R-:W-:Y:S02]  /*1b2a0*/  LEA.HI.X.SX32 R91, R91, R15, 0x1, P3 ;  /* 0x0000000f5b5b7211 */ /* 0x000fe400018f0eff */
[----:B------:R-:W-:Y:S02]  /*1b2b0*/  PRMT R22, R76, 0x7632, R22 ;  /* 0x000076324c167816 */ /* 0x000fe40000000016 */
[----:B------:R-:W-:-:S03]  /*1b2c0*/  IADD3 RZ, P3, R95, R14, RZ ;  /* 0x0000000e5fff7210 */ /* 0x000fc60007f7e0ff */
[----:B------:R-:W3:Y:S01]  /*1b2d0*/  LDC R10, c[0x0][0x278] ;  /* 0x00009e00ff0a7b82 */ /* 0x000ee20000000800 */
[----:B0-----:R-:W-:Y:S01]  /*1b2e0*/  IMAD R95, R4, 0x8b, RZ ;  /* 0x0000008b045f7824 */ /* 0x001fe200078e02ff */
[----:B------:R0:W-:Y:S06]  /*1b2f0*/  STG.E.U16 desc[UR60][R92.64], R76 ;  /* 0x0000004c5c007986 */ /* 0x0001ec000c10153c */
[----:B------:R-:W3:Y:S01]  /*1b300*/  LDC R161, c[0x0][0x278] ;  /* 0x00009e00ffa17b82 */ /* 0x000ee20000000800 */
[----:B------:R2:W-:Y:S07]  /*1b310*/  STG.E.U16 desc[UR60][R90.64], R22 ;  /* 0x000000165a007986 */ /* 0x0005ee000c10153c */
[----:B------:R-:W3:Y:S01]  /*1b320*/  LDC R20, c[0x0][0x278] ;  /* 0x00009e00ff147b82 */ /* 0x000ee20000000800 */
[--C-:B0-----:R-:W-:Y:S01]  /*1b330*/  IMAD R92, R167, 0x114, R0.reuse ;  /* 0x00000114a75c7824 */ /* 0x101fe200078e0200 */
[-C--:B------:R-:W-:Y:S01]  /*1b340*/  LEA.HI.X.SX32 R93, R165, R15.reuse, 0x1, P3 ;  /* 0x0000000fa55d7211 */ /* 0x080fe200018f0eff */
[----:B-1----:R-:W-:Y:S01]  /*1b350*/  IMAD R94, R159, 0x116, R0 ;  /* 0x000001169f5e7824 */ /* 0x002fe200078e0200 */
[----:B------:R-:W-:-:S04]  /*1b360*/  LEA.HI.X.SX32 R95, R95, R15, 0x1, P5 ;  /* 0x0000000f5f5f7211 */ /* 0x000fc800028f0eff */
[----:B------:R-:W0:Y:S01]  /*1b370*/  LDC R4, c[0x0][0x278] ;  /* 0x00009e00ff047b82 */ /* 0x000e220000000800 */
[----:B--2---:R-:W-:Y:S01]  /*1b380*/  PRMT R22, R77, 0x7632, R22 ;  /* 0x000076324d167816 */ /* 0x004fe20000000016 */
[----:B------:R-:W-:Y:S01]  /*1b390*/  IMAD R90, R115, 0x118, R0 ;  /* 0x00000118735a7824 */ /* 0x000fe200078e0200 */
[----:B------:R5:W-:Y:S01]  /*1b3a0*/  STG.E.U16 desc[UR60][R92.64], R77 ;  /* 0x0000004d5c007986 */ /* 0x000be2000c10153c */
[----:B----4-:R-:W-:-:S04]  /*1b3b0*/  IMAD R91, R16, 0x118, RZ ;  /* 0x00000118105b7824 */ /* 0x010fc800078e02ff */
[----:B------:R-:W1:Y:S01]  /*1b3c0*/  LDC R159, c[0x0][0x278] ;  /* 0x00009e00ff9f7b82 */ /* 0x000e620000000800 */
[----:B------:R2:W-:Y:S07]  /*1b3d0*/  STG.E.U16 desc[UR60][R94.64], R22 ;  /* 0x000000165e007986 */ /* 0x0005ee000c10153c */
[----:B------:R-:W4:Y:S01]  /*1b3e0*/  LDC R115, c[0x0][0x278] ;  /* 0x00009e00ff737b82 */ /* 0x000f220000000800 */
[----:B-----5:R-:W-:Y:S01]  /*1b3f0*/  IMAD R77, R2, 0x8d, RZ ;  /* 0x0000008d024d7824 */ /* 0x020fe200078e02ff */
[----:B------:R-:W-:-:S06]  /*1b400*/  IADD3 RZ, P3, R91, R14, RZ ;  /* 0x0000000e5bff7210 */ /* 0x000fcc0007f7e0ff */
[----:B------:R-:W5:Y:S01]  /*1b410*/  LDC R16, c[0x0][0x278] ;  /* 0x00009e00ff107b82 */ /* 0x000f620000000800 */
[----:B---3--:R-:W-:-:S07]  /*1b420*/  IMAD R163, R18, 0x11a, RZ ;  /* 0x0000011a12a37824 */ /* 0x008fce00078e02ff */
[----:B--2---:R-:W2:Y:S01]  /*1b430*/  LDC R95, c[0x0][0x278] ;  /* 0x00009e00ff5f7b82 */ /* 0x004ea20000000800 */
[----:B------:R-:W-:Y:S01]  /*1b440*/  LEA.HI.X.SX32 R91, R169, R15, 0x1, P3 ;  /* 0x0000000fa95b7211 */ /* 0x000fe200018f0eff */
[----:B------:R-:W-:Y:S01]  /*1b450*/  IMAD R93, R10, 0x11c, RZ ;  /* 0x0000011c0a5d7824 */ /* 0x000fe200078e02ff */
[----:B------:R-:W-:-:S05]  /*1b460*/  IADD3 RZ, P3, R163, R14, RZ ;  /* 0x0000000ea3ff7210 */ /* 0x000fca0007f7e0ff */
[----:B------:R-:W3:Y:S01]  /*1b470*/  LDC R2, c[0x0][0x278] ;  /* 0x00009e00ff027b82 */ /* 0x000ee20000000800 */
[----:B------:R-:W-:Y:S02]  /*1b480*/  IMAD R76, R161, 0x11a, R0 ;  /* 0x0000011aa14c7824 */ /* 0x000fe400078e0200 */
[----:B------:R-:W-:-:S05]  /*1b490*/  IMAD R161, R20, 0x11e, RZ ;  /* 0x0000011e14a17824 */ /* 0x000fca00078e02ff */
[----:B------:R-:W3:Y:S01]  /*1b4a0*/  LDC R18, c[0x0][0x278] ;  /* 0x00009e00ff127b82 */ /* 0x000ee20000000800 */
[----:B------:R-:W-:Y:S02]  /*1b4b0*/  LEA.HI.X.SX32 R77, R77, R15, 0x1, P3 ;  /* 0x0000000f4d4d7211 */ /* 0x000fe400018f0eff */
[----:B------:R-:W-:-:S05]  /*1b4c0*/  PRMT R22, R78, 0x7632, R22 ;  /* 0x000076324e167816 */ /* 0x000fca0000000016 */
[----:B------:R-:W3:Y:S01]  /*1b4d0*/  LDC R10, c[0x0][0x278] ;  /* 0x00009e00ff0a7b82 */ /* 0x000ee20000000800 */
[-C--:B------:R-:W-:Y:S01]  /*1b4e0*/  IADD3 RZ, P3, R93, R14.reuse, RZ ;  /* 0x0000000e5dff7210 */ /* 0x080fe20007f7e0ff */
[----:B0-----:R-:W-:Y:S01]  /*1b4f0*/  IMAD R93, R4, 0x8f, RZ ;  /* 0x0000008f045d7824 */ /* 0x001fe200078e02ff */
[----:B------:R-:W-:-:S05]  /*1b500*/  IADD3 RZ, P5, R161, R14, RZ ;  /* 0x0000000ea1ff7210 */ /* 0x000fca0007fbe0ff */
[----:B------:R-:W0:Y:S01]  /*1b510*/  LDC R20, c[0x0][0x278] ;  /* 0x00009e00ff147b82 */ /* 0x000e220000000800 */
[----:B------:R1:W-:Y:S01]  /*1b520*/  STG.E.U16 desc[UR60][R90.64], R78 ;  /* 0x0000004e5a007986 */ /* 0x0003e2000c10153c */
[--C-:B----4-:R-:W-:Y:S01]  /*1b530*/  IMAD R92, R115, 0x11e, R0.reuse ;  /* 0x0000011e735c7824 */ /* 0x110fe200078e0200 */
[-C--:B------:R-:W-:Y:S02]  /*1b540*/  LEA.HI.X.SX32 R93, R93, R15.reuse, 0x1, P5 ;  /* 0x0000000f5d5d7211 */ /* 0x080fe400028f0eff */
[----:B------:R4:W-:Y:S03]  /*1b550*/  STG.E.U16 desc[UR60][R76.64], R22 ;  /* 0x000000164c007986 */ /* 0x0009e6000c10153c */
[----:B------:R-:W0:Y:S01]  /*1b560*/  LDC R161, c[0x0][0x278] ;  /* 0x00009e00ffa17b82 */ /* 0x000e220000000800 */
[----:B-1----:R-:W-:Y:S01]  /*1b570*/  IMAD R90, R159, 0x11c, R0 ;  /* 0x0000011c9f5a7824 */ /* 0x002fe200078e0200 */
[----:B------:R-:W-:-:S06]  /*1b580*/  LEA.HI.X.SX32 R91, R173, R15, 0x1, P3 ;  /* 0x0000000fad5b7211 */ /* 0x000fcc00018f0eff */
[----:B------:R-:W1:Y:S01]  /*1b590*/  LDC R4, c[0x0][0x278] ;  /* 0x00009e00ff047b82 */ /* 0x000e620000000800 */
[----:B----4-:R-:W-:Y:S01]  /*1b5a0*/  PRMT R22, R79, 0x7632, R22 ;  /* 0x000076324f167816 */ /* 0x010fe20000000016 */
[----:B-----5:R-:W-:Y:S01]  /*1b5b0*/  IMAD R77, R16, 0x120, RZ ;  /* 0x00000120104d7824 */ /* 0x020fe200078e02ff */
[----:B------:R3:W-:Y:S01]  /*1b5c0*/  STG.E.U16 desc[UR60][R90.64], R79 ;  /* 0x0000004f5a007986 */ /* 0x0007e2000c10153c */
[----:B--2---:R-:W-:-:S04]  /*1b5d0*/  IMAD R76, R95, 0x120, R0 ;  /* 0x000001205f4c7824 */ /* 0x004fc800078e0200 */
[----:B------:R-:W2:Y:S01]  /*1b5e0*/  LDC R115, c[0x0][0x278] ;  /* 0x00009e00ff737b82 */ /* 0x000ea20000000800 */
[----:B------:R4:W-:Y:S07]  /*1b5f0*/  STG.E.U16 desc[UR60][R92.64], R22 ;  /* 0x000000165c007986 */ /* 0x0009ee000c10153c */
[----:B------:R-:W5:Y:S01]  /*1b600*/  LDC R16, c[0x0][0x278] ;  /* 0x00009e00ff107b82 */ /* 0x000f620000000800 */
[----:B---3--:R-:W-:Y:S01]  /*1b610*/  IMAD R79, R2, 0x91, RZ ;  /* 0x00000091024f7824 */ /* 0x008fe200078e02ff */
[----:B------:R-:W-:Y:S01]  /*1b620*/  IADD3 RZ, P3, R77, R14, RZ ;  /* 0x0000000e4dff7210 */ /* 0x000fe20007f7e0ff */
[----:B------:R-:W-:-:S05]  /*1b630*/  IMAD R159, R18, 0x122, RZ ;  /* 0x00000122129f7824 */ /* 0x000fca00078e02ff */
[----:B------:R-:W3:Y:S08]  /*1b640*/  LDC R95, c[0x0][0x278] ;  /* 0x00009e00ff5f7b82 */ /* 0x000ef00000000800 */
[----:B----4-:R-:W4:Y:S01]  /*1b650*/  LDC R93, c[0x0][0x278] ;  /* 0x00009e00ff5d7b82 */ /* 0x010f220000000800 */
[----:B------:R-:W-:Y:S01]  /*1b660*/  LEA.HI.X.SX32 R77, R125, R15, 0x1, P3 ;  /* 0x0000000f7d4d7211 */ /* 0x000fe200018f0eff */
[----:B------:R-:W-:-:S06]  /*1b670*/  IMAD R91, R10, 0x124, RZ ;  /* 0x000001240a5b7824 */ /* 0x000fcc00078e02ff */
[----:B------:R-:W4:Y:S01]  /*1b680*/  LDC R2, c[0x0][0x278] ;  /* 0x00009e00ff027b82 */ /* 0x000f220000000800 */
[----:B------:R-:W-:Y:S01]  /*1b690*/  IADD3 RZ, P3, R159, R14, RZ ;  /* 0x0000000e9fff7210 */ /* 0x000fe20007f7e0ff */
[----:B0-----:R-:W-:-:S06]  /*1b6a0*/  IMAD R125, R20, 0x126, RZ ;  /* 0x00000126147d7824 */ /* 0x001fcc00078e02ff */
[----:B------:R-:W0:Y:S01]  /*1b6b0*/  LDC R18, c[0x0][0x278] ;  /* 0x00009e00ff127b82 */ /* 0x000e220000000800 */
[----:B------:R-:W-:Y:S01]  /*1b6c0*/  LEA.HI.X.SX32 R79, R79, R15, 0x1, P3 ;  /* 0x0000000f4f4f7211 */ /* 0x000fe200018f0eff */
[----:B------:R-:W-:Y:S01]  /*1b6d0*/  IMAD R78, R161, 0x122, R0 ;  /* 0x00000122a14e7824 */ /* 0x000fe200078e0200 */
[----:B------:R-:W-:-:S05]  /*1b6e0*/  IADD3 RZ, P3, R91, R14, RZ ;  /* 0x0000000e5bff7210 */ /* 0x000fca0007f7e0ff */
[----:B------:R-:W0:Y:S01]  /*1b6f0*/  LDC R10, c[0x0][0x278] ;  /* 0x00009e00ff0a7b82 */ /* 0x000e220000000800 */
[----:B------:R-:W-:Y:S01]  /*1b700*/  PRMT R22, R80, 0x7632, R22 ;  /* 0x0000763250167816 */ /* 0x000fe20000000016 */
[----:B-1----:R-:W-:Y:S01]  /*1b710*/  IMAD R91, R4, 0x93, RZ ;  /* 0x00000093045b7824 */ /* 0x002fe200078e02ff */
[----:B------:R-:W-:-:S05]  /*1b720*/  IADD3 RZ, P5, R125, R14, RZ ;  /* 0x0000000e7dff7210 */ /* 0x000fca0007fbe0ff */
[----:B------:R-:W1:Y:S01]  /*1b730*/  LDC R20, c[0x0][0x278] ;  /* 0x00009e00ff147b82 */ /* 0x000e620000000800 */
[----:B------:R2:W-:Y:S07]  /*1b740*/  STG.E.U16 desc[UR60][R76.64], R80 ;  /* 0x000000504c007986 */ /* 0x0005ee000c10153c */
[----:B------:R-:W1:Y:S01]  /*1b750*/  LDC R125, c[0x0][0x278] ;  /* 0x00009e00ff7d7b82 */ /* 0x000e620000000800 */
[----:B------:R5:W-:Y:S07]  /*1b760*/  STG.E.U16 desc[UR60][R78.64], R22 ;  /* 0x000000164e007986 */ /* 0x000bee000c10153c */
[----:B------:R-:W1:Y:S01]  /*1b770*/  LDC R4, c[0x0][0x278] ;  /* 0x00009e00ff047b82 */ /* 0x000e620000000800 */
[--C-:B--2---:R-:W-:Y:S01]  /*1b780*/  IMAD R76, R115, 0x124, R0.reuse ;  /* 0x00000124734c7824 */ /* 0x104fe200078e0200 */
[----:B------:R-:W-:Y:S01]  /*1b790*/  LEA.HI.X.SX32 R77, R171, R15, 0x1, P3 ;  /* 0x0000000fab4d7211 */ /* 0x000fe200018f0eff */
[----:B---3--:R-:W-:-:S02]  /*1b7a0*/  IMAD R90, R95, 0x126, R0 ;  /* 0x000001265f5a7824 */ /* 0x008fc400078e0200 */
[----:B-----5:R-:W-:Y:S01]  /*1b7b0*/  IMAD R79, R16, 0x128, RZ ;  /* 0x00000128104f7824 */ /* 0x020fe200078e02ff */
[----:B------:R-:W-:Y:S02]  /*1b7c0*/  LEA.HI.X.SX32 R91, R91, R15, 0x1, P5 ;  /* 0x0000000f5b5b7211 */ /* 0x000fe400028f0eff */
[----:B------:R-:W2:Y:S01]  /*1b7d0*/  LDC R16, c[0x0][0x278] ;  /* 0x00009e00ff107b82 */ /* 0x000ea20000000800 */
[----:B------:R-:W-:Y:S01]  /*1b7e0*/  PRMT R22, R81, 0x7632, R22 ;  /* 0x0000763251167816 */ /* 0x000fe20000000016 */
[----:B----4-:R-:W-:Y:S01]  /*1b7f0*/  IMAD R78, R93, 0x128, R0 ;  /* 0x000001285d4e7824 */ /* 0x010fe200078e0200 */
[----:B------:R3:W-:Y:S05]  /*1b800*/  STG.E.U16 desc[UR60][R76.64], R81 ;  /* 0x000000514c007986 */ /* 0x0007ea000c10153c */
[----:B------:R-:W4:Y:S01]  /*1b810*/  LDC R95, c[0x0][0x278] ;  /* 0x00009e00ff5f7b82 */ /* 0x000f220000000800 */
[----:B------:R5:W-:Y:S01]  /*1b820*/  STG.E.U16 desc[UR60][R90.64], R22 ;  /* 0x000000165a007986 */ /* 0x000be2000c10153c */
[----:B------:R-:W-:Y:S01]  /*1b830*/  IADD3 RZ, P3, R79, R14, RZ ;  /* 0x0000000e4fff7210 */ /* 0x000fe20007f7e0ff */
[----:B0-----:R-:W-:-:S05]  /*1b840*/  IMAD R115, R18, 0x12a, RZ ;  /* 0x0000012a12737824 */ /* 0x001fca00078e02ff */
[----:B------:R-:W0:Y:S01]  /*1b850*/  LDC R93, c[0x0][0x278] ;  /* 0x00009e00ff5d7b82 */ /* 0x000e220000000800 */
[----:B---3--:R-:W-:Y:S01]  /*1b860*/  IMAD R77, R2, 0x95, RZ ;  /* 0x00000095024d7824 */ /* 0x008fe200078e02ff */
[----:B------:R-:W-:Y:S01]  /*1b870*/  LEA.HI.X.SX32 R79, R127, R15, 0x1, P3 ;  /* 0x0000000f7f4f7211 */ /* 0x000fe200018f0eff */
[----:B------:R-:W-:-:S05]  /*1b880*/  IMAD R81, R10, 0x12c, RZ ;  /* 0x0000012c0a517824 */ /* 0x000fca00078e02ff */
[----:B------:R-:W3:Y:S01]  /*1b890*/  LDC R2, c[0x0][0x278] ;  /* 0x00009e00ff027b82 */ /* 0x000ee20000000800 */
[----:B------:R-:W-:Y:S01]  /*1b8a0*/  IADD3 RZ, P3, R115, R14, RZ ;  /* 0x0000000e73ff7210 */ /* 0x000fe20007f7e0ff */
[----:B-1----:R-:W-:-:S06]  /*1b8b0*/  IMAD R115, R20, 0x12e, RZ ;  /* 0x0000012e14737824 */ /* 0x002fcc00078e02ff */
[----:B-----5:R-:W1:Y:S01]  /*1b8c0*/  LDC R91, c[0x0][0x278] ;  /* 0x00009e00ff5b7b82 */ /* 0x020e620000000800 */
[----:B------:R-:W-:Y:S01]  /*1b8d0*/  LEA.HI.X.SX32 R77, R77, R15, 0x1, P3 ;  /* 0x0000000f4d4d7211 */ /* 0x000fe200018f0eff */
[----:B------:R-:W-:Y:S01]  /*1b8e0*/  IMAD R76, R125, 0x12a, R0 ;  /* 0x0000012a7d4c7824 */ /* 0x000fe200078e0200 */
[----:B------:R-:W-:-:S05]  /*1b8f0*/  IADD3 RZ, P3, R81, R14, RZ ;  /* 0x0000000e51ff7210 */ /* 0x000fca0007f7e0ff */
[----:B------:R-:W5:Y:S01]  /*1b900*/  LDC R10, c[0x0][0x278] ;  /* 0x00009e00ff0a7b82 */ /* 0x000f620000000800 */
[----:B------:R-:W-:Y:S01]  /*1b910*/  PRMT R22, R82, 0x7632, R22 ;  /* 0x0000763252167816 */ /* 0x000fe20000000016 */
[----:B------:R-:W-:Y:S01]  /*1b920*/  IMAD R81, R4, 0x97, RZ ;  /* 0x0000009704517824 */ /* 0x000fe200078e02ff */
[----:B------:R-:W-:-:S05]  /*1b930*/  IADD3 RZ, P5, R115, R14, RZ ;  /* 0x0000000e73ff7210 */ /* 0x000fca0007fbe0ff */
[----:B------:R-:W5:Y:S08]  /*1b940*/  LDC R18, c[0x0][0x278] ;  /* 0x00009e00ff127b82 */ /* 0x000f700000000800 */
[----:B------:R-:W5:Y:S01]  /*1b950*/  LDC R20, c[0x0][0x278] ;  /* 0x00009e00ff147b82 */ /* 0x000f620000000800 */
[----:B------:R4:W-:Y:S07]  /*1b960*/  STG.E.U16 desc[UR60][R78.64], R82 ;  /* 0x000000524e007986 */ /* 0x0009ee000c10153c */
[----:B------:R-:W5:Y:S01]  /*1b970*/  LDC R115, c[0x0][0x278] ;  /* 0x00009e00ff737b82 */ /* 0x000f620000000800 */
[----:B------:R2:W-:Y:S07]  /*1b980*/  STG.E.U16 desc[UR60][R76.64], R22 ;  /* 0x000000164c007986 */ /* 0x0005ee000c10153c */
[----:B------:R-:W5:Y:S01]  /*1b990*/  LDC R4, c[0x0][0x278] ;  /* 0x00009e00ff047b82 */ /* 0x000f620000000800 */
[----:B----4-:R-:W-:Y:S01]  /*1b9a0*/  IMAD R78, R95, 0x12c, R0 ;  /* 0x0000012c5f4e7824 */ /* 0x010fe200078e0200 */
[-C--:B------:R-:W-:Y:S01]  /*1b9b0*/  LEA.HI.X.SX32 R79, R177, R15.reuse, 0x1, P3 ;  /* 0x0000000fb14f7211 */ /* 0x080fe200018f0eff */
[----:B--2---:R-:W-:Y:S01]  /*1b9c0*/  IMAD R77, R16, 0x130, RZ ;  /* 0x00000130104d7824 */ /* 0x004fe200078e02ff */
[----:B------:R-:W-:-:S04]  /*1b9d0*/  LEA.HI.X.SX32 R81, R81, R15, 0x1, P5 ;  /* 0x0000000f51517211 */ /* 0x000fc800028f0eff */
[----:B------:R-:W2:Y:S01]  /*1b9e0*/  LDC R16, c[0x0][0x278] ;  /* 0x00009e00ff107b82 */ /* 0x000ea20000000800 */
[----:B0-----:R-:W-:Y:S01]  /*1b9f0*/  IMAD R80, R93, 0x12e, R0 ;  /* 0x0000012e5d507824 */ /* 0x001fe200078e0200 */
[----:B------:R-:W-:Y:S02]  /*1ba00*/  PRMT R22, R83, 0x7632, R22 ;  /* 0x0000763253167816 */ /* 0x000fe40000000016 */
[----:B------:R-:W-:Y:S01]  /*1ba10*/  IADD3 RZ, P3, R77, R14, RZ ;  /* 0x0000000e4dff7210 */ /* 0x000fe20007f7e0ff */
[----:B---3--:R-:W-:Y:S01]  /*1ba20*/  IMAD R77, R2, 0x132, RZ ;  /* 0x00000132024d7824 */ /* 0x008fe200078e02ff */
[----:B------:R0:W-:Y:S01]  /*1ba30*/  STG.E.U16 desc[UR60][R78.64], R83 ;  /* 0x000000534e007986 */ /* 0x0001e2000c10153c */
[----:B-1----:R-:W-:Y:S01]  /*1ba40*/  IMAD R2, R91, 0x130, R0 ;  /* 0x000001305b027824 */ /* 0x002fe200078e0200 */
[----:B------:R-:W1:Y:S02]  /*1ba50*/  LDC R93, c[0x0][0x278] ;  /* 0x00009e00ff5d7b82 */ /* 0x000e640000000800 */
[----:B------:R3:W-:Y:S01]  /*1ba60*/  STG.E.U16 desc[UR60][R80.64], R22 ;  /* 0x0000001650007986 */ /* 0x0007e2000c10153c */
[----:B------:R-:W-:-:S02]  /*1ba70*/  LEA.HI.X.SX32 R3, R3, R15, 0x1, P3 ;  /* 0x0000000f03037211 */ /* 0x000fc400018f0eff */
[----:B------:R-:W-:-:S03]  /*1ba80*/  IADD3 RZ, P3, R77, R14, RZ ;  /* 0x0000000e4dff7210 */ /* 0x000fc60007f7e0ff */
[----:B------:R-:W4:Y:S01]  /*1ba90*/  LDC R91, c[0x0][0x278] ;  /* 0x00009e00ff5b7b82 */ /* 0x000f220000000800 */
[----:B-----5:R-:W-:Y:S02]  /*1baa0*/  IMAD R77, R10, 0x99, RZ ;  /* 0x000000990a4d7824 */ /* 0x020fe400078e02ff */
[----:B0-----:R-:W-:-:S05]  /*1bab0*/  IMAD R79, R18, 0x134, RZ ;  /* 0x00000134124f7824 */ /* 0x001fca00078e02ff */
[----:B---3--:R-:W0:Y:S01]  /*1bac0*/  LDC R22, c[0x0][0x278] ;  /* 0x00009e00ff167b82 */ /* 0x008e220000000800 */
[----:B------:R-:W-:Y:S01]  /*1bad0*/  IMAD R83, R20, 0x136, RZ ;  /* 0x0000013614537824 */ /* 0x000fe200078e02ff */
[----:B------:R-:W-:-:S06]  /*1bae0*/  LEA.HI.X.SX32 R77, R77, R15, 0x1, P3 ;  /* 0x0000000f4d4d7211 */ /* 0x000fcc00018f0eff */
[----:B------:R-:W3:Y:S01]  /*1baf0*/  LDC R81, c[0x0][0x278] ;  /* 0x00009e00ff517b82 */ /* 0x000ee20000000800 */
[----:B------:R5:W-:Y:S01]  /*1bb00*/  STG.E.U16 desc[UR60][R2.64], R68 ;  /* 0x0000004402007986 */ /* 0x000be2000c10153c */
[----:B------:R-:W-:-:S06]  /*1bb10*/  IADD3 RZ, P3, R79, R14, RZ ;  /* 0x0000000e4fff7210 */ /* 0x000fcc0007f7e0ff */
[----:B------:R-:W3:Y:S01]  /*1bb20*/  LDC R10, c[0x0][0x278] ;  /* 0x00009e00ff0a7b82 */ /* 0x000ee20000000800 */
[----:B------:R-:W-:Y:S01]  /*1bb30*/  IMAD R76, R115, 0x132, R0 ;  /* 0x00000132734c7824 */ /* 0x000fe200078e0200 */
[----:B------:R-:W-:Y:S01]  /*1bb40*/  IADD3 RZ, P5, R83, R14, RZ ;  /* 0x0000000e53ff7210 */ /* 0x000fe20007fbe0ff */
[----:B------:R-:W-:-:S05]  /*1bb50*/  IMAD R79, R4, 0x9b, RZ ;  /* 0x0000009b044f7824 */ /* 0x000fca00078e02ff */
[----:B------:R-:W3:Y:S01]  /*1bb60*/  LDC R18, c[0x0][0x278] ;  /* 0x00009e00ff127b82 */ /* 0x000ee20000000800 */
[----:B-----5:R-:W-:-:S07]  /*1bb70*/  PRMT R3, R68, 0x7632, R3 ;  /* 0x0000763244037816 */ /* 0x020fce0000000003 */
[----:B------:R-:W5:Y:S01]  /*1bb80*/  LDC R20, c[0x0][0x278] ;  /* 0x00009e00ff147b82 */ /* 0x000f620000000800 */
[----:B------:R2:W-:Y:S07]  /*1bb90*/  STG.E.U16 desc[UR60][R76.64], R3 ;  /* 0x000000034c007986 */ /* 0x0005ee000c10153c */
[----:B------:R-:W5:Y:S08]  /*1bba0*/  LDC R83, c[0x0][0x278] ;  /* 0x00009e00ff537b82 */ /* 0x000f700000000800 */
[----:B------:R-:W5:Y:S01]  /*1bbb0*/  LDC R4, c[0x0][0x278] ;  /* 0x00009e00ff047b82 */ /* 0x000f620000000800 */
[----:B--2---:R-:W-:Y:S01]  /*1bbc0*/  IMAD R77, R16, 0x138, RZ ;  /* 0x00000138104d7824 */ /* 0x004fe200078e02ff */
[----:B------:R-:W-:Y:S01]  /*1bbd0*/  LEA.HI.X.SX32 R3, R175, R15, 0x1, P3 ;  /* 0x0000000faf037211 */ /* 0x000fe200018f0eff */
[----:B-1----:R-:W-:-:S05]  /*1bbe0*/  IMAD R2, R93, 0x134, R0 ;  /* 0x000001345d027824 */ /* 0x002fca00078e0200 */
[----:B------:R-:W1:Y:S01]  /*1bbf0*/  LDC R16, c[0x0][0x278] ;  /* 0x00009e00ff107b82 */ /* 0x000e620000000800 */
[----:B----4-:R-:W-:Y:S01]  /*1bc00*/  IMAD R78, R91, 0x136, R0 ;  /* 0x000001365b4e7824 */ /* 0x010fe200078e0200 */
[-C--:B------:R-:W-:Y:S01]  /*1bc10*/  LEA.HI.X.SX32 R79, R79, R15.reuse, 0x1, P5 ;  /* 0x0000000f4f4f7211 */ /* 0x080fe200028f0eff */
[----:B0-----:R-:W-:Y:S01]  /*1bc20*/  IMAD R93, R22, 0x13a, RZ ;  /* 0x0000013a165d7824 */ /* 0x001fe200078e02ff */
[----:B------:R-:W-:Y:S02]  /*1bc30*/  PRMT R24, R69, 0x7632, R24 ;  /* 0x0000763245187816 */ /* 0x000fe40000000018 */
[-C--:B------:R-:W-:Y:S01]  /*1bc40*/  IADD3 RZ, P3, R77, R14.reuse, RZ ;  /* 0x0000000e4dff7210 */ /* 0x080fe20007f7e0ff */
[----:B---3--:R-:W-:Y:S01]  /*1bc50*/  IMAD R76, R81, 0x138, R0 ;  /* 0x00000138514c7824 */ /* 0x008fe200078e0200 */
[----:B------:R-:W0:Y:S01]  /*1bc60*/  LDC R91, c[0x0][0x278] ;  /* 0x00009e00ff5b7b82 */ /* 0x000e220000000800 */
[----:B------:R2:W-:Y:S01]  /*1bc70*/  STG.E.U16 desc[UR60][R2.64], R69 ;  /* 0x0000004502007986 */ /* 0x0005e2000c10153c */
[----:B------:R-:W-:Y:S01]  /*1bc80*/  LEA.HI.X.SX32 R77, R13, R15, 0x1, P3 ;  /* 0x0000000f0d4d7211 */ /* 0x000fe200018f0eff */
[----:B------:R-:W-:Y:S01]  /*1bc90*/  IMAD R13, R18, 0x13c, RZ ;  /* 0x0000013c120d7824 */ /* 0x000fe200078e02ff */
[----:B------:R-:W-:Y:S01]  /*1bca0*/  IADD3 RZ, P3, R93, R14, RZ ;  /* 0x0000000e5dff7210 */ /* 0x000fe20007f7e0ff */
[----:B------:R3:W-:Y:S03]  /*1bcb0*/  STG.E.U16 desc[UR60][R78.64], R24 ;  /* 0x000000184e007986 */ /* 0x0007e6000c10153c */
[----:B------:R-:W4:Y:S01]  /*1bcc0*/  LDC R81, c[0x0][0x278] ;  /* 0x00009e00ff517b82 */ /* 0x000f220000000800 */
[----:B--2---:R-:W-:-:S07]  /*1bcd0*/  IMAD R3, R10, 0x9d, RZ ;  /* 0x0000009d0a037824 */ /* 0x004fce00078e02ff */
[----:B------:R-:W2:Y:S01]  /*1bce0*/  LDC R22, c[0x0][0x278] ;  /* 0x00009e00ff167b82 */ /* 0x000ea20000000800 */
[----:B-----5:R-:W-:Y:S01]  /*1bcf0*/  IMAD R69, R20, 0x13e, RZ ;  /* 0x0000013e14457824 */ /* 0x020fe200078e02ff */
[----:B------:R-:W-:Y:S01]  /*1bd00*/  LEA.HI.X.SX32 R3, R3, R15, 0x1, P3 ;  /* 0x0000000f03037211 */ /* 0x000fe200018f0eff */
[----:B------:R-:W-:Y:S01]  /*1bd10*/  IMAD R2, R83, 0x13a, R0 ;  /* 0x0000013a53027824 */ /* 0x000fe200078e0200 */
[----:B------:R-:W-:-:S04]  /*1bd20*/  IADD3 RZ, P3, R13, R14, RZ ;  /* 0x0000000e0dff7210 */ /* 0x000fc80007f7e0ff */
[----:B---3--:R-:W3:Y:S01]  /*1bd30*/  LDC R79, c[0x0][0x278] ;  /* 0x00009e00ff4f7b82 */ /* 0x008ee20000000800 */
[----:B------:R-:W-:Y:S01]  /*1bd40*/  PRMT R24, R70, 0x7632, R24 ;  /* 0x0000763246187816 */ /* 0x000fe20000000018 */
[----:B------:R-:W-:-:S06]  /*1bd50*/  IMAD R13, R4, 0x9f, RZ ;  /* 0x0000009f040d7824 */ /* 0x000fcc00078e02ff */
[----:B------:R-:W5:Y:S01]  /*1bd60*/  LDC R10, c[0x0][0x278] ;  /* 0x00009e00ff0a7b82 */ /* 0x000f620000000800 */
[----:B------:R-:W-:Y:S01]  /*1bd70*/  IADD3 RZ, P5, R69, R14, RZ ;  /* 0x0000000e45ff7210 */ /* 0x000fe20007fbe0ff */
[----:B------:R1:W-:Y:S06]  /*1bd80*/  STG.E.U16 desc[UR60][R76.64], R70 ;  /* 0x000000464c007986 */ /* 0x0003ec000c10153c */
[----:B------:R-:W5:Y:S01]  /*1bd90*/  LDC R83, c[0x0][0x278] ;  /* 0x00009e00ff537b82 */ /* 0x000f620000000800 */
[----:B------:R0:W-:Y:S07]  /*1bda0*/  STG.E.U16 desc[UR60][R2.64], R24 ;  /* 0x0000001802007986 */ /* 0x0001ee000c10153c */
[----:B------:R-:W5:Y:S01]  /*1bdb0*/  LDC R4, c[0x0][0x278] ;  /* 0x00009e00ff047b82 */ /* 0x000f620000000800 */
[----:B-1----:R-:W-:-:S07]  /*1bdc0*/  LEA.HI.X.SX32 R77, R13, R15, 0x1, P5 ;  /* 0x0000000f0d4d7211 */ /* 0x002fce00028f0eff */
[----:B------:R-:W1:Y:S01]  /*1bdd0*/  LDC R18, c[0x0][0x278] ;  /* 0x00009e00ff127b82 */ /* 0x000e620000000800 */
[----:B0-----:R-:W-:-:S07]  /*1bde0*/  IMAD R3, R16, 0x140, RZ ;  /* 0x0000014010037824 */ /* 0x001fce00078e02ff */
[----:B------:R-:W0:Y:S01]  /*1bdf0*/  LDC R13, c[0x0][0x278] ;  /* 0x00009e00ff0d7b82 */ /* 0x000e220000000800 */
[----:B------:R-:W-:-:S07]  /*1be00*/  LEA.HI.X.SX32 R69, R179, R15, 0x1, P3 ;  /* 0x0000000fb3457211 */ /* 0x000fce00018f0eff */
[----:B------:R-:W0:Y:S01]  /*1be10*/  LDC R16, c[0x0][0x278] ;  /* 0x00009e00ff107b82 */ /* 0x000e220000000800 */
[--C-:B------:R-:W-:Y:S01]  /*1be20*/  IMAD R68, R91, 0x13c, R0.reuse ;  /* 0x0000013c5b447824 */ /* 0x100fe200078e0200 */
[-C--:B------:R-:W-:Y:S01]  /*1be30*/  IADD3 RZ, P3, R3, R14.reuse, RZ ;  /* 0x0000000e03ff7210 */ /* 0x080fe20007f7e0ff */
[----:B----4-:R-:W-:Y:S01]  /*1be40*/  IMAD R76, R81, 0x13e, R0 ;  /* 0x0000013e514c7824 */ /* 0x010fe200078e0200 */
[----:B------:R-:W-:Y:S01]  /*1be50*/  PRMT R20, R71, 0x7632, R20 ;  /* 0x0000763247147816 */ /* 0x000fe20000000014 */
[----:B--2---:R-:W-:Y:S01]  /*1be60*/  IMAD R91, R22, 0x142, RZ ;  /* 0x00000142165b7824 */ /* 0x004fe200078e02ff */
[----:B------:R-:W-:Y:S01]  /*1be70*/  LEA.HI.X.SX32 R3, R11, R15, 0x1, P3 ;  /* 0x0000000f0b037211 */ /* 0x000fe200018f0eff */
[--C-:B---3--:R-:W-:Y:S01]  /*1be80*/  IMAD R2, R79, 0x140, R0.reuse ;  /* 0x000001404f027824 */ /* 0x108fe200078e0200 */
[----:B------:R1:W-:Y:S01]  /*1be90*/  STG.E.U16 desc[UR60][R68.64], R71 ;  /* 0x0000004744007986 */ /* 0x0003e2000c10153c */
[----:B------:R-:W2:Y:S01]  /*1bea0*/  LDC R81, c[0x0][0x278] ;  /* 0x00009e00ff517b82 */ /* 0x000ea20000000800 */
[----:B-----5:R-:W-:Y:S01]  /*1beb0*/  IMAD R11, R10, 0xa1, RZ ;  /* 0x000000a10a0b7824 */ /* 0x020fe200078e02ff */
[----:B------:R-:W-:Y:S01]  /*1bec0*/  IADD3 RZ, P3, R91, R14, RZ ;  /* 0x0000000e5bff7210 */ /* 0x000fe20007f7e0ff */
[----:B------:R3:W-:Y:S01]  /*1bed0*/  STG.E.U16 desc[UR60][R76.64], R20 ;  /* 0x000000144c007986 */ /* 0x0007e2000c10153c */
[----:B------:R-:W-:-:S02]  /*1bee0*/  IMAD R10, R83, 0x142, R0 ;  /* 0x00000142530a7824 */ /* 0x000fc400078e0200 */
[----:B------:R-:W-:Y:S01]  /*1bef0*/  LEA.HI.X.SX32 R11, R11, R15, 0x1, P3 ;  /* 0x0000000f0b0b7211 */ /* 0x000fe200018f0eff */
[----:B------:R4:W-:Y:S01]  /*1bf00*/  STG.E.U16 desc[UR60][R2.64], R72 ;  /* 0x0000004802007986 */ /* 0x0009e2000c10153c */
[----:B------:R-:W5:Y:S01]  /*1bf10*/  LDC R79, c[0x0][0x278] ;  /* 0x00009e00ff4f7b82 */ /* 0x000f620000000800 */
[----:B-1----:R-:W-:-:S07]  /*1bf20*/  IMAD R69, R18, 0x144, RZ ;  /* 0x0000014412457824 */ /* 0x002fce00078e02ff */
[----:B---3--:R-:W1:Y:S01]  /*1bf30*/  LDC R20, c[0x0][0x278] ;  /* 0x00009e00ff147b82 */ /* 0x008e620000000800 */
[----:B------:R-:W-:Y:S01]  /*1bf40*/  IMAD R77, R4, 0x146, RZ ;  /* 0x00000146044d7824 */ /* 0x000fe200078e02ff */
[----:B----4-:R-:W-:-:S06]  /*1bf50*/  PRMT R3, R72, 0x7632, R3 ;  /* 0x0000763248037816 */ /* 0x010fcc0000000003 */
[----:B------:R-:W3:Y:S01]  /*1bf60*/  LDC R71, c[0x0][0x278] ;  /* 0x00009e00ff477b82 */ /* 0x000ee20000000800 */
[----:B------:R4:W-:Y:S01]  /*1bf70*/  STG.E.U16 desc[UR60][R10.64], R3 ;  /* 0x000000030a007986 */ /* 0x0009e2000c10153c */
[----:B------:R-:W-:Y:S01]  /*1bf80*/  IADD3 RZ, P5, R77, R14, RZ ;  /* 0x0000000e4dff7210 */ /* 0x000fe20007fbe0ff */
[----:B0-----:R-:W-:-:S05]  /*1bf90*/  IMAD R13, R13, 0xa3, RZ ;  /* 0x000000a30d0d7824 */ /* 0x001fca00078e02ff */
[----:B------:R-:W0:Y:S01]  /*1bfa0*/  LDC R4, c[0x0][0x278] ;  /* 0x00009e00ff047b82 */ /* 0x000e220000000800 */
[----:B------:R-:W-:Y:S01]  /*1bfb0*/  IADD3 RZ, P3, R69, R14, RZ ;  /* 0x0000000e45ff7210 */ /* 0x000fe20007f7e0ff */
[----:B----4-:R-:W-:-:S06]  /*1bfc0*/  IMAD R11, R16, 0x148, RZ ;  /* 0x00000148100b7824 */ /* 0x010fcc00078e02ff */
[----:B------:R-:W4:Y:S01]  /*1bfd0*/  LDC R77, c[0x0][0x278] ;  /* 0x00009e00ff4d7b82 */ /* 0x000f220000000800 */
[-C--:B------:R-:W-:Y:S02]  /*1bfe0*/  LEA.HI.X.SX32 R3, R117, R15.reuse, 0x1, P3 ;  /* 0x0000000f75037211 */ /* 0x080fe400018f0eff */
[----:B------:R-:W-:-:S05]  /*1bff0*/  LEA.HI.X.SX32 R69, R13, R15, 0x1, P5 ;  /* 0x0000000f0d457211 */ /* 0x000fca00028f0eff */
[----:B------:R-:W0:Y:S01]  /*1c000*/  LDC R18, c[0x0][0x278] ;  /* 0x00009e00ff127b82 */ /* 0x000e220000000800 */
[----:B------:R-:W-:-:S07]  /*1c010*/  IADD3 RZ, P3, R11, R14, RZ ;  /* 0x0000000e0bff7210 */ /* 0x000fce0007f7e0ff */
[----:B------:R-:W4:Y:S01]  /*1c020*/  LDC R22, c[0x0][0x278] ;  /* 0x00009e00ff167b82 */ /* 0x000f220000000800 */
[----:B------:R-:W-:-:S07]  /*1c030*/  LEA.HI.X.SX32 R11, R25, R15, 0x1, P3 ;  /* 0x0000000f190b7211 */ /* 0x000fce00018f0eff */
[----:B------:R-:W4:Y:S01]  /*1c040*/  LDC R13, c[0x0][0x278] ;  /* 0x00009e00ff0d7b82 */ /* 0x000f220000000800 */
[----:B--2---:R-:W-:-:S07]  /*1c050*/  IMAD R2, R81, 0x144, R0 ;  /* 0x0000014451027824 */ /* 0x004fce00078e0200 */
[----:B------:R-:W2:Y:S01]  /*1c060*/  LDC R16, c[0x0][0x278] ;  /* 0x00009e00ff107b82 */ /* 0x000ea20000000800 */
[----:B-1----:R-:W-:-:S07]  /*1c070*/  IMAD R81, R20, 0x14a, RZ ;  /* 0x0000014a14517824 */ /* 0x002fce00078e02ff */
[----:B------:R-:W1:Y:S01]  /*1c080*/  LDC R25, c[0x0][0x278] ;  /* 0x00009e00ff197b82 */ /* 0x000e620000000800 */
[----:B-----5:R-:W-:Y:S01]  /*1c090*/  IMAD R68, R79, 0x146, R0 ;  /* 0x000001464f447824 */ /* 0x020fe200078e0200 */
[----:B------:R-:W-:Y:S01]  /*1c0a0*/  PRMT R34, R73, 0x7632, R34 ;  /* 0x0000763249227816 */ /* 0x000fe20000000022 */
[----:B------:R5:W-:Y:S01]  /*1c0b0*/  STG.E.U16 desc[UR60][R2.64], R73 ;  /* 0x0000004902007986 */ /* 0x000be2000c10153c */
[----:B---3--:R-:W-:Y:S01]  /*1c0c0*/  IMAD R10, R71, 0x148, R0 ;  /* 0x00000148470a7824 */ /* 0x008fe200078e0200 */
[----:B------:R-:W-:-:S03]  /*1c0d0*/  IADD3 RZ, P3, R81, R14, RZ ;  /* 0x0000000e51ff7210 */ /* 0x000fc60007f7e0ff */
[----:B------:R-:W3:Y:S01]  /*1c0e0*/  LDC R79, c[0x0][0x278] ;  /* 0x00009e00ff4f7b82 */ /* 0x000ee20000000800 */
[----:B------:R4:W-:Y:S01]  /*1c0f0*/  STG.E.U16 desc[UR60][R68.64], R34 ;  /* 0x0000002244007986 */ /* 0x0009e2000c10153c */
[----:B0-----:R-:W-:Y:S02]  /*1c100*/  IMAD R71, R18, 0x14c, RZ ;  /* 0x0000014c12477824 */ /* 0x001fe400078e02ff */
[----:B-----5:R-:W-:-:S04]  /*1c110*/  IMAD R3, R4, 0xa5, RZ ;  /* 0x000000a504037824 */ /* 0x020fc800078e02ff */
[----:B------:R-:W0:Y:S01]  /*1c120*/  LDC R20, c[0x0][0x278] ;  /* 0x00009e00ff147b82 */ /* 0x000e220000000800 */
[----:B------:R5:W-:Y:S01]  /*1c130*/  STG.E.U16 desc[UR60][R10.64], R74 ;  /* 0x0000004a0a007986 */ /* 0x000be2000c10153c */
[----:B----4-:R-:W-:Y:S01]  /*1c140*/  IMAD R2, R77, 0x14a, R0 ;  /* 0x0000014a4d027824 */ /* 0x010fe200078e0200 */
[----:B------:R-:W-:Y:S01]  /*1c150*/  LEA.HI.X.SX32 R3, R3, R15, 0x1, P3 ;  /* 0x0000000f03037211 */ /* 0x000fe200018f0eff */
[----:B------:R-:W-:-:S04]  /*1c160*/  IMAD R73, R22, 0x14e, RZ ;  /* 0x0000014e16497824 */ /* 0x000fc800078e02ff */
[----:B------:R-:W4:Y:S01]  /*1c170*/  LDC R69, c[0x0][0x278] ;  /* 0x00009e00ff457b82 */ /* 0x000f220000000800 */
[----:B-----5:R-:W-:-:S07]  /*1c180*/  PRMT R11, R74, 0x7632, R11 ;  /* 0x000076324a0b7816 */ /* 0x020fce000000000b */
[----:B------:R-:W5:Y:S01]  /*1c190*/  LDC R4, c[0x0][0x278] ;  /* 0x00009e00ff047b82 */ /* 0x000f620000000800 */
[-C--:B------:R-:W-:Y:S01]  /*1c1a0*/  IADD3 RZ, P3, R71, R14.reuse, RZ ;  /* 0x0000000e47ff7210 */ /* 0x080fe20007f7e0ff */
[----:B------:R2:W-:Y:S01]  /*1c1b0*/  STG.E.U16 desc[UR60][R2.64], R11 ;  /* 0x0000000b02007986 */ /* 0x0005e2000c10153c */
[----:B------:R-:W-:Y:S01]  /*1c1c0*/  IMAD R13, R13, 0xa7, RZ ;  /* 0x000000a70d0d7824 */ /* 0x000fe200078e02ff */
[----:B------:R-:W-:-:S04]  /*1c1d0*/  IADD3 RZ, P5, R73, R14, RZ ;  /* 0x0000000e49ff7210 */ /* 0x000fc80007fbe0ff */
[----:B------:R-:W5:Y:S01]  /*1c1e0*/  LDC R18, c[0x0][0x278] ;  /* 0x00009e00ff127b82 */ /* 0x000f620000000800 */
[----:B-1----:R-:W-:Y:S02]  /*1c1f0*/  IMAD R24, R25, 0x14e, R0 ;  /* 0x0000014e19187824 */ /* 0x002fe400078e0200 */
[----:B--2---:R-:W-:-:S05]  /*1c200*/  IMAD R3, R16, 0x150, RZ ;  /* 0x0000015010037824 */ /* 0x004fca00078e02ff */
[----:B------:R-:W1:Y:S01]  /*1c210*/  LDC R71, c[0x0][0x278] ;  /* 0x00009e00ff477b82 */ /* 0x000e620000000800 */
[-C--:B------:R-:W-:Y:S02]  /*1c220*/  LEA.HI.X.SX32 R11, R119, R15.reuse, 0x1, P3 ;  /* 0x0000000f770b7211 */ /* 0x080fe400018f0eff */
[----:B------:R-:W-:Y:S02]  /*1c230*/  LEA.HI.X.SX32 R25, R13, R15, 0x1, P5 ;  /* 0x0000000f0d197211 */ /* 0x000fe400028f0eff */
[----:B------:R-:W-:-:S03]  /*1c240*/  IADD3 RZ, P3, R3, R14, RZ ;  /* 0x0000000e03ff7210 */ /* 0x000fc60007f7e0ff */
[----:B------:R-:W2:Y:S01]  /*1c250*/  LDC R22, c[0x0][0x278] ;  /* 0x00009e00ff167b82 */ /* 0x000ea20000000800 */
[----:B------:R-:W-:-:S07]  /*1c260*/  LEA.HI.X.SX32 R3, R23, R15, 0x1, P3 ;  /* 0x0000000f17037211 */ /* 0x000fce00018f0eff */
[----:B------:R-:W2:Y:S01]  /*1c270*/  LDC R13, c[0x0][0x278] ;  /* 0x00009e00ff0d7b82 */ /* 0x000ea20000000800 */
[----:B---3--:R-:W-:-:S07]  /*1c280*/  IMAD R10, R79, 0x14c, R0 ;  /* 0x0000014c4f0a7824 */ /* 0x008fce00078e0200 */
[----:B------:R-:W3:Y:S01]  /*1c290*/  LDC R16, c[0x0][0x278] ;  /* 0x00009e00ff107b82 */ /* 0x000ee20000000800 */
[----:B0-----:R-:W-:-:S07]  /*1c2a0*/  IMAD R77, R20, 0x152, RZ ;  /* 0x00000152144d7824 */ /* 0x001fce00078e02ff */
[----:B------:R-:W0:Y:S01]  /*1c2b0*/  LDC R23, c[0x0][0x278] ;  /* 0x00009e00ff177b82 */ /* 0x000e220000000800 */
[----:B------:R-:W-:Y:S01]  /*1c2c0*/  PRMT R26, R75, 0x7632, R26 ;  /* 0x000076324b1a7816 */ /* 0x000fe2000000001a */
[----:B------:R1:W-:Y:S01]  /*1c2d0*/  STG.E.U16 desc[UR60][R10.64], R75 ;  /* 0x0000004b0a007986 */ /* 0x0003e2000c10153c */
[----:B----4-:R-:W-:-:S05]  /*1c2e0*/  IMAD R2, R69, 0x150, R0 ;  /* 0x0000015045027824 */ /* 0x010fca00078e0200 */
[----:B------:R-:W4:Y:S01]  /*1c2f0*/  LDC R73, c[0x0][0x278] ;  /* 0x00009e00ff497b82 */ /* 0x000f220000000800 */
[----:B------:R-:W-:Y:S01]  /*1c300*/  IADD3 RZ, P3, R77, R14, RZ ;  /* 0x0000000e4dff7210 */ /* 0x000fe20007f7e0ff */
[----:B-----5:R-:W-:Y:S01]  /*1c310*/  IMAD R69, R18, 0x154, RZ ;  /* 0x0000015412457824 */ /* 0x020fe200078e02ff */
[----:B------:R-:W-:Y:S01]  /*1c320*/  STG.E.U16 desc[UR60][R24.64], R26 ;  /* 0x0000001a18007986 */ /* 0x000fe2000c10153c */
[----:B-1----:R-:W-:-:S04]  /*1c330*/  IMAD R11, R4, 0xa9, RZ ;  /* 0x000000a9040b7824 */ /* 0x002fc800078e02ff */
[----:B------:R-:W1:Y:S01]  /*1c340*/  LDC R20, c[0x0][0x278] ;  /* 0x00009e00ff147b82 */ /* 0x000e620000000800 */
[----:B------:R5:W-:Y:S01]  /*1c350*/  STG.E.U16 desc[UR60][R2.64], R60 ;  /* 0x0000003c02007986 */ /* 0x000be2000c10153c */
[----:B------:R-:W-:Y:S01]  /*1c360*/  IMAD R10, R71, 0x152, R0 ;  /* 0x00000152470a7824 */ /* 0x000fe200078e0200 */
[----:B------:R-:W-:-:S05]  /*1c370*/  LEA.HI.X.SX32 R11, R11, R15, 0x1, P3 ;  /* 0x0000000f0b0b7211 */ /* 0x000fca00018f0eff */
[----:B------:R-:W1:Y:S01]  /*1c380*/  LDC R4, c[0x0][0x278] ;  /* 0x00009e00ff047b82 */ /* 0x000e620000000800 */
[----:B--2---:R-:W-:Y:S01]  /*1c390*/  IMAD R71, R22, 0x156, RZ ;  /* 0x0000015616477824 */ /* 0x004fe200078e02ff */
[----:B-----5:R-:W-:-:S06]  /*1c3a0*/  PRMT R3, R60, 0x7632, R3 ;  /* 0x000076323c037816 */ /* 0x020fcc0000000003 */
[----:B------:R-:W2:Y:S01]  /*1c3b0*/  LDC R18, c[0x0][0x278] ;  /* 0x00009e00ff127b82 */ /* 0x000ea20000000800 */
[-C--:B------:R-:W-:Y:S01]  /*1c3c0*/  IADD3 RZ, P3, R69, R14.reuse, RZ ;  /* 0x0000000e45ff7210 */ /* 0x080fe20007f7e0ff */
[----:B------:R3:W-:Y:S06]  /*1c3d0*/  STG.E.U16 desc[UR60][R10.64], R3 ;  /* 0x000000030a007986 */ /* 0x0007ec000c10153c */
[----:B------:R-:W5:Y:S01]  /*1c3e0*/  LDC R25, c[0x0][0x278] ;  /* 0x00009e00ff197b82 */ /* 0x000f620000000800 */
[----:B------:R-:W-:Y:S01]  /*1c3f0*/  IMAD R13, R13, 0xab, RZ ;  /* 0x000000ab0d0d7824 */ /* 0x000fe200078e02ff */
[----:B------:R-:W-:Y:S01]  /*1c400*/  IADD3 RZ, P5, R71, R14, RZ ;  /* 0x0000000e47ff7210 */ /* 0x000fe20007fbe0ff */
[----:B---3--:R-:W-:-:S05]  /*1c410*/  IMAD R11, R16, 0x158, RZ ;  /* 0x00000158100b7824 */ /* 0x008fca00078e02ff */
[----:B------:R-:W3:Y:S01]  /*1c420*/  LDC R69, c[0x0][0x278] ;  /* 0x00009e00ff457b82 */ /* 0x000ee20000000800 */
[-C--:B------:R-:W-:Y:S01]  /*1c430*/  LEA.HI.X.SX32 R3, R181, R15.reuse, 0x1, P3 ;  /* 0x0000000fb5037211 */ /* 0x080fe200018f0eff */
[----:B0-----:R-:W-:Y:S01]  /*1c440*/  IMAD R22, R23, 0x156, R0 ;  /* 0x0000015617167824 */ /* 0x001fe200078e0200 */
[----:B------:R-:W-:Y:S02]  /*1c450*/  LEA.HI.X.SX32 R23, R13, R15, 0x1, P5 ;  /* 0x0000000f0d177211 */ /* 0x000fe400028f0eff */
[----:B------:R-:W-:-:S03]  /*1c460*/  IADD3 RZ, P3, R11, R14, RZ ;  /* 0x0000000e0bff7210 */ /* 0x000fc60007f7e0ff */
[----:B------:R-:W0:Y:S01]  /*1c470*/  LDC R24, c[0x0][0x278] ;  /* 0x00009e00ff187b82 */ /* 0x000e220000000800 */
[----:B----4-:R-:W-:Y:S01]  /*1c480*/  IMAD R2, R73, 0x154, R0 ;  /* 0x0000015449027824 */ /* 0x010fe200078e0200 */
[----:B------:R-:W-:Y:S01]  /*1c490*/  LEA.HI.X.SX32 R11, R19, R15, 0x1, P3 ;  /* 0x0000000f130b7211 */ /* 0x000fe200018f0eff */
[----:B-1----:R-:W-:Y:S01]  /*1c4a0*/  IMAD R73, R20, 0x15a, RZ ;  /* 0x0000015a14497824 */ /* 0x002fe200078e02ff */
[----:B------:R-:W-:-:S04]  /*1c4b0*/  PRMT R26, R61, 0x7632, R26 ;  /* 0x000076323d1a7816 */ /* 0x000fc8000000001a */
[----:B------:R-:W1:Y:S08]  /*1c4c0*/  LDC R13, c[0x0][0x278] ;  /* 0x00009e00ff0d7b82 */ /* 0x000e700000000800 */
[----:B------:R-:W4:Y:S01]  /*1c4d0*/  LDC R16, c[0x0][0x278] ;  /* 0x00009e00ff107b82 */ /* 0x000f220000000800 */
[----:B------:R2:W-:Y:S01]  /*1c4e0*/  STG.E.U16 desc[UR60][R2.64], R61 ;  /* 0x0000003d02007986 */ /* 0x0005e2000c10153c */
[----:B------:R-:W-:-:S06]  /*1c4f0*/  IADD3 RZ, P3, R73, R14, RZ ;  /* 0x0000000e49ff7210 */ /* 0x000fcc0007f7e0ff */
[----:B------:R-:W4:Y:S01]  /*1c500*/  LDC R19, c[0x0][0x278] ;  /* 0x00009e00ff137b82 */ /* 0x000f220000000800 */
[----:B------:R5:W-:Y:S07]  /*1c510*/  STG.E.U16 desc[UR60][R22.64], R26 ;  /* 0x0000001a16007986 */ /* 0x000bee000c10153c */
[----:B------:R-:W4:Y:S01]  /*1c520*/  LDC R71, c[0x0][0x278] ;  /* 0x00009e00ff477b82 */ /* 0x000f220000000800 */
[----:B--2---:R-:W-:Y:S02]  /*1c530*/  IMAD R3, R4, 0xad, RZ ;  /* 0x000000ad04037824 */ /* 0x004fe400078e02ff */
[----:B-----5:R-:W-:-:S02]  /*1c540*/  IMAD R10, R25, 0x158, R0 ;  /* 0x00000158190a7824 */ /* 0x020fc400078e0200 */
[----:B------:R-:W-:-:S03]  /*1c550*/  IMAD R23, R18, 0x15c, RZ ;  /* 0x0000015c12177824 */ /* 0x000fc600078e02ff */
[----:B------:R-:W2:Y:S01]  /*1c560*/  LDC R20, c[0x0][0x278] ;  /* 0x00009e00ff147b82 */ /* 0x000ea20000000800 */
[----:B------:R-:W-:Y:S02]  /*1c570*/  LEA.HI.X.SX32 R3, R3, R15, 0x1, P3 ;  /* 0x0000000f03037211 */ /* 0x000fe400018f0eff */
[----:B------:R-:W-:-:S05]  /*1c580*/  IADD3 RZ, P3, R23, R14, RZ ;  /* 0x0000000e17ff7210 */ /* 0x000fca0007f7e0ff */
[----:B------:R-:W5:Y:S01]  /*1c590*/  LDC R4, c[0x0][0x278] ;  /* 0x00009e00ff047b82 */ /* 0x000f620000000800 */
[----:B------:R1:W-:Y:S01]  /*1c5a0*/  STG.E.U16 desc[UR60][R10.64], R62 ;  /* 0x0000003e0a007986 */ /* 0x0003e2000c10153c */
[----:B---3--:R-:W-:-:S06]  /*1c5b0*/  IMAD R2, R69, 0x15a, R0 ;  /* 0x0000015a45027824 */ /* 0x008fcc00078e0200 */
[----:B------:R-:W3:Y:S01]  /*1c5c0*/  LDC R22, c[0x0][0x278] ;  /* 0x00009e00ff167b82 */ /* 0x000ee20000000800 */
[----:B0-----:R-:W-:Y:S01]  /*1c5d0*/  IMAD R61, R24, 0x15e, RZ ;  /* 0x0000015e183d7824 */ /* 0x001fe200078e02ff */
[----:B-1----:R-:W-:-:S06]  /*1c5e0*/  PRMT R11, R62, 0x7632, R11 ;  /* 0x000076323e0b7816 */ /* 0x002fcc000000000b */
[----:B------:R-:W0:Y:S08]  /*1c5f0*/  LDC R25, c[0x0][0x278] ;  /* 0x00009e00ff197b82 */ /* 0x000e300000000800 */
[----:B------:R-:W1:Y:S01]  /*1c600*/  LDC R23, c[0x0][0x278] ;  /* 0x00009e00ff177b82 */ /* 0x000e620000000800 */
[----:B------:R2:W-:Y:S01]  /*1c610*/  STG.E.U16 desc[UR60][R2.64], R11 ;  /* 0x0000000b02007986 */ /* 0x0005e2000c10153c */
[----:B------:R-:W-:Y:S01]  /*1c620*/  IMAD R13, R13, 0xaf, RZ ;  /* 0x000000af0d0d7824 */ /* 0x000fe200078e02ff */
[----:B------:R-:W-:Y:S01]  /*1c630*/  IADD3 RZ, P5, R61, R14, RZ ;  /* 0x0000000e3dff7210 */ /* 0x000fe20007fbe0ff */
[----:B----4-:R-:W-:-:S04]  /*1c640*/  IMAD R18, R19, 0x15e, R0 ;  /* 0x0000015e13127824 */ /* 0x010fc800078e0200 */
[----:B------:R-:W4:Y:S01]  /*1c650*/  LDC R61, c[0x0][0x278] ;  /* 0x00009e00ff3d7b82 */ /* 0x000f220000000800 */
[----:B--2---:R-:W-:Y:S01]  /*1c660*/  IMAD R3, R16, 0x160, RZ ;  /* 0x0000016010037824 */ /* 0x004fe200078e02ff */
[-C--:B------:R-:W-:Y:S01]  /*1c670*/  LEA.HI.X.SX32 R11, R121, R15.reuse, 0x1, P3 ;  /* 0x0000000f790b7211 */ /* 0x080fe200018f0eff */
[----:B------:R-:W-:Y:S01]  /*1c680*/  IMAD R10, R71, 0x15c, R0 ;  /* 0x0000015c470a7824 */ /* 0x000fe200078e0200 */
[----:B------:R-:W-:-:S04]  /*1c690*/  LEA.HI.X.SX32 R19, R13, R15, 0x1, P5 ;  /* 0x0000000f0d137211 */ /* 0x000fc800028f0eff */
[----:B------:R-:W2:Y:S01]  /*1c6a0*/  LDC R69, c[0x0][0x278] ;  /* 0x00009e00ff457b82 */ /* 0x000ea20000000800 */
[----:B------:R-:W-:Y:S01]  /*1c6b0*/  IADD3 RZ, P3, R3, R14, RZ ;  /* 0x0000000e03ff7210 */ /* 0x000fe20007f7e0ff */
[----:B------:R-:W-:Y:S01]  /*1c6c0*/  IMAD R71, R20, 0x162, RZ ;  /* 0x0000016214477824 */ /* 0x000fe200078e02ff */
[----:B------:R-:W-:Y:S01]  /*1c6d0*/  PRMT R24, R63, 0x7632, R24 ;  /* 0x000076323f187816 */ /* 0x000fe20000000018 */
[----:B------:R5:W-:Y:S01]  /*1c6e0*/  STG.E.U16 desc[UR60][R10.64], R63 ;  /* 0x0000003f0a007986 */ /* 0x000be2000c10153c */
[----:B------:R-:W-:-:S03]  /*1c6f0*/  LEA.HI.X.SX32 R3, R17, R15, 0x1, P3 ;  /* 0x0000000f11037211 */ /* 0x000fc600018f0eff */
[----:B------:R-:W2:Y:S01]  /*1c700*/  LDC R13, c[0x0][0x278] ;  /* 0x00009e00ff0d7b82 */ /* 0x000ea20000000800 */
[----:B------:R3:W-:Y:S01]  /*1c710*/  STG.E.U16 desc[UR60][R18.64], R24 ;  /* 0x0000001812007986 */ /* 0x0007e2000c10153c */
[----:B------:R-:W-:-:S06]  /*1c720*/  IADD3 RZ, P3, R71, R14, RZ ;  /* 0x0000000e47ff7210 */ /* 0x000fcc0007f7e0ff */
[----:B------:R-:W2:Y:S01]  /*1c730*/  LDC R20, c[0x0][0x278] ;  /* 0x00009e00ff147b82 */ /* 0x000ea20000000800 */
[----:B-----5:R-:W-:Y:S02]  /*1c740*/  IMAD R11, R4, 0xb1, RZ ;  /* 0x000000b1040b7824 */ /* 0x020fe400078e02ff */
[----:B---3--:R-:W-:-:S05]  /*1c750*/  IMAD R19, R22, 0x164, RZ ;  /* 0x0000016416137824 */ /* 0x008fca00078e02ff */
[----:B------:R-:W3:Y:S01]  /*1c760*/  LDC R17, c[0x0][0x278] ;  /* 0x00009e00ff117b82 */ /* 0x000ee20000000800 */
[----:B0-----:R-:W-:Y:S01]  /*1c770*/  IMAD R2, R25, 0x160, R0 ;  /* 0x0000016019027824 */ /* 0x001fe200078e0200 */
[----:B------:R-:W-:Y:S01]  /*1c780*/  LEA.HI.X.SX32 R11, R11, R15, 0x1, P3 ;  /* 0x0000000f0b0b7211 */ /* 0x000fe200018f0eff */
[----:B-1----:R-:W-:Y:S01]  /*1c790*/  IMAD R25, R23, 0x166, RZ ;  /* 0x0000016617197824 */ /* 0x002fe200078e02ff */
[----:B------:R-:W-:-:S04]  /*1c7a0*/  IADD3 RZ, P3, R19, R14, RZ ;  /* 0x0000000e13ff7210 */ /* 0x000fc80007f7e0ff */
[----:B------:R-:W0:Y:S01]  /*1c7b0*/  LDC R18, c[0x0][0x278] ;  /* 0x00009e00ff127b82 */ /* 0x000e220000000800 */
[----:B------:R-:W-:-:S07]  /*1c7c0*/  IADD3 RZ, P5, R25, R14, RZ ;  /* 0x0000000e19ff7210 */ /* 0x000fce0007fbe0ff */
[----:B------:R-:W1:Y:S08]  /*1c7d0*/  LDC R23, c[0x0][0x278] ;  /* 0x00009e00ff177b82 */ /* 0x000e700000000800 */
[----:B------:R-:W5:Y:S01]  /*1c7e0*/  LDC R4, c[0x0][0x278] ;  /* 0x00009e00ff047b82 */ /* 0x000f620000000800 */
[----:B------:R2:W-:Y:S07]  /*1c7f0*/  STG.E.U16 desc[UR60][R2.64], R64 ;  /* 0x0000004002007986 */ /* 0x0005ee000c10153c */
[----:B------:R-:W5:Y:S01]  /*1c800*/  LDC R19, c[0x0][0x278] ;  /* 0x00009e00ff137b82 */ /* 0x000f620000000800 */
[----:B----4-:R-:W-:Y:S01]  /*1c810*/  IMAD R10, R61, 0x162, R0 ;  /* 0x000001623d0a7824 */ /* 0x010fe200078e0200 */
[----:B--2---:R-:W-:-:S06]  /*1c820*/  PRMT R3, R64, 0x7632, R3 ;  /* 0x0000763240037816 */ /* 0x004fcc0000000003 */
[----:B------:R-:W2:Y:S01]  /*1c830*/  LDC R25, c[0x0][0x278] ;  /* 0x00009e00ff197b82 */ /* 0x000ea20000000800 */
[----:B------:R-:W-:Y:S01]  /*1c840*/  IMAD R13, R13, 0xb3, RZ ;  /* 0x000000b30d0d7824 */ /* 0x000fe200078e02ff */
[----:B------:R4:W-:Y:S06]  /*1c850*/  STG.E.U16 desc[UR60][R10.64], R3 ;  /* 0x000000030a007986 */ /* 0x0009ec000c10153c */
[----:B------:R-:W2:Y:S01]  /*1c860*/  LDC R22, c[0x0][0x278] ;  /* 0x00009e00ff167b82 */ /* 0x000ea20000000800 */
[--C-:B---3--:R-:W-:Y:S01]  /*1c870*/  IMAD R16, R17, 0x166, R0.reuse ;  /* 0x0000016611107824 */ /* 0x108fe200078e0200 */
[----:B------:R-:W-:Y:S01]  /*1c880*/  LEA.HI.X.SX32 R17, R13, R15, 0x1, P5 ;  /* 0x0000000f0d117211 */ /* 0x000fe200028f0eff */
[----:B------:R-:W-:-:S02]  /*1c890*/  IMAD R2, R69, 0x164, R0 ;  /* 0x0000016445027824 */ /* 0x000fc400078e0200 */
[----:B----4-:R-:W-:Y:S01]  /*1c8a0*/  IMAD R11, R20, 0x168, RZ ;  /* 0x00000168140b7824 */ /* 0x010fe200078e02ff */
[-C--:B------:R-:W-:Y:S02]  /*1c8b0*/  LEA.HI.X.SX32 R3, R183, R15.reuse, 0x1, P3 ;  /* 0x0000000fb7037211 */ /* 0x080fe400018f0eff */
[----:B------:R-:W3:Y:S01]  /*1c8c0*/  LDC R13, c[0x0][0x278] ;  /* 0x00009e00ff0d7b82 */ /* 0x000ee20000000800 */
[----:B------:R-:W-:Y:S01]  /*1c8d0*/  PRMT R24, R65, 0x7632, R24 ;  /* 0x0000763241187816 */ /* 0x000fe20000000018 */
[----:B0-----:R-:W-:Y:S01]  /*1c8e0*/  IMAD R63, R18, 0x16a, RZ ;  /* 0x0000016a123f7824 */ /* 0x001fe200078e02ff */
[-C--:B------:R-:W-:Y:S01]  /*1c8f0*/  IADD3 RZ, P3, R11, R14.reuse, RZ ;  /* 0x0000000e0bff7210 */ /* 0x080fe20007f7e0ff */
[----:B------:R0:W-:Y:S01]  /*1c900*/  STG.E.U16 desc[UR60][R2.64], R65 ;  /* 0x0000004102007986 */ /* 0x0001e2000c10153c */
[----:B-1----:R-:W-:Y:S02]  /*1c910*/  IMAD R10, R23, 0x168, R0 ;  /* 0x00000168170a7824 */ /* 0x002fe400078e0200 */
[----:B------:R-:W-:Y:S01]  /*1c920*/  LEA.HI.X.SX32 R11, R35, R15, 0x1, P3 ;  /* 0x0000000f230b7211 */ /* 0x000fe200018f0eff */
[----:B------:R1:W-:Y:S01]  /*1c930*/  STG.E.U16 desc[UR60][R16.64], R24 ;  /* 0x0000001810007986 */ /* 0x0003e2000c10153c */
[----:B------:R-:W4:Y:S01]  /*1c940*/  LDC R61, c[0x0][0x278] ;  /* 0x00009e00ff3d7b82 */ /* 0x000f220000000800 */
[----:B------:R-:W-:Y:S01]  /*1c950*/  IADD3 RZ, P3, R63, R14, RZ ;  /* 0x0000000e3fff7210 */ /* 0x000fe20007f7e0ff */
[----:B-----5:R-:W-:-:S02]  /*1c960*/  IMAD R19, R19, 0x16c, RZ ;  /* 0x0000016c13137824 */ /* 0x020fc400078e02ff */
[----:B0-----:R-:W-:-:S04]  /*1c970*/  IMAD R3, R4, 0xb5, RZ ;  /* 0x000000b504037824 */ /* 0x001fc800078e02ff */
[----:B------:R-:W0:Y:S01]  /*1c980*/  LDC R23, c[0x0][0x278] ;  /* 0x00009e00ff177b82 */ /* 0x000e220000000800 */
[----:B--2---:R-:W-:Y:S01]  /*1c990*/  IMAD R2, R25, 0x16a, R0 ;  /* 0x0000016a19027824 */ /* 0x004fe200078e0200 */
[----:B------:R-:W-:-:S06]  /*1c9a0*/  LEA.HI.X.SX32 R3, R3, R15, 0x1, P3 ;  /* 0x0000000f03037211 */ /* 0x000fcc00018f0eff */
[----:B-1----:R-:W1:Y:S01]  /*1c9b0*/  LDC R16, c[0x0][0x278] ;  /* 0x00009e00ff107b82 */ /* 0x002e620000000800 */
[----:B------:R-:W-:-:S07]  /*1c9c0*/  IADD3 RZ, P3, R19, R14, RZ ;  /* 0x0000000e13ff7210 */ /* 0x000fce0007f7e0ff */
[----:B------:R-:W2:Y:S01]  /*1c9d0*/  LDC R18, c[0x0][0x278] ;  /* 0x00009e00ff127b82 */ /* 0x000ea20000000800 */
[----:B------:R-:W-:-:S07]  /*1c9e0*/  IMAD R25, R22, 0x16e, RZ ;  /* 0x0000016e16197824 */ /* 0x000fce00078e02ff */
[----:B------:R-:W5:Y:S01]  /*1c9f0*/  LDC R4, c[0x0][0x278] ;  /* 0x00009e00ff047b82 */ /* 0x000f620000000800 */
[----:B------:R-:W-:-:S07]  /*1ca00*/  IADD3 RZ, P5, R25, R14, RZ ;  /* 0x0000000e19ff7210 */ /* 0x000fce0007fbe0ff */
[----:B------:R-:W5:Y:S01]  /*1ca10*/  LDC R19, c[0x0][0x278] ;  /* 0x00009e00ff137b82 */ /* 0x000f620000000800 */
[----:B------:R4:W-:Y:S07]  /*1ca20*/  STG.E.U16 desc[UR60][R10.64], R66 ;  /* 0x000000420a007986 */ /* 0x0009ee000c10153c */
[----:B------:R-:W5:Y:S01]  /*1ca30*/  LDC R17, c[0x0][0x278] ;  /* 0x00009e00ff117b82 */ /* 0x000f620000000800 */
[----:B---3--:R-:W-:-:S07]  /*1ca40*/  IMAD R13, R13, 0xb7, RZ ;  /* 0x000000b70d0d7824 */ /* 0x008fce00078e02ff */
[----:B------:R-:W3:Y:S01]  /*1ca50*/  LDC R22, c[0x0][0x278] ;  /* 0x00009e00ff167b82 */ /* 0x000ee20000000800 */
[----:B----4-:R-:W-:-:S07]  /*1ca60*/  PRMT R11, R66, 0x7632, R11 ;  /* 0x00007632420b7816 */ /* 0x010fce000000000b */
[----:B------:R-:W4:Y:S01]  /*1ca70*/  LDC R25, c[0x0][0x278] ;  /* 0x00009e00ff197b82 */ /* 0x000f220000000800 */
[----:B------:R0:W-:Y:S01]  /*1ca80*/  STG.E.U16 desc[UR60][R2.64], R11 ;  /* 0x0000000b02007986 */ /* 0x0001e2000c10153c */
[----:B------:R-:W-:Y:S02]  /*1ca90*/  IMAD R10, R61, 0x16c, R0 ;  /* 0x0000016c3d0a7824 */ /* 0x000fe400078e0200 */
[----:B--2---:R-:W-:-:S04]  /*1caa0*/  IMAD R35, R18, 0x170, RZ ;  /* 0x0000017012237824 */ /* 0x004fc800078e02ff */
[----:B------:R-:W2:Y:S01]  /*1cab0*/  LDC R20, c[0x0][0x278] ;  /* 0x00009e00ff147b82 */ /* 0x000ea20000000800 */
[-C--:B0-----:R-:W-:Y:S01]  /*1cac0*/  LEA.HI.X.SX32 R3, R13, R15.reuse, 0x1, P5 ;  /* 0x0000000f0d037211 */ /* 0x081fe200028f0eff */
[----:B------:R-:W-:Y:S01]  /*1cad0*/  IMAD R2, R23, 0x16e, R0 ;  /* 0x0000016e17027824 */ /* 0x000fe200078e0200 */
[----:B------:R-:W-:Y:S01]  /*1cae0*/  LEA.HI.X.SX32 R11, R101, R15, 0x1, P3 ;  /* 0x0000000f650b7211 */ /* 0x000fe200018f0eff */
[----:B-1----:R-:W-:Y:S01]  /*1caf0*/  IMAD R13, R16, 0x172, RZ ;  /* 0x00000172100d7824 */ /* 0x002fe200078e02ff */
[----:B------:R-:W-:-:S03]  /*1cb00*/  PRMT R23, R67, 0x7632, R23 ;  /* 0x0000763243177816 */ /* 0x000fc60000000017 */
[----:B------:R-:W0:Y:S01]  /*1cb10*/  LDC R18, c[0x0][0x278] ;  /* 0x00009e00ff127b82 */ /* 0x000e220000000800 */
[-C--:B------:R-:W-:Y:S01]  /*1cb20*/  IADD3 RZ, P3, R35, R14.reuse, RZ ;  /* 0x0000000e23ff7210 */ /* 0x080fe20007f7e0ff */
[----:B------:R-:W-:Y:S01]  /*1cb30*/  STG.E.U16 desc[UR60][R10.64], R67 ;  /* 0x000000430a007986 */ /* 0x000fe2000c10153c */
[----:B------:R-:W-:Y:S01]  /*1cb40*/  IADD3 RZ, P5, R13, R14, RZ ;  /* 0x0000000e0dff7210 */ /* 0x000fe20007fbe0ff */
[----:B-----5:R-:W-:Y:S02]  /*1cb50*/  IMAD R13, R4, 0xb9, RZ ;  /* 0x000000b9040d7824 */ /* 0x020fe400078e02ff */
[----:B------:R1:W-:Y:S01]  /*1cb60*/  STG.E.U16 desc[UR60][R2.64], R23 ;  /* 0x0000001702007986 */ /* 0x0003e2000c10153c */
[----:B------:R-:W-:Y:S01]  /*1cb70*/  IMAD R19, R19, 0x174, RZ ;  /* 0x0000017413137824 */ /* 0x000fe200078e02ff */
[----:B------:R-:W5:Y:S01]  /*1cb80*/  LDC R35, c[0x0][0x278] ;  /* 0x00009e00ff237b82 */ /* 0x000f620000000800 */
[----:B------:R-:W-:Y:S01]  /*1cb90*/  IMAD R16, R17, 0x170, R0 ;  /* 0x0000017011107824 */ /* 0x000fe200078e0200 */
[----:B------:R-:W-:-:S02]  /*1cba0*/  LEA.HI.X.SX32 R17, R187, R15, 0x1, P3 ;  /* 0x0000000fbb117211 */ /* 0x000fc400018f0eff */
[----:B------:R-:W-:-:S04]  /*1cbb0*/  IADD3 RZ, P3, R19, R14, RZ ;  /* 0x0000000e13ff7210 */ /* 0x000fc80007f7e0ff */
[----:B------:R-:W5:Y:S01]  /*1cbc0*/  LDC R19, c[0x0][0x278] ;  /* 0x00009e00ff137b82 */ /* 0x000f620000000800 */
[----:B-1----:R-:W-:Y:S01]  /*1cbd0*/  LEA.HI.X.SX32 R3, R13, R15, 0x1, P5 ;  /* 0x0000000f0d037211 */ /* 0x002fe200028f0eff */
[----:B---3--:R-:W-:-:S06]  /*1cbe0*/  IMAD R13, R22, 0x178, RZ ;  /* 0x00000178160d7824 */ /* 0x008fcc00078e02ff */
[----:B------:R-:W1:Y:S01]  /*1cbf0*/  LDC R23, c[0x0][0x278] ;  /* 0x00009e00ff177b82 */ /* 0x000e620000000800 */
[----:B----4-:R-:W-:Y:S01]  /*1cc00*/  IMAD R2, R25, 0x172, R0 ;  /* 0x0000017219027824 */ /* 0x010fe200078e0200 */
[----:B------:R-:W-:-:S06]  /*1cc10*/  IADD3 RZ, P6, R13, R14, RZ ;  /* 0x0000000e0dff7210 */ /* 0x000fcc0007fde0ff */
[----:B------:R-:W3:Y:S01]  /*1cc20*/  LDC R61, c[0x0][0x278] ;  /* 0x00009e00ff3d7b82 */ /* 0x000ee20000000800 */
[----:B------:R4:W-:Y:S07]  /*1cc30*/  STG.E.U16 desc[UR60][R16.64], R52 ;  /* 0x0000003410007986 */ /* 0x0009ee000c10153c */
[----:B------:R-:W3:Y:S08]  /*1cc40*/  LDC R63, c[0x0][0x278] ;  /* 0x00009e00ff3f7b82 */ /* 0x000ef00000000800 */
[----:B------:R-:W3:Y:S01]  /*1cc50*/  LDC R25, c[0x0][0x278] ;  /* 0x00009e00ff197b82 */ /* 0x000ee20000000800 */
[----:B----4-:R-:W-:-:S07]  /*1cc60*/  LEA.HI.X.SX32 R17, R21, R15, 0x1, P6 ;  /* 0x0000000f15117211 */ /* 0x010fce00030f0eff */
[----:B------:R-:W4:Y:S01]  /*1cc70*/  LDC R4, c[0x0][0x278] ;  /* 0x00009e00ff047b82 */ /* 0x000f220000000800 */
[----:B--2---:R-:W-:-:S07]  /*1cc80*/  IMAD R11, R20, 0x176, RZ ;  /* 0x00000176140b7824 */ /* 0x004fce00078e02ff */
[----:B------:R-:W2:Y:S01]  /*1cc90*/  LDC R22, c[0x0][0x278] ;  /* 0x00009e00ff167b82 */ /* 0x000ea20000000800 */
[----:B------:R-:W-:-:S07]  /*1cca0*/  PRMT R10, R52, 0x7632, R10 ;  /* 0x00007632340a7816 */ /* 0x000fce000000000a */
[----:B------:R-:W2:Y:S01]  /*1ccb0*/  LDC R21, c[0x0][0x278] ;  /* 0x00009e00ff157b82 */ /* 0x000ea20000000800 */
[----:B------:R-:W-:Y:S01]  /*1ccc0*/  IADD3 RZ, P5, R11, R14, RZ ;  /* 0x0000000e0bff7210 */ /* 0x000fe20007fbe0ff */
[----:B0-----:R-:W-:Y:S01]  /*1ccd0*/  IMAD R11, R18, 0xbb, RZ ;  /* 0x000000bb120b7824 */ /* 0x001fe200078e02ff */
[----:B------:R0:W-:Y:S01]  /*1cce0*/  STG.E.U16 desc[UR60][R2.64], R10 ;  /* 0x0000000a02007986 */ /* 0x0001e2000c10153c */
[----:B-1----:R-:W-:-:S04]  /*1ccf0*/  IMAD R23, R23, 0x17a, RZ ;  /* 0x0000017a17177824 */ /* 0x002fc800078e02ff */
[----:B------:R-:W1:Y:S01]  /*1cd00*/  LDC R24, c[0x0][0x278] ;  /* 0x00009e00ff187b82 */ /* 0x000e620000000800 */
[----:B------:R-:W-:Y:S01]  /*1cd10*/  LEA.HI.X.SX32 R11, R11, R15, 0x1, P5 ;  /* 0x0000000f0b0b7211 */ /* 0x000fe200028f0eff */
[----:B-----5:R-:W-:Y:S01]  /*1cd20*/  IMAD R19, R19, 0x17c, RZ ;  /* 0x0000017c13137824 */ /* 0x020fe200078e02ff */
[----:B------:R-:W-:-:S05]  /*1cd30*/  IADD3 RZ, P5, R23, R14, RZ ;  /* 0x0000000e17ff7210 */ /* 0x000fca0007fbe0ff */
[----:B------:R-:W5:Y:S01]  /*1cd40*/  LDC R13, c[0x0][0x278] ;  /* 0x00009e00ff0d7b82 */ /* 0x000f620000000800 */
[--C-:B0-----:R-:W-:Y:S01]  /*1cd50*/  IMAD R2, R35, 0x174, R0.reuse ;  /* 0x0000017423027824 */ /* 0x101fe200078e0200 */
[----:B------:R-:W-:Y:S01]  /*1cd60*/  LEA.HI.X.SX32 R3, R185, R15, 0x1, P3 ;  /* 0x0000000fb9037211 */ /* 0x000fe200018f0eff */
[----:B---3--:R-:W-:Y:S01]  /*1cd70*/  IMAD R10, R61, 0x176, R0 ;  /* 0x000001763d0a7824 */ /* 0x008fe200078e0200 */
[----:B------:R-:W-:Y:S01]  /*1cd80*/  PRMT R26, R53, 0x7632, R26 ;  /* 0x00007632351a7816 */ /* 0x000fe2000000001a */
[--C-:B------:R-:W-:Y:S02]  /*1cd90*/  IMAD R16, R63, 0x178, R0.reuse ;  /* 0x000001783f107824 */ /* 0x100fe400078e0200 */
[----:B------:R4:W-:Y:S01]  /*1cda0*/  STG.E.U16 desc[UR60][R2.64], R53 ;  /* 0x0000003502007986 */ /* 0x0009e2000c10153c */
[----:B------:R-:W0:Y:S01]  /*1cdb0*/  LDC R23, c[0x0][0x278] ;  /* 0x00009e00ff177b82 */ /* 0x000e220000000800 */
[----:B------:R-:W-:Y:S02]  /*1cdc0*/  IMAD R18, R25, 0x17a, R0 ;  /* 0x0000017a19127824 */ /* 0x000fe400078e0200 */
[----:B------:R-:W-:Y:S01]  /*1cdd0*/  STG.E.U16 desc[UR60][R10.64], R26 ;  /* 0x0000001a0a007986 */ /* 0x000fe2000c10153c */
[----:B------:R-:W-:-:S04]  /*1cde0*/  PRMT R32, R54, 0x7632, R32 ;  /* 0x0000763236207816 */ /* 0x000fc80000000020 */
[----:B------:R-:W3:Y:S01]  /*1cdf0*/  LDC R0, c[0x0][0x278] ;  /* 0x00009e00ff007b82 */ /* 0x000ee20000000800 */
[----:B----4-:R-:W-:Y:S01]  /*1ce00*/  IMAD R3, R4, 0xbd, RZ ;  /* 0x000000bd04037824 */ /* 0x010fe200078e02ff */
[----:B------:R-:W-:Y:S01]  /*1ce10*/  IADD3 R2, P3, R19, R14, RZ ;  /* 0x0000000e13027210 */ /* 0x000fe20007f7e0ff */
[----:B------:R4:W-:Y:S01]  /*1ce20*/  STG.E.U16 desc[UR60][R16.64], R54 ;  /* 0x0000003610007986 */ /* 0x0009e2000c10153c */
[----:B--2---:R-:W-:-:S04]  /*1ce30*/  IMAD R21, R21, 0x182, RZ ;  /* 0x0000018215157824 */ /* 0x004fc800078e02ff */
[----:B------:R-:W2:Y:S01]  /*1ce40*/  LDC R25, c[0x0][0x278] ;  /* 0x00009e00ff197b82 */ /* 0x000ea20000000800 */
[-C--:B------:R-:W-:Y:S02]  /*1ce50*/  LEA.HI.X.SX32 R19, R3, R15.reuse, 0x1, P5 ;  /* 0x0000000f03137211 */ /* 0x080fe400028f0eff */
[----:B------:R-:W-:-:S05]  /*1ce60*/  LEA.HI.X.SX32 R3, R123, R15, 0x1, P3 ;  /* 0x0000000f7b037211 */ /* 0x000fca00018f0eff */
[----:B------:R-:W2:Y:S01]  /*1ce70*/  LDC R20, c[0x0][0x278] ;  /* 0x00009e00ff147b82 */ /* 0x000ea20000000800 */
[----:B----4-:R-:W-:Y:S01]  /*1ce80*/  IMAD R17, R22, 0x17e, RZ ;  /* 0x0000017e16117824 */ /* 0x010fe200078e02ff */
[----:B------:R-:W-:Y:S06]  /*1ce90*/  STG.E.U16 desc[UR60][R18.64], R32 ;  /* 0x0000002012007986 */ /* 0x000fec000c10153c */
[----:B------:R-:W4:Y:S01]  /*1cea0*/  LDC R22, c[0x0][0x278] ;  /* 0x00009e00ff167b82 */ /* 0x000f220000000800 */
[----:B------:R0:W-:Y:S01]  /*1ceb0*/  STG.E.U16 desc[UR60][R2.64], R55 ;  /* 0x0000003702007986 */ /* 0x0001e2000c10153c */
[----:B-1----:R-:W-:Y:S01]  /*1cec0*/  IMAD R35, R24, 0x180, RZ ;  /* 0x0000018018237824 */ /* 0x002fe200078e02ff */
[----:B------:R-:W-:Y:S01]  /*1ced0*/  IADD3 R10, P5, R17, R14, RZ ;  /* 0x0000000e110a7210 */ /* 0x000fe20007fbe0ff */
[----:B-----5:R-:W-:-:S04]  /*1cee0*/  IMAD R11, R13, 0xbf, RZ ;  /* 0x000000bf0d0b7824 */ /* 0x020fc800078e02ff */
[----:B------:R-:W1:Y:S01]  /*1cef0*/  LDC R24, c[0x0][0x278] ;  /* 0x00009e00ff187b82 */ /* 0x000e620000000800 */
[----:B0-----:R-:W-:-:S07]  /*1cf00*/  IADD3 R2, P3, R21, R14, RZ ;  /* 0x0000000e15027210 */ /* 0x001fce0007f7e0ff */
[----:B------:R-:W0:Y:S01]  /*1cf10*/  LDC R21, c[0x0][0x278] ;  /* 0x00009e00ff157b82 */ /* 0x000e220000000800 */
[----:B------:R-:W-:Y:S01]  /*1cf20*/  IADD3 R16, P6, R35, R14, RZ ;  /* 0x0000000e23107210 */ /* 0x000fe20007fde0ff */
[----:B------:R-:W-:Y:S01]  /*1cf30*/  IMAD R23, R23, 0x184, RZ ;  /* 0x0000018417177824 */ /* 0x000fe200078e02ff */
[----:B------:R-:W-:Y:S02]  /*1cf40*/  LEA.HI.X.SX32 R11, R11, R15, 0x1, P5 ;  /* 0x0000000f0b0b7211 */ /* 0x000fe400028f0eff */
[----:B------:R-:W-:-:S03]  /*1cf50*/  PRMT R13, R55, 0x7632, R13 ;  /* 0x00007632370d7816 */ /* 0x000fc6000000000d */
[----:B------:R-:W5:Y:S01]  /*1cf60*/  LDC R18, c[0x0][0x278] ;  /* 0x00009e00ff127b82 */ /* 0x000f620000000800 */
[----:B------:R-:W-:Y:S01]  /*1cf70*/  LEA.HI.X.SX32 R17, R189, R15, 0x1, P6 ;  /* 0x0000000fbd117211 */ /* 0x000fe200030f0eff */
[----:B---3--:R-:W-:-:S06]  /*1cf80*/  IMAD R3, R0, 0xc1, RZ ;  /* 0x000000c100037824 */ /* 0x008fcc00078e02ff */
[----:B------:R-:W3:Y:S01]  /*1cf90*/  LDC R4, c[0x0][0x278] ;  /* 0x00009e00ff047b82 */ /* 0x000ee20000000800 */
[----:B------:R4:W-:Y:S07]  /*1cfa0*/  STG.E.U16 desc[UR60][R10.64], R13 ;  /* 0x0000000d0a007986 */ /* 0x0009ee000c10153c */
[----:B------:R-:W3:Y:S01]  /*1cfb0*/  LDC R26, c[0x0][0x278] ;  /* 0x00009e00ff1a7b82 */ /* 0x000ee20000000800 */
[----:B------:R1:W-:Y:S01]  /*1cfc0*/  STG.E.U16 desc[UR60][R16.64], R56 ;  /* 0x0000003810007986 */ /* 0x0003e2000c10153c */
[----:B--2---:R-:W-:Y:S01]  /*1cfd0*/  IMAD R25, R25, 0x186, RZ ;  /* 0x0000018619197824 */ /* 0x004fe200078e02ff */
[----:B----4-:R-:W-:-:S05]  /*1cfe0*/  IADD3 R10, P5, R23, R14, RZ ;  /* 0x0000000e170a7210 */ /* 0x010fca0007fbe0ff */
[----:B------:R-:W2:Y:S01]  /*1cff0*/  LDC R19, c[0x0][0x278] ;  /* 0x00009e00ff137b82 */ /* 0x000ea20000000800 */
[----:B------:R-:W-:Y:S01]  /*1d000*/  LEA.HI.X.SX32 R3, R3, R15, 0x1, P3 ;  /* 0x0000000f03037211 */ /* 0x000fe200018f0eff */
[----:B------:R-:W-:Y:S01]  /*1d010*/  IMAD R35, R22, 0x188, RZ ;  /* 0x0000018816237824 */ /* 0x000fe200078e02ff */
[----:B-1----:R-:W-:-:S05]  /*1d020*/  PRMT R56, R56, 0x7632, R56 ;  /* 0x0000763238387816 */ /* 0x002fca0000000038 */
[----:B------:R-:W1:Y:S01]  /*1d030*/  LDC R23, c[0x0][0x278] ;  /* 0x00009e00ff177b82 */ /* 0x000e620000000800 */
[----:B------:R-:W-:Y:S01]  /*1d040*/  IMAD R13, R20, 0xc3, RZ ;  /* 0x000000c3140d7824 */ /* 0x000fe200078e02ff */
[----:B------:R-:W-:Y:S01]  /*1d050*/  IADD3 R16, P6, R25, R14, RZ ;  /* 0x0000000e19107210 */ /* 0x000fe20007fde0ff */
[----:B------:R4:W-:Y:S01]  /*1d060*/  STG.E.U16 desc[UR60][R2.64], R56 ;  /* 0x0000003802007986 */ /* 0x0009e2000c10153c */
[----:B------:R-:W-:-:S04]  /*1d070*/  LEA.HI.X.SX32 R11, R141, R15, 0x1, P5 ;  /* 0x0000000f8d0b7211 */ /* 0x000fc800028f0eff */
[----:B------:R-:W1:Y:S01]  /*1d080*/  LDC R22, c[0x0][0x278] ;  /* 0x00009e00ff167b82 */ /* 0x000e620000000800 */
[----:B------:R-:W-:-:S07]  /*1d090*/  LEA.HI.X.SX32 R17, R13, R15, 0x1, P6 ;  /* 0x0000000f0d117211 */ /* 0x000fce00030f0eff */
[----:B------:R-:W1:Y:S01]  /*1d0a0*/  LDC R0, c[0x0][0x278] ;  /* 0x00009e00ff007b82 */ /* 0x000e620000000800 */
[----:B----4-:R-:W-:Y:S01]  /*1d0b0*/  IADD3 R2, P5, R35, R14, RZ ;  /* 0x0000000e23027210 */ /* 0x010fe20007fbe0ff */
[----:B0-----:R-:W-:Y:S01]  /*1d0c0*/  IMAD R35, R21, 0x190, RZ ;  /* 0x0000019015237824 */ /* 0x001fe200078e02ff */
[----:B------:R-:W-:-:S05]  /*1d0d0*/  PRMT R32, R57, 0x7632, R32 ;  /* 0x0000763239207816 */ /* 0x000fca0000000020 */
[----:B------:R-:W0:Y:S01]  /*1d0e0*/  LDC R25, c[0x0][0x278] ;  /* 0x00009e00ff197b82 */ /* 0x000e220000000800 */
[----:B------:R-:W-:Y:S01]  /*1d0f0*/  IMAD R53, R24, 0x18a, RZ ;  /* 0x0000018a18357824 */ /* 0x000fe200078e02ff */
[----:B------:R5:W-:Y:S06]  /*1d100*/  STG.E.U16 desc[UR60][R10.64], R57 ;  /* 0x000000390a007986 */ /* 0x000bec000c10153c */
[----:B------:R-:W4:Y:S01]  /*1d110*/  LDC R20, c[0x0][0x278] ;  /* 0x00009e00ff147b82 */ /* 0x000f220000000800 */
[----:B------:R2:W-:Y:S01]  /*1d120*/  STG.E.U16 desc[UR60][R16.64], R32 ;  /* 0x0000002010007986 */ /* 0x0005e2000c10153c */
[----:B------:R-:W-:-:S06]  /*1d130*/  LEA.HI.X.SX32 R3, R143, R15, 0x1, P5 ;  /* 0x0000000f8f037211 */ /* 0x000fcc00028f0eff */
[----:B------:R-:W4:Y:S01]  /*1d140*/  LDC R21, c[0x0][0x278] ;  /* 0x00009e00ff157b82 */ /* 0x000f220000000800 */
[----:B-----5:R-:W-:Y:S01]  /*1d150*/  IMAD R11, R18, 0x18e, RZ ;  /* 0x0000018e120b7824 */ /* 0x020fe200078e02ff */
[-C--:B------:R-:W-:Y:S01]  /*1d160*/  IADD3 R10, P3, R53, R14.reuse, RZ ;  /* 0x0000000e350a7210 */ /* 0x080fe20007f7e0ff */
[----:B---3--:R-:W-:Y:S02]  /*1d170*/  IMAD R13, R4, 0xc5, RZ ;  /* 0x000000c5040d7824 */ /* 0x008fe400078e02ff */
[----:B--2---:R-:W-:Y:S01]  /*1d180*/  IMAD R17, R26, 0x18c, RZ ;  /* 0x0000018c1a117824 */ /* 0x004fe200078e02ff */
[-C--:B------:R-:W-:Y:S01]  /*1d190*/  IADD3 R18, P6, R11, R14.reuse, RZ ;  /* 0x0000000e0b127210 */ /* 0x080fe20007fde0ff */
[----:B------:R2:W-:Y:S01]  /*1d1a0*/  STG.E.U16 desc[UR60][R2.64], R58 ;  /* 0x0000003a02007986 */ /* 0x0005e2000c10153c */
[----:B------:R-:W-:Y:S01]  /*1d1b0*/  IMAD R19, R19, 0xc7, RZ ;  /* 0x000000c713137824 */ /* 0x000fe200078e02ff */
[-C--:B------:R-:W-:Y:S01]  /*1d1c0*/  LEA.HI.X.SX32 R11, R13, R15.reuse, 0x1, P3 ;  /* 0x0000000f0d0b7211 */ /* 0x080fe200018f0eff */
[----:B------:R-:W3:Y:S01]  /*1d1d0*/  LDC R24, c[0x0][0x278] ;  /* 0x00009e00ff187b82 */ /* 0x000ee20000000800 */
[----:B------:R-:W-:Y:S01]  /*1d1e0*/  IADD3 R16, P5, R17, R14, RZ ;  /* 0x0000000e11107210 */ /* 0x000fe20007fbe0ff */
[----:B-1----:R-:W-:Y:S01]  /*1d1f0*/  IMAD R23, R23, 0x192, RZ ;  /* 0x0000019217177824 */ /* 0x002fe200078e02ff */
[----:B------:R-:W-:-:S02]  /*1d200*/  LEA.HI.X.SX32 R19, R19, R15, 0x1, P6 ;  /* 0x0000000f13137211 */ /* 0x000fc400030f0eff */
[----:B------:R-:W-:Y:S02]  /*1d210*/  LEA.HI.X.SX32 R17, R129, R15, 0x1, P5 ;  /* 0x0000000f81117211 */ /* 0x000fe400028f0eff */
[----:B------:R-:W-:Y:S01]  /*1d220*/  PRMT R32, R59, 0x7632, R32 ;  /* 0x000076323b207816 */ /* 0x000fe20000000020 */
[----:B------:R-:W1:Y:S01]  /*1d230*/  LDC R26, c[0x0][0x278] ;  /* 0x00009e00ff1a7b82 */ /* 0x000e620000000800 */
[----:B--2---:R-:W-:Y:S01]  /*1d240*/  PRMT R3, R58, 0x7632, R3 ;  /* 0x000076323a037816 */ /* 0x004fe20000000003 */
[----:B------:R-:W-:-:S04]  /*1d250*/  IMAD R13, R0, 0xc9, RZ ;  /* 0x000000c9000d7824 */ /* 0x000fc800078e02ff */
[----:B------:R2:W-:Y:S01]  /*1d260*/  STG.E.U16 desc[UR60][R10.64], R3 ;  /* 0x000000030a007986 */ /* 0x0005e2000c10153c */
[-C--:B------:R-:W-:Y:S01]  /*1d270*/  IADD3 R2, P5, R35, R14.reuse, RZ ;  /* 0x0000000e23027210 */ /* 0x080fe20007fbe0ff */
[----:B------:R-:W5:Y:S01]  /*1d280*/  LDC R4, c[0x0][0x278] ;  /* 0x00009e00ff047b82 */ /* 0x000f620000000800 */
[----:B0-----:R-:W-:Y:S01]  /*1d290*/  IMAD R25, R25, 0x194, RZ ;  /* 0x0000019419197824 */ /* 0x001fe200078e02ff */
[----:B------:R-:W-:Y:S04]  /*1d2a0*/  STG.E.U16 desc[UR60][R16.64], R59 ;  /* 0x0000003b10007986 */ /* 0x000fe8000c10153c */
[----:B------:R4:W-:Y:S02]  /*1d2b0*/  STG.E.U16 desc[UR60][R18.64], R32 ;  /* 0x0000002012007986 */ /* 0x0009e4000c10153c */
[----:B------:R-:W0:Y:S01]  /*1d2c0*/  LDC R0, c[0x0][0x278] ;  /* 0x00009e00ff007b82 */ /* 0x000e220000000800 */
[----:B--2---:R-:W-:Y:S01]  /*1d2d0*/  IMAD R11, R22, 0x196, RZ ;  /* 0x00000196160b7824 */ /* 0x004fe200078e02ff */
[----:B------:R-:W-:-:S02]  /*1d2e0*/  IADD3 R10, P3, R23, R14, RZ ;  /* 0x0000000e170a7210 */ /* 0x000fc40007f7e0ff */
[----:B------:R-:W-:-:S04]  /*1d2f0*/  LEA.HI.X.SX32 R3, R33, R15, 0x1, P5 ;  /* 0x0000000f21037211 */ /* 0x000fc800028f0eff */
[----:B------:R-:W2:Y:S01]  /*1d300*/  LDC R22, c[0x0][0x278] ;  /* 0x00009e00ff167b82 */ /* 0x000ea20000000800 */
[----:B----4-:R-:W-:Y:S01]  /*1d310*/  IMAD R19, R20, 0xcb, RZ ;  /* 0x000000cb14137824 */ /* 0x010fe200078e02ff */
[----:B------:R-:W-:Y:S02]  /*1d320*/  IADD3 R18, P6, R11, R14, RZ ;  /* 0x0000000e0b127210 */ /* 0x000fe40007fde0ff */
[----:B------:R-:W-:Y:S01]  /*1d330*/  LEA.HI.X.SX32 R11, R13, R15, 0x1, P3 ;  /* 0x0000000f0d0b7211 */ /* 0x000fe200018f0eff */
[----:B------:R-:W-:-:S03]  /*1d340*/  IMAD R13, R21, 0x19a, RZ ;  /* 0x0000019a150d7824 */ /* 0x000fc600078e02ff */
[----:B------:R-:W4:Y:S01]  /*1d350*/  LDC R20, c[0x0][0x278] ;  /* 0x00009e00ff147b82 */ /* 0x000f220000000800 */
[----:B------:R-:W-:Y:S02]  /*1d360*/  PRMT R32, R44, 0x7632, R32 ;  /* 0x000076322c207816 */ /* 0x000fe40000000020 */
[-C--:B------:R-:W-:Y:S01]  /*1d370*/  IADD3 R16, P5, R25, R14.reuse, RZ ;  /* 0x0000000e19107210 */ /* 0x080fe20007fbe0ff */
[----:B------:R3:W-:Y:S04]  /*1d380*/  STG.E.U16 desc[UR60][R2.64], R44 ;  /* 0x0000002c02007986 */ /* 0x0007e8000c10153c */
[----:B------:R-:W0:Y:S01]  /*1d390*/  LDC R21, c[0x0][0x278] ;  /* 0x00009e00ff157b82 */ /* 0x000e220000000800 */
[----:B------:R-:W-:Y:S01]  /*1d3a0*/  LEA.HI.X.SX32 R17, R131, R15, 0x1, P5 ;  /* 0x0000000f83117211 */ /* 0x000fe200028f0eff */
[----:B------:R1:W-:Y:S06]  /*1d3b0*/  STG.E.U16 desc[UR60][R10.64], R32 ;  /* 0x000000200a007986 */ /* 0x0003ec000c10153c */
[----:B------:R-:W2:Y:S01]  /*1d3c0*/  LDC R23, c[0x0][0x278] ;  /* 0x00009e00ff177b82 */ /* 0x000ea20000000800 */
[----:B---3--:R-:W-:Y:S01]  /*1d3d0*/  IMAD R3, R24, 0x198, RZ ;  /* 0x0000019818037824 */ /* 0x008fe200078e02ff */
[----:B-1----:R-:W-:-:S06]  /*1d3e0*/  IADD3 R10, P5, R13, R14, RZ ;  /* 0x0000000e0d0a7210 */ /* 0x002fcc0007fbe0ff */
[----:B------:R-:W1:Y:S01]  /*1d3f0*/  LDC R13, c[0x0][0x278] ;  /* 0x00009e00ff0d7b82 */ /* 0x000e620000000800 */
[----:B------:R-:W-:Y:S01]  /*1d400*/  LEA.HI.X.SX32 R19, R19, R15, 0x1, P6 ;  /* 0x0000000f13137211 */ /* 0x000fe200030f0eff */
[----:B------:R-:W-:Y:S01]  /*1d410*/  IMAD R25, R26, 0x19c, RZ ;  /* 0x0000019c1a197824 */ /* 0x000fe200078e02ff */
[----:B------:R-:W-:Y:S02]  /*1d420*/  PRMT R33, R45, 0x7632, R33 ;  /* 0x000076322d217816 */ /* 0x000fe40000000021 */
[----:B------:R-:W-:-:S03]  /*1d430*/  IADD3 R2, P3, R3, R14, RZ ;  /* 0x0000000e03027210 */ /* 0x000fc60007f7e0ff */
[----:B------:R-:W3:Y:S01]  /*1d440*/  LDC R24, c[0x0][0x278] ;  /* 0x00009e00ff187b82 */ /* 0x000ee20000000800 */
[----:B-----5:R-:W-:Y:S01]  /*1d450*/  IMAD R11, R4, 0xcd, RZ ;  /* 0x000000cd040b7824 */ /* 0x020fe200078e02ff */
[----:B------:R5:W-:Y:S01]  /*1d460*/  STG.E.U16 desc[UR60][R16.64], R45 ;  /* 0x0000002d10007986 */ /* 0x000be2000c10153c */
[----:B------:R-:W-:-:S03]  /*1d470*/  LEA.HI.X.SX32 R3, R27, R15, 0x1, P3 ;  /* 0x0000000f1b037211 */ /* 0x000fc600018f0eff */
[----:B------:R4:W-:Y:S01]  /*1d480*/  STG.E.U16 desc[UR60][R18.64], R33 ;  /* 0x0000002112007986 */ /* 0x0009e2000c10153c */
[----:B------:R-:W-:Y:S01]  /*1d490*/  LEA.HI.X.SX32 R11, R11, R15, 0x1, P5 ;  /* 0x0000000f0b0b7211 */ /* 0x000fe200028f0eff */
[----:B------:R-:W3:Y:S01]  /*1d4a0*/  LDC R26, c[0x0][0x278] ;  /* 0x00009e00ff1a7b82 */ /* 0x000ee20000000800 */
[----:B0-----:R-:W-:Y:S01]  /*1d4b0*/  IMAD R21, R21, 0x1a4, RZ ;  /* 0x000001a415157824 */ /* 0x001fe200078e02ff */
[----:B------:R0:W-:Y:S01]  /*1d4c0*/  STG.E.U16 desc[UR60][R2.64], R46 ;  /* 0x0000002e02007986 */ /* 0x0001e2000c10153c */
[----:B-----5:R-:W-:-:S05]  /*1d4d0*/  IADD3 R16, P6, R25, R14, RZ ;  /* 0x0000000e19107210 */ /* 0x020fca0007fde0ff */
[----:B------:R-:W5:Y:S01]  /*1d4e0*/  LDC R25, c[0x0][0x278] ;  /* 0x00009e00ff197b82 */ /* 0x000f620000000800 */
[----:B----4-:R-:W-:Y:S01]  /*1d4f0*/  IMAD R19, R20, 0x19e, RZ ;  /* 0x0000019e14137824 */ /* 0x010fe200078e02ff */
[----:B------:R-:W-:Y:S01]  /*1d500*/  PRMT R18, R46, 0x7632, R18 ;  /* 0x000076322e127816 */ /* 0x000fe20000000012 */
[----:B--2---:R-:W-:Y:S01]  /*1d510*/  IMAD R23, R23, 0x1a2, RZ ;  /* 0x000001a217177824 */ /* 0x004fe200078e02ff */
[----:B------:R-:W-:Y:S01]  /*1d520*/  LEA.HI.X.SX32 R17, R191, R15, 0x1, P6 ;  /* 0x0000000fbf117211 */ /* 0x000fe200030f0eff */
[----:B0-----:R-:W-:-:S03]  /*1d530*/  IMAD R3, R0, 0xcf, RZ ;  /* 0x000000cf00037824 */ /* 0x001fc600078e02ff */
[----:B------:R-:W0:Y:S01]  /*1d540*/  LDC R20, c[0x0][0x278] ;  /* 0x00009e00ff147b82 */ /* 0x000e220000000800 */
[----:B------:R-:W-:Y:S01]  /*1d550*/  IADD3 R2, P5, R19, R14, RZ ;  /* 0x0000000e13027210 */ /* 0x000fe20007fbe0ff */
[----:B------:R2:W-:Y:S01]  /*1d560*/  STG.E.U16 desc[UR60][R10.64], R18 ;  /* 0x000000120a007986 */ /* 0x0005e2000c10153c */
[----:B-1----:R-:W-:-:S05]  /*1d570*/  IMAD R13, R13, 0xd1, RZ ;  /* 0x000000d10d0d7824 */ /* 0x002fca00078e02ff */
[----:B------:R-:W1:Y:S01]  /*1d580*/  LDC R4, c[0x0][0x278] ;  /* 0x00009e00ff047b82 */ /* 0x000e620000000800 */
[----:B------:R4:W-:Y:S01]  /*1d590*/  STG.E.U16 desc[UR60][R16.64], R47 ;  /* 0x0000002f10007986 */ /* 0x0009e2000c10153c */
[----:B------:R-:W-:Y:S02]  /*1d5a0*/  LEA.HI.X.SX32 R3, R3, R15, 0x1, P5 ;  /* 0x0000000f03037211 */ /* 0x000fe400028f0eff */
[----:B--2---:R-:W-:-:S04]  /*1d5b0*/  IADD3 R18, P6, R21, R14, RZ ;  /* 0x0000000e15127210 */ /* 0x004fc80007fde0ff */
[----:B------:R-:W2:Y:S01]  /*1d5c0*/  LDC R21, c[0x0][0x278] ;  /* 0x00009e00ff157b82 */ /* 0x000ea20000000800 */
[----:B------:R-:W-:Y:S01]  /*1d5d0*/  IMAD R27, R22, 0x1a0, RZ ;  /* 0x000001a0161b7824 */ /* 0x000fe200078e02ff */
[----:B----4-:R-:W-:-:S06]  /*1d5e0*/  IADD3 R16, P5, R23, R14, RZ ;  /* 0x0000000e17107210 */ /* 0x010fcc0007fbe0ff */
[----:B------:R-:W4:Y:S01]  /*1d5f0*/  LDC R22, c[0x0][0x278] ;  /* 0x00009e00ff167b82 */ /* 0x000f220000000800 */
[----:B------:R-:W-:Y:S01]  /*1d600*/  LEA.HI.X.SX32 R17, R13, R15, 0x1, P5 ;  /* 0x0000000f0d117211 */ /* 0x000fe200028f0eff */
[----:B---3--:R-:W-:Y:S01]  /*1d610*/  IMAD R13, R24, 0x1a6, RZ ;  /* 0x000001a6180d7824 */ /* 0x008fe200078e02ff */
[----:B------:R-:W-:-:S05]  /*1d620*/  PRMT R32, R47, 0x7632, R32 ;  /* 0x000076322f207816 */ /* 0x000fca0000000020 */
[----:B------:R-:W3:Y:S01]  /*1d630*/  LDC R24, c[0x0][0x278] ;  /* 0x00009e00ff187b82 */ /* 0x000ee20000000800 */
[----:B------:R-:W-:-:S07]  /*1d640*/  IADD3 R10, P3, R27, R14, RZ ;  /* 0x0000000e1b0a7210 */ /* 0x000fce0007f7e0ff */
[----:B------:R-:W3:Y:S01]  /*1d650*/  LDC R0, c[0x0][0x278] ;  /* 0x00009e00ff007b82 */ /* 0x000ee20000000800 */
[-C--:B------:R-:W-:Y:S01]  /*1d660*/  LEA.HI.X.SX32 R11, R145, R15.reuse, 0x1, P3 ;  /* 0x0000000f910b7211 */ /* 0x080fe200018f0eff */
[----:B------:R0:W-:Y:S01]  /*1d670*/  STG.E.U16 desc[UR60][R2.64], R32 ;  /* 0x0000002002007986 */ /* 0x0001e2000c10153c */
[----:B------:R-:W-:Y:S01]  /*1d680*/  PRMT R33, R48, 0x7632, R33 ;  /* 0x0000763230217816 */ /* 0x000fe20000000021 */
[----:B-----5:R-:W-:Y:S01]  /*1d690*/  IMAD R25, R25, 0x1a8, RZ ;  /* 0x000001a819197824 */ /* 0x020fe200078e02ff */
[----:B------:R-:W-:-:S03]  /*1d6a0*/  LEA.HI.X.SX32 R19, R147, R15, 0x1, P6 ;  /* 0x0000000f93137211 */ /* 0x000fc600030f0eff */
[----:B------:R-:W5:Y:S01]  /*1d6b0*/  LDC R23, c[0x0][0x278] ;  /* 0x00009e00ff177b82 */ /* 0x000f620000000800 */
[----:B------:R-:W-:Y:S01]  /*1d6c0*/  IMAD R27, R26, 0x1aa, RZ ;  /* 0x000001aa1a1b7824 */ /* 0x000fe200078e02ff */
[----:B------:R2:W-:Y:S01]  /*1d6d0*/  STG.E.U16 desc[UR60][R10.64], R48 ;  /* 0x000000300a007986 */ /* 0x0005e2000c10153c */
[----:B0-----:R-:W-:Y:S01]  /*1d6e0*/  IADD3 R2, P3, R13, R14, RZ ;  /* 0x0000000e0d027210 */ /* 0x001fe20007f7e0ff */
[----:B------:R-:W-:-:S04]  /*1d6f0*/  IMAD R13, R20, 0xd5, RZ ;  /* 0x000000d5140d7824 */ /* 0x000fc800078e02ff */
[----:B------:R-:W0:Y:S01]  /*1d700*/  LDC R26, c[0x0][0x278] ;  /* 0x00009e00ff1a7b82 */ /* 0x000e220000000800 */
[----:B-1----:R-:W-:Y:S01]  /*1d710*/  IMAD R3, R4, 0xd3, RZ ;  /* 0x000000d304037824 */ /* 0x002fe200078e02ff */
[----:B------:R1:W-:Y:S01]  /*1d720*/  STG.E.U16 desc[UR60][R16.64], R33 ;  /* 0x0000002110007986 */ /* 0x0003e2000c10153c */
[----:B--2---:R-:W-:-:S05]  /*1d730*/  IADD3 R10, P5, R25, R14, RZ ;  /* 0x0000000e190a7210 */ /* 0x004fca0007fbe0ff */
[----:B------:R-:W2:Y:S01]  /*1d740*/  LDC R20, c[0x0][0x278] ;  /* 0x00009e00ff147b82 */ /* 0x000ea20000000800 */
[----:B------:R4:W-:Y:S01]  /*1d750*/  STG.E.U16 desc[UR60][R18.64], R49 ;  /* 0x0000003112007986 */ /* 0x0009e2000c10153c */
[-C--:B------:R-:W-:Y:S02]  /*1d760*/  LEA.HI.X.SX32 R3, R3, R15.reuse, 0x1, P3 ;  /* 0x0000000f03037211 */ /* 0x080fe400018f0eff */
[----:B-1----:R-:W-:Y:S01]  /*1d770*/  IADD3 R16, P6, R27, R14, RZ ;  /* 0x0000000e1b107210 */ /* 0x002fe20007fde0ff */
[----:B------:R-:W-:Y:S01]  /*1d780*/  IMAD R27, R21, 0x1ac, RZ ;  /* 0x000001ac151b7824 */ /* 0x000fe200078e02ff */
[----:B------:R-:W-:Y:S02]  /*1d790*/  LEA.HI.X.SX32 R11, R133, R15, 0x1, P5 ;  /* 0x0000000f850b7211 */ /* 0x000fe400028f0eff */
[----:B------:R-:W1:Y:S01]  /*1d7a0*/  LDC R21, c[0x0][0x278] ;  /* 0x00009e00ff157b82 */ /* 0x000e620000000800 */
[----:B----4-:R-:W-:-:S07]  /*1d7b0*/  PRMT R49, R49, 0x7632, R49 ;  /* 0x0000763231317816 */ /* 0x010fce0000000031 */
[----:B------:R-:W4:Y:S01]  /*1d7c0*/  LDC R19, c[0x0][0x278] ;  /* 0x00009e00ff137b82 */ /* 0x000f220000000800 */
[----:B------:R-:W-:Y:S01]  /*1d7d0*/  IMAD R33, R22, 0x1ae, RZ ;  /* 0x000001ae16217824 */ /* 0x000fe200078e02ff */
[----:B------:R5:W-:Y:S01]  /*1d7e0*/  STG.E.U16 desc[UR60][R2.64], R49 ;  /* 0x0000003102007986 */ /* 0x000be2000c10153c */
[----:B------:R-:W-:Y:S02]  /*1d7f0*/  LEA.HI.X.SX32 R17, R13, R15, 0x1, P6 ;  /* 0x0000000f0d117211 */ /* 0x000fe400030f0eff */
[----:B------:R-:W-:Y:S01]  /*1d800*/  PRMT R18, R50, 0x7632, R18 ;  /* 0x0000763232127816 */ /* 0x000fe20000000012 */
[----:B------:R0:W-:Y:S01]  /*1d810*/  STG.E.U16 desc[UR60][R10.64], R50 ;  /* 0x000000320a007986 */ /* 0x0001e2000c10153c */
[----:B---3--:R-:W-:Y:S01]  /*1d820*/  IMAD R13, R0, 0xd7, RZ ;  /* 0x000000d7000d7824 */ /* 0x008fe200078e02ff */
[----:B------:R-:W3:Y:S02]  /*1d830*/  LDC R25, c[0x0][0x278] ;  /* 0x00009e00ff197b82 */ /* 0x000ee40000000800 */
[----:B------:R0:W-:Y:S01]  /*1d840*/  STG.E.U16 desc[UR60][R16.64], R18 ;  /* 0x0000001210007986 */ /* 0x0001e2000c10153c */
[----:B-----5:R-:W-:-:S05]  /*1d850*/  IADD3 R2, P5, R27, R14, RZ ;  /* 0x0000000e1b027210 */ /* 0x020fca0007fbe0ff */
[----:B------:R-:W5:Y:S01]  /*1d860*/  LDC R4, c[0x0][0x278] ;  /* 0x00009e00ff047b82 */ /* 0x000f620000000800 */
[----:B0-----:R-:W-:Y:S01]  /*1d870*/  IMAD R11, R24, 0x1b2, RZ ;  /* 0x000001b2180b7824 */ /* 0x001fe200078e02ff */
[-C--:B------:R-:W-:Y:S01]  /*1d880*/  IADD3 R10, P3, R33, R14.reuse, RZ ;  /* 0x0000000e210a7210 */ /* 0x080fe20007f7e0ff */
[----:B------:R-:W-:Y:S01]  /*1d890*/  IMAD R23, R23, 0x1b0, RZ ;  /* 0x000001b017177824 */ /* 0x000fe200078e02ff */
[-C--:B------:R-:W-:Y:S02]  /*1d8a0*/  LEA.HI.X.SX32 R3, R135, R15.reuse, 0x1, P5 ;  /* 0x0000000f87037211 */ /* 0x080fe400028f0eff */
[-C--:B------:R-:W-:Y:S02]  /*1d8b0*/  IADD3 R18, P6, R11, R14.reuse, RZ ;  /* 0x0000000e0b127210 */ /* 0x080fe40007fde0ff */
[----:B------:R-:W0:Y:S01]  /*1d8c0*/  LDC R22, c[0x0][0x278] ;  /* 0x00009e00ff167b82 */ /* 0x000e220000000800 */
[----:B------:R-:W-:Y:S01]  /*1d8d0*/  LEA.HI.X.SX32 R11, R13, R15, 0x1, P3 ;  /* 0x0000000f0d0b7211 */ /* 0x000fe200018f0eff */
[----:B------:R2:W-:Y:S01]  /*1d8e0*/  STG.E.U16 desc[UR60][R2.64], R51 ;  /* 0x0000003302007986 */ /* 0x0005e2000c10153c */
[----:B------:R-:W-:-:S05]  /*1d8f0*/  IADD3 R16, P5, R23, R14, RZ ;  /* 0x0000000e17107210 */ /* 0x000fca0007fbe0ff */
[----:B------:R-:W0:Y:S01]  /*1d900*/  LDC R13, c[0x0][0x278] ;  /* 0x00009e00ff0d7b82 */ /* 0x000e220000000800 */
[----:B------:R-:W-:Y:S01]  /*1d910*/  PRMT R32, R51, 0x7632, R32 ;  /* 0x0000763233207816 */ /* 0x000fe20000000020 */
[----:B----4-:R-:W-:Y:S02]  /*1d920*/  IMAD R19, R19, 0xd9, RZ ;  /* 0x000000d913137824 */ /* 0x010fe400078e02ff */
[----:B--2---:R-:W-:-:S04]  /*1d930*/  IMAD R3, R20, 0x1b4, RZ ;  /* 0x000001b414037824 */ /* 0x004fc800078e02ff */
[----:B------:R-:W2:Y:S01]  /*1d940*/  LDC R23, c[0x0][0x278] ;  /* 0x00009e00ff177b82 */ /* 0x000ea20000000800 */
[-C--:B------:R-:W-:Y:S01]  /*1d950*/  LEA.HI.X.SX32 R17, R103, R15.reuse, 0x1, P5 ;  /* 0x0000000f67117211 */ /* 0x080fe200028f0eff */
[----:B-1----:R-:W-:Y:S01]  /*1d960*/  IMAD R21, R21, 0x1b8, RZ ;  /* 0x000001b815157824 */ /* 0x002fe200078e02ff */
[----:B------:R-:W-:Y:S01]  /*1d970*/  IADD3 R2, P5, R3, R14, RZ ;  /* 0x0000000e03027210 */ /* 0x000fe20007fbe0ff */
[----:B------:R-:W-:Y:S04]  /*1d980*/  STG.E.U16 desc[UR60][R10.64], R32 ;  /* 0x000000200a007986 */ /* 0x000fe8000c10153c */
[----:B------:R-:W1:Y:S01]  /*1d990*/  LDC R24, c[0x0][0x278] ;  /* 0x00009e00ff187b82 */ /* 0x000e620000000800 */
[----:B------:R-:W-:Y:S01]  /*1d9a0*/  LEA.HI.X.SX32 R19, R19, R15, 0x1, P6 ;  /* 0x0000000f13137211 */ /* 0x000fe200030f0eff */
[----:B------:R4:W-:Y:S01]  /*1d9b0*/  STG.E.U16 desc[UR60][R16.64], R36 ;  /* 0x0000002410007986 */ /* 0x0009e2000c10153c */
[----:B------:R-:W-:-:S05]  /*1d9c0*/  PRMT R33, R36, 0x7632, R33 ;  /* 0x0000763224217816 */ /* 0x000fca0000000021 */
[----:B------:R-:W1:Y:S01]  /*1d9d0*/  LDC R0, c[0x0][0x278] ;  /* 0x00009e00ff007b82 */ /* 0x000e620000000800 */
[----:B------:R-:W-:Y:S01]  /*1d9e0*/  LEA.HI.X.SX32 R3, R105, R15, 0x1, P5 ;  /* 0x0000000f69037211 */ /* 0x000fe200028f0eff */
[----:B---3--:R-:W-:-:S06]  /*1d9f0*/  IMAD R25, R25, 0x1b6, RZ ;  /* 0x000001b619197824 */ /* 0x008fcc00078e02ff */
[----:B------:R-:W3:Y:S01]  /*1da00*/  LDC R20, c[0x0][0x278] ;  /* 0x00009e00ff147b82 */ /* 0x000ee20000000800 */
[-C--:B----4-:R-:W-:Y:S01]  /*1da10*/  IADD3 R16, P5, R21, R14.reuse, RZ ;  /* 0x0000000e15107210 */ /* 0x090fe20007fbe0ff */
[----:B------:R4:W-:Y:S06]  /*1da20*/  STG.E.U16 desc[UR60][R18.64], R33 ;  /* 0x0000002112007986 */ /* 0x0009ec000c10153c */
[----:B------:R-:W3:Y:S01]  /*1da30*/  LDC R21, c[0x0][0x278] ;  /* 0x00009e00ff157b82 */ /* 0x000ee20000000800 */
[----:B-----5:R-:W-:Y:S01]  /*1da40*/  IMAD R11, R4, 0xdb, RZ ;  /* 0x000000db040b7824 */ /* 0x020fe200078e02ff */
[----:B------:R-:W-:Y:S01]  /*1da50*/  IADD3 R10, P3, R25, R14, RZ ;  /* 0x0000000e190a7210 */ /* 0x000fe20007f7e0ff */
[----:B----4-:R-:W-:-:S05]  /*1da60*/  IMAD R19, R26, 0x1ba, RZ ;  /* 0x000001ba1a137824 */ /* 0x010fca00078e02ff */
[----:B------:R-:W4:Y:S01]  /*1da70*/  LDC R27, c[0x0][0x278] ;  /* 0x00009e00ff1b7b82 */ /* 0x000f220000000800 */
[----:B0-----:R-:W-:Y:S01]  /*1da80*/  IMAD R13, R13, 0xdd, RZ ;  /* 0x000000dd0d0d7824 */ /* 0x001fe200078e02ff */
[----:B------:R0:W-:Y:S01]  /*1da90*/  STG.E.U16 desc[UR60][R2.64], R37 ;  /* 0x0000002502007986 */ /* 0x0001e2000c10153c */
[----:B------:R-:W-:Y:S01]  /*1daa0*/  IADD3 R18, P6, R19, R14, RZ ;  /* 0x0000000e13127210 */ /* 0x000fe20007fde0ff */
[----:B------:R-:W-:-:S04]  /*1dab0*/  IMAD R33, R22, 0x1bc, RZ ;  /* 0x000001bc16217824 */ /* 0x000fc800078e02ff */
[----:B------:R-:W5:Y:S01]  /*1dac0*/  LDC R25, c[0x0][0x278] ;  /* 0x00009e00ff197b82 */ /* 0x000f620000000800 */
[-C--:B------:R-:W-:Y:S02]  /*1dad0*/  LEA.HI.X.SX32 R11, R11, R15.reuse, 0x1, P3 ;  /* 0x0000000f0b0b7211 */ /* 0x080fe400018f0eff */
[----:B------:R-:W-:Y:S02]  /*1dae0*/  LEA.HI.X.SX32 R17, R137, R15, 0x1, P5 ;  /* 0x0000000f89117211 */ /* 0x000fe400028f0eff */
[----:B0-----:R-:W-:-:S03]  /*1daf0*/  PRMT R3, R37, 0x7632, R3 ;  /* 0x0000763225037816 */ /* 0x001fc60000000003 */
[----:B------:R-:W0:Y:S01]  /*1db00*/  LDC R22, c[0x0][0x278] ;  /* 0x00009e00ff167b82 */ /* 0x000e220000000800 */
[----:B------:R-:W-:Y:S01]  /*1db10*/  LEA.HI.X.SX32 R19, R13, R15, 0x1, P6 ;  /* 0x0000000f0d137211 */ /* 0x000fe200030f0eff */
[----:B--2---:R-:W-:Y:S01]  /*1db20*/  IMAD R23, R23, 0x1be, RZ ;  /* 0x000001be17177824 */ /* 0x004fe200078e02ff */
[----:B------:R-:W-:Y:S01]  /*1db30*/  PRMT R26, R38, 0x7632, R26 ;  /* 0x00007632261a7816 */ /* 0x000fe2000000001a */
[----:B------:R2:W-:Y:S01]  /*1db40*/  STG.E.U16 desc[UR60][R10.64], R3 ;  /* 0x000000030a007986 */ /* 0x0005e2000c10153c */
[-C--:B------:R-:W-:Y:S01]  /*1db50*/  IADD3 R2, P5, R33, R14.reuse, RZ ;  /* 0x0000000e21027210 */ /* 0x080fe20007fbe0ff */
[----:B-1----:R-:W-:Y:S02]  /*1db60*/  IMAD R13, R0, 0xdf, RZ ;  /* 0x000000df000d7824 */ /* 0x002fe400078e02ff */
[----:B------:R1:W-:Y:S01]  /*1db70*/  STG.E.U16 desc[UR60][R16.64], R38 ;  /* 0x0000002610007986 */ /* 0x0003e2000c10153c */
[----:B------:R-:W0:Y:S03]  /*1db80*/  LDC R4, c[0x0][0x278] ;  /* 0x00009e00ff047b82 */ /* 0x000e260000000800 */
[----:B------:R3:W-:Y:S01]  /*1db90*/  STG.E.U16 desc[UR60][R18.64], R26 ;  /* 0x0000001a12007986 */ /* 0x0007e2000c10153c */
[----:B--2---:R-:W-:Y:S01]  /*1dba0*/  IMAD R11, R24, 0x1c0, RZ ;  /* 0x000001c0180b7824 */ /* 0x004fe200078e02ff */
[----:B------:R-:W-:-:S03]  /*1dbb0*/  IADD3 R10, P3, R23, R14, RZ ;  /* 0x0000000e170a7210 */ /* 0x000fc60007f7e0ff */
[----:B------:R-:W2:Y:S01]  /*1dbc0*/  LDC R0, c[0x0][0x278] ;  /* 0x00009e00ff007b82 */ /* 0x000ea20000000800 */
[----:B------:R-:W-:Y:S02]  /*1dbd0*/  LEA.HI.X.SX32 R3, R195, R15, 0x1, P5 ;  /* 0x0000000fc3037211 */ /* 0x000fe400028f0eff */
[----:B-1----:R-:W-:Y:S01]  /*1dbe0*/  IADD3 R16, P5, R11, R14, RZ ;  /* 0x0000000e0b107210 */ /* 0x002fe20007fbe0ff */
[----:B---3--:R-:W-:-:S04]  /*1dbf0*/  IMAD R19, R20, 0xe1, RZ ;  /* 0x000000e114137824 */ /* 0x008fc800078e02ff */
[----:B------:R-:W1:Y:S01]  /*1dc00*/  LDC R20, c[0x0][0x278] ;  /* 0x00009e00ff147b82 */ /* 0x000e620000000800 */
[----:B------:R-:W-:Y:S01]  /*1dc10*/  LEA.HI.X.SX32 R11, R13, R15, 0x1, P3 ;  /* 0x0000000f0d0b7211 */ /* 0x000fe200018f0eff */
[----:B------:R-:W-:Y:S02]  /*1dc20*/  IMAD R13, R21, 0x1c4, RZ ;  /* 0x000001c4150d7824 */ /* 0x000fe400078e02ff */
[----:B----4-:R-:W-:-:S04]  /*1dc30*/  IMAD R27, R27, 0x1c2, RZ ;  /* 0x000001c21b1b7824 */ /* 0x010fc800078e02ff */
[----:B------:R-:W3:Y:S01]  /*1dc40*/  LDC R21, c[0x0][0x278] ;  /* 0x00009e00ff157b82 */ /* 0x000ee20000000800 */
[----:B------:R-:W-:Y:S01]  /*1dc50*/  PRMT R24, R39, 0x7632, R24 ;  /* 0x0000763227187816 */ /* 0x000fe20000000018 */
[----:B------:R4:W-:Y:S01]  /*1dc60*/  STG.E.U16 desc[UR60][R2.64], R39 ;  /* 0x0000002702007986 */ /* 0x0009e2000c10153c */
[----:B------:R-:W-:Y:S01]  /*1dc70*/  LEA.HI.X.SX32 R17, R153, R15, 0x1, P5 ;  /* 0x0000000f99117211 */ /* 0x000fe200028f0eff */
[----:B-----5:R-:W-:-:S04]  /*1dc80*/  IMAD R25, R25, 0x1c8, RZ ;  /* 0x000001c819197824 */ /* 0x020fc800078e02ff */
[----:B------:R-:W5:Y:S01]  /*1dc90*/  LDC R23, c[0x0][0x278] ;  /* 0x00009e00ff177b82 */ /* 0x000f620000000800 */
[-C--:B------:R-:W-:Y:S01]  /*1dca0*/  IADD3 R18, P6, R27, R14.reuse, RZ ;  /* 0x0000000e1b127210 */ /* 0x080fe20007fde0ff */
[----:B------:R0:W-:Y:S01]  /*1dcb0*/  STG.E.U16 desc[UR60][R10.64], R24 ;  /* 0x000000180a007986 */ /* 0x0001e2000c10153c */
[----:B----4-:R-:W-:-:S05]  /*1dcc0*/  IADD3 R2, P3, R13, R14, RZ ;  /* 0x0000000e0d027210 */ /* 0x010fca0007f7e0ff */
[----:B------:R-:W4:Y:S01]  /*1dcd0*/  LDC R13, c[0x0][0x278] ;  /* 0x00009e00ff0d7b82 */ /* 0x000f220000000800 */
[----:B------:R-:W-:Y:S01]  /*1dce0*/  LEA.HI.X.SX32 R19, R19, R15, 0x1, P6 ;  /* 0x0000000f13137211 */ /* 0x000fe200030f0eff */
[----:B------:R2:W-:Y:S01]  /*1dcf0*/  STG.E.U16 desc[UR60][R16.64], R28 ;  /* 0x0000001c10007986 */ /* 0x0005e2000c10153c */
[----:B0-----:R-:W-:Y:S01]  /*1dd00*/  IMAD R3, R22, 0x1c6, RZ ;  /* 0x000001c616037824 */ /* 0x001fe200078e02ff */
[----:B------:R-:W-:-:S04]  /*1dd10*/  PRMT R26, R28, 0x7632, R26 ;  /* 0x000076321c1a7816 */ /* 0x000fc8000000001a */
[----:B------:R-:W0:Y:S01]  /*1dd20*/  LDC R22, c[0x0][0x278] ;  /* 0x00009e00ff167b82 */ /* 0x000e220000000800 */
[-C--:B------:R-:W-:Y:S02]  /*1dd30*/  IADD3 R10, P5, R3, R14.reuse, RZ ;  /* 0x0000000e030a7210 */ /* 0x080fe40007fbe0ff */
[----:B--2---:R-:W-:-:S05]  /*1dd40*/  IADD3 R16, P6, R25, R14, RZ ;  /* 0x0000000e19107210 */ /* 0x004fca0007fde0ff */
[----:B------:R-:W2:Y:S01]  /*1dd50*/  LDC R25, c[0x0][0x278] ;  /* 0x00009e00ff197b82 */ /* 0x000ea20000000800 */
[----:B------:R-:W-:Y:S01]  /*1dd60*/  IMAD R11, R4, 0xe3, RZ ;  /* 0x000000e3040b7824 */ /* 0x000fe200078e02ff */
[-C--:B------:R-:W-:Y:S01]  /*1dd70*/  LEA.HI.X.SX32 R3, R193, R15.reuse, 0x1, P3 ;  /* 0x0000000fc1037211 */ /* 0x080fe200018f0eff */
[----:B------:R1:W-:Y:S05]  /*1dd80*/  STG.E.U16 desc[UR60][R18.64], R26 ;  /* 0x0000001a12007986 */ /* 0x0003ea000c10153c */
[----:B------:R-:W2:Y:S01]  /*1dd90*/  LDC R24, c[0x0][0x278] ;  /* 0x00009e00ff187b82 */ /* 0x000ea20000000800 */
[-C--:B------:R-:W-:Y:S01]  /*1dda0*/  LEA.HI.X.SX32 R11, R11, R15.reuse, 0x1, P5 ;  /* 0x0000000f0b0b7211 */ /* 0x080fe200028f0eff */
[----:B------:R5:W-:Y:S01]  /*1ddb0*/  STG.E.U16 desc[UR60][R2.64], R29 ;  /* 0x0000001d02007986 */ /* 0x000be2000c10153c */
[----:B------:R-:W-:Y:S01]  /*1ddc0*/  LEA.HI.X.SX32 R17, R197, R15, 0x1, P6 ;  /* 0x0000000fc5117211 */ /* 0x000fe200030f0eff */
[----:B-1----:R-:W-:Y:S01]  /*1ddd0*/  IMAD R19, R20, 0x1ca, RZ ;  /* 0x000001ca14137824 */ /* 0x002fe200078e02ff */
[----:B------:R-:W-:Y:S01]  /*1dde0*/  PRMT R18, R29, 0x7632, R18 ;  /* 0x000076321d127816 */ /* 0x000fe20000000012 */
[----:B---3--:R-:W-:-:S02]  /*1ddf0*/  IMAD R21, R21, 0x1ce, RZ ;  /* 0x000001ce15157824 */ /* 0x008fc400078e02ff */
[----:B------:R-:W1:Y:S01]  /*1de00*/  LDC R4, c[0x0][0x278] ;  /* 0x00009e00ff047b82 */ /* 0x000e620000000800 */
[----:B-----5:R-:W-:Y:S02]  /*1de10*/  IMAD R23, R23, 0x1cc, RZ ;  /* 0x000001cc17177824 */ /* 0x020fe400078e02ff */
[----:B------:R-:W-:Y:S01]  /*1de20*/  IMAD R3, R0, 0xe5, RZ ;  /* 0x000000e500037824 */ /* 0x000fe200078e02ff */
[----:B------:R-:W-:Y:S01]  /*1de30*/  IADD3 R2, P5, R19, R14, RZ ;  /* 0x0000000e13027210 */ /* 0x000fe20007fbe0ff */
[----:B------:R3:W-:Y:S03]  /*1de40*/  STG.E.U16 desc[UR60][R10.64], R18 ;  /* 0x000000120a007986 */ /* 0x0007e6000c10153c */
[----:B------:R-:W5:Y:S01]  /*1de50*/  LDC R26, c[0x0][0x278] ;  /* 0x00009e00ff1a7b82 */ /* 0x000f620000000800 */
[----:B------:R-:W-:Y:S01]  /*1de60*/  LEA.HI.X.SX32 R3, R3, R15, 0x1, P5 ;  /* 0x0000000f03037211 */ /* 0x000fe200028f0eff */
[----:B------:R0:W-:Y:S01]  /*1de70*/  STG.E.U16 desc[UR60][R16.64], R30 ;  /* 0x0000001e10007986 */ /* 0x0001e2000c10153c */
[----:B----4-:R-:W-:-:S05]  /*1de80*/  IMAD R13, R13, 0xe7, RZ ;  /* 0x000000e70d0d7824 */ /* 0x010fca00078e02ff */
[----:B------:R-:W4:Y:S01]  /*1de90*/  LDC R20, c[0x0][0x278] ;  /* 0x00009e00ff147b82 */ /* 0x000f220000000800 */
[-C--:B---3--:R-:W-:Y:S02]  /*1dea0*/  IADD3 R10, P3, R23, R14.reuse, RZ ;  /* 0x0000000e170a7210 */ /* 0x088fe40007f7e0ff */
[----:B0-----:R-:W-:Y:S02]  /*1deb0*/  IADD3 R16, P5, R21, R14, RZ ;  /* 0x0000000e15107210 */ /* 0x001fe40007fbe0ff */
[----:B------:R-:W-:-:S03]  /*1dec0*/  PRMT R17, R30, 0x7632, R17 ;  /* 0x000076321e117816 */ /* 0x000fc60000000011 */
[----:B------:R-:W0:Y:S01]  /*1ded0*/  LDC R21, c[0x0][0x278] ;  /* 0x00009e00ff157b82 */ /* 0x000e220000000800 */
[----:B------:R-:W-:Y:S01]  /*1dee0*/  LEA.HI.X.SX32 R11, R139, R15, 0x1, P3 ;  /* 0x0000000f8b0b7211 */ /* 0x000fe200018f0eff */
[----:B------:R-:W-:Y:S01]  /*1def0*/  IMAD R19, R22, 0x1d0, RZ ;  /* 0x000001d016137824 */ /* 0x000fe200078e02ff */
[----:B------:R3:W-:Y:S01]  /*1df00*/  STG.E.U16 desc[UR60][R2.64], R17 ;  /* 0x0000001102007986 */ /* 0x0007e2000c10153c */
[----:B--2---:R-:W-:-:S04]  /*1df10*/  IMAD R25, R25, 0x1d4, RZ ;  /* 0x000001d419197824 */ /* 0x004fc800078e02ff */
[----:B------:R-:W2:Y:S01]  /*1df20*/  LDC R23, c[0x0][0x278] ;  /* 0x00009e00ff177b82 */ /* 0x000ea20000000800 */
[----:B------:R1:W-:Y:S01]  /*1df30*/  STG.E.U16 desc[UR60][R10.64], R31 ;  /* 0x0000001f0a007986 */ /* 0x0003e2000c10153c */
[----:B------:R-:W-:Y:S02]  /*1df40*/  IADD3 R18, P6, R19, R14, RZ ;  /* 0x0000000e13127210 */ /* 0x000fe40007fde0ff */
[----:B---3--:R-:W-:Y:S01]  /*1df50*/  LEA.HI.X.SX32 R17, R13, R15, 0x1, P5 ;  /* 0x0000000f0d117211 */ /* 0x008fe200028f0eff */
[----:B------:R-:W-:-:S03]  /*1df60*/  IMAD R13, R24, 0x1d2, RZ ;  /* 0x000001d2180d7824 */ /* 0x000fc600078e02ff */
[----:B------:R-:W3:Y:S01]  /*1df70*/  LDC R22, c[0x0][0x278] ;  /* 0x00009e00ff167b82 */ /* 0x000ee20000000800 */
[----:B-1----:R-:W-:-:S07]  /*1df80*/  IADD3 R10, P5, R25, R14, RZ ;  /* 0x0000000e190a7210 */ /* 0x002fce0007fbe0ff */
[----:B------:R-:W1:Y:S01]  /*1df90*/  LDC R24, c[0x0][0x278] ;  /* 0x00009e00ff187b82 */ /* 0x000e620000000800 */
[----:B------:R-:W-:Y:S02]  /*1dfa0*/  PRMT R28, R31, 0x7632, R28 ;  /* 0x000076321f1c7816 */ /* 0x000fe4000000001c */
[----:B------:R-:W-:-:S05]  /*1dfb0*/  LEA.HI.X.SX32 R19, R149, R15, 0x1, P6 ;  /* 0x0000000f95137211 */ /* 0x000fca00030f0eff */
[----:B------:R-:W3:Y:S01]  /*1dfc0*/  LDC R25, c[0x0][0x278] ;  /* 0x00009e00ff197b82 */ /* 0x000ee20000000800 */
[----:B------:R0:W-:Y:S01]  /*1dfd0*/  STG.E.U16 desc[UR60][R16.64], R28 ;  /* 0x0000001c10007986 */ /* 0x0001e2000c10153c */
[----:B-----5:R-:W-:Y:S01]  /*1dfe0*/  IMAD R27, R26, 0x1d6, RZ ;  /* 0x000001d61a1b7824 */ /* 0x020fe200078e02ff */
[----:B------:R-:W-:Y:S01]  /*1dff0*/  IADD3 R2, P3, R13, R14, RZ ;  /* 0x0000000e0d027210 */ /* 0x000fe20007f7e0ff */
[----:B------:R-:W-:-:S04]  /*1e000*/  IMAD R3, R4, 0xe9, RZ ;  /* 0x000000e904037824 */ /* 0x000fc800078e02ff */
[----:B------:R-:W5:Y:S01]  /*1e010*/  LDC R0, c[0x0][0x278] ;  /* 0x00009e00ff007b82 */ /* 0x000f620000000800 */
[----:B------:R2:W-:Y:S01]  /*1e020*/  STG.E.U16 desc[UR60][R18.64], R40 ;  /* 0x0000002812007986 */ /* 0x0005e2000c10153c */
[----:B----4-:R-:W-:Y:S01]  /*1e030*/  IMAD R13, R20, 0xeb, RZ ;  /* 0x000000eb140d7824 */ /* 0x010fe200078e02ff */
[----:B------:R-:W-:Y:S01]  /*1e040*/  LEA.HI.X.SX32 R3, R3, R15, 0x1, P3 ;  /* 0x0000000f03037211 */ /* 0x000fe200018f0eff */
[----:B0-----:R-:W-:Y:S01]  /*1e050*/  IMAD R29, R21, 0x1d8, RZ ;  /* 0x000001d8151d7824 */ /* 0x001fe200078e02ff */
[----:B------:R-:W-:-:S03]  /*1e060*/  IADD3 R16, P6, R27, R14, RZ ;  /* 0x0000000e1b107210 */ /* 0x000fc60007fde0ff */
[----:B------:R-:W0:Y:S01]  /*1e070*/  LDC R26, c[0x0][0x278] ;  /* 0x00009e00ff1a7b82 */ /* 0x000e220000000800 */
[----:B------:R-:W-:Y:S02]  /*1e080*/  LEA.HI.X.SX32 R11, R109, R15, 0x1, P5 ;  /* 0x0000000f6d0b7211 */ /* 0x000fe400028f0eff */
[----:B--2---:R-:W-:-:S05]  /*1e090*/  PRMT R40, R40, 0x7632, R40 ;  /* 0x0000763228287816 */ /* 0x004fca0000000028 */
[----:B------:R-:W2:Y:S01]  /*1e0a0*/  LDC R19, c[0x0][0x278] ;  /* 0x00009e00ff137b82 */ /* 0x000ea20000000800 */
[----:B------:R-:W-:Y:S01]  /*1e0b0*/  LEA.HI.X.SX32 R17, R13, R15, 0x1, P6 ;  /* 0x0000000f0d117211 */ /* 0x000fe200030f0eff */
[----:B------:R4:W-:Y:S01]  /*1e0c0*/  STG.E.U16 desc[UR60][R2.64], R40 ;  /* 0x0000002802007986 */ /* 0x0009e2000c10153c */
[----:B------:R-:W-:-:S05]  /*1e0d0*/  PRMT R18, R41, 0x7632, R18 ;  /* 0x0000763229127816 */ /* 0x000fca0000000012 */
[----:B------:R-:W0:Y:S01]  /*1e0e0*/  LDC R27, c[0x0][0x278] ;  /* 0x00009e00ff1b7b82 */ /* 0x000e220000000800 */
[----:B------:R-:W-:Y:S01]  /*1e0f0*/  IMAD R23, R23, 0x1dc, RZ ;  /* 0x000001dc17177824 */ /* 0x000fe200078e02ff */
[----:B------:R1:W-:Y:S06]  /*1e100*/  STG.E.U16 desc[UR60][R10.64], R41 ;  /* 0x000000290a007986 */ /* 0x0003ec000c10153c */
[----:B------:R-:W0:Y:S01]  /*1e110*/  LDC R21, c[0x0][0x278] ;  /* 0x00009e00ff157b82 */ /* 0x000e220000000800 */
[----:B----4-:R-:W-:Y:S01]  /*1e120*/  IADD3 R2, P5, R29, R14, RZ ;  /* 0x0000000e1d027210 */ /* 0x010fe20007fbe0ff */
[----:B------:R4:W-:Y:S06]  /*1e130*/  STG.E.U16 desc[UR60][R16.64], R18 ;  /* 0x0000001210007986 */ /* 0x0009ec000c10153c */
[----:B------:R-:W0:Y:S01]  /*1e140*/  LDC R4, c[0x0][0x278] ;  /* 0x00009e00ff047b82 */ /* 0x000e220000000800 */
[----:B-1----:R-:W-:Y:S01]  /*1e150*/  IMAD R11, R24, 0x1de, RZ ;  /* 0x000001de180b7824 */ /* 0x002fe200078e02ff */
[----:B------:R-:W-:-:S06]  /*1e160*/  LEA.HI.X.SX32 R3, R155, R15, 0x1, P5 ;  /* 0x0000000f9b037211 */ /* 0x000fcc00028f0eff */
[----:B------:R-:W1:Y:S01]  /*1e170*/  LDC R20, c[0x0][0x278] ;  /* 0x00009e00ff147b82 */ /* 0x000e620000000800 */
[----:B---3--:R-:W-:Y:S01]  /*1e180*/  IMAD R31, R22, 0x1da, RZ ;  /* 0x000001da161f7824 */ /* 0x008fe200078e02ff */
[----:B----4-:R-:W-:Y:S01]  /*1e190*/  IADD3 R16, P5, R23, R14, RZ ;  /* 0x0000000e17107210 */ /* 0x010fe20007fbe0ff */
[----:B------:R-:W-:-:S05]  /*1e1a0*/  IMAD R23, R25, 0x1e0, RZ ;  /* 0x000001e019177824 */ /* 0x000fca00078e02ff */
[----:B------:R-:W3:Y:S01]  /*1e1b0*/  LDC R24, c[0x0][0x278] ;  /* 0x00009e00ff187b82 */ /* 0x000ee20000000800 */
[----:B-----5:R-:W-:Y:S01]  /*1e1c0*/  IMAD R13, R0, 0xed, RZ ;  /* 0x000000ed000d7824 */ /* 0x020fe200078e02ff */
[----:B------:R-:W-:-:S06]  /*1e1d0*/  IADD3 R10, P3, R31, R14, RZ ;  /* 0x0000000e1f0a7210 */ /* 0x000fcc0007f7e0ff */
[----:B------:R-:W4:Y:S01]  /*1e1e0*/  LDC R28, c[0x0][0x278] ;  /* 0x00009e00ff1c7b82 */ /* 0x000f220000000800 */
[----:B------:R-:W-:-:S07]  /*1e1f0*/  IADD3 R18, P6, R11, R14, RZ ;  /* 0x0000000e0b127210 */ /* 0x000fce0007fde0ff */
[----:B------:R-:W5:Y:S01]  /*1e200*/  LDC R25, c[0x0][0x278] ;  /* 0x00009e00ff197b82 */ /* 0x000f620000000800 */
[-C--:B------:R-:W-:Y:S01]  /*1e210*/  LEA.HI.X.SX32 R11, R13, R15.reuse, 0x1, P3 ;  /* 0x0000000f0d0b7211 */ /* 0x080fe200018f0eff */
[----:B------:R0:W-:Y:S01]  /*1e220*/  STG.E.U16 desc[UR60][R2.64], R42 ;  /* 0x0000002a02007986 */ /* 0x0001e2000c10153c */
[----:B------:R-:W-:Y:S01]  /*1e230*/  PRMT R22, R42, 0x7632, R22 ;  /* 0x000076322a167816 */ /* 0x000fe20000000016 */
[----:B--2---:R-:W-:Y:S01]  /*1e240*/  IMAD R19, R19, 0xef, RZ ;  /* 0x000000ef13137824 */ /* 0x004fe200078e02ff */
[----:B------:R-:W-:Y:S01]  /*1e250*/  LEA.HI.X.SX32 R17, R85, R15, 0x1, P5 ;  /* 0x0000000f55117211 */ /* 0x000fe200028f0eff */
[----:B0-----:R-:W-:Y:S02]  /*1e260*/  IMAD R27, R27, 0x1e4, RZ ;  /* 0x000001e41b1b7824 */ /* 0x001fe400078e02ff */
[----:B------:R-:W0:Y:S01]  /*1e270*/  LDC R0, c[0x0][0x278] ;  /* 0x00009e00ff007b82 */ /* 0x000e220000000800 */
[----:B------:R2:W-:Y:S01]  /*1e280*/  STG.E.U16 desc[UR60][R10.64], R22 ;  /* 0x000000160a007986 */ /* 0x0005e2000c10153c */
[----:B------:R-:W-:-:S02]  /*1e290*/  IMAD R21, R21, 0x1e6, RZ ;  /* 0x000001e615157824 */ /* 0x000fc400078e02ff */
[----:B------:R-:W-:Y:S01]  /*1e2a0*/  IMAD R3, R26, 0x1e2, RZ ;  /* 0x000001e21a037824 */ /* 0x000fe200078e02ff */
[----:B------:R-:W-:-:S03]  /*1e2b0*/  IADD3 R2, P5, R23, R14, RZ ;  /* 0x0000000e17027210 */ /* 0x000fc60007fbe0ff */
[----:B------:R-:W0:Y:S01]  /*1e2c0*/  LDC R26, c[0x0][0x278] ;  /* 0x00009e00ff1a7b82 */ /* 0x000e220000000800 */
[-C--:B------:R-:W-:Y:S02]  /*1e2d0*/  LEA.HI.X.SX32 R19, R19, R15.reuse, 0x1, P6 ;  /* 0x0000000f13137211 */ /* 0x080fe400030f0eff */
[----:B------:R-:W-:Y:S02]  /*1e2e0*/  PRMT R29, R43, 0x7632, R29 ;  /* 0x000076322b1d7816 */ /* 0x000fe4000000001d */
[-C--:B--2---:R-:W-:Y:S01]  /*1e2f0*/  IADD3 R10, P3, R3, R14.reuse, RZ ;  /* 0x0000000e030a7210 */ /* 0x084fe20007f7e0ff */
[----:B------:R1:W-:Y:S01]  /*1e300*/  STG.E.U16 desc[UR60][R16.64], R43 ;  /* 0x0000002b10007986 */ /* 0x0003e2000c10153c */
[-C--:B------:R-:W-:Y:S01]  /*1e310*/  LEA.HI.X.SX32 R3, R107, R15.reuse, 0x1, P5 ;  /* 0x0000000f6b037211 */ /* 0x080fe200028f0eff */
[----:B------:R-:W-:Y:S01]  /*1e320*/  IMAD R13, R4, 0xf1, RZ ;  /* 0x000000f1040d7824 */ /* 0x000fe200078e02ff */
[-C--:B------:R-:W-:Y:S01]  /*1e330*/  IADD3 R22, P6, R21, R14.reuse, RZ ;  /* 0x0000000e15167210 */ /* 0x080fe20007fde0ff */
[----:B------:R-:W-:Y:S01]  /*1e340*/  STG.E.U16 desc[UR60][R18.64], R29 ;  /* 0x0000001d12007986 */ /* 0x000fe2000c10153c */
[----:B------:R-:W-:Y:S01]  /*1e350*/  PRMT R30, R96, 0x7632, R30 ;  /* 0x00007632601e7816 */ /* 0x000fe2000000001e */
[----:B------:R-:W2:Y:S01]  /*1e360*/  LDC R4, c[0x0][0x278] ;  /* 0x00009e00ff047b82 */ /* 0x000ea20000000800 */
[----:B------:R-:W-:Y:S01]  /*1e370*/  LEA.HI.X.SX32 R11, R13, R15, 0x1, P3 ;  /* 0x0000000f0d0b7211 */ /* 0x000fe200018f0eff */
[----:B------:R3:W-:Y:S01]  /*1e380*/  STG.E.U16 desc[UR60][R2.64], R96 ;  /* 0x0000006002007986 */ /* 0x0007e2000c10153c */
[----:B-1----:R-:W-:Y:S01]  /*1e390*/  IMAD R17, R20, 0xf3, RZ ;  /* 0x000000f314117824 */ /* 0x002fe200078e02ff */
[----:B------:R-:W-:Y:S01]  /*1e3a0*/  IADD3 R20, P5, R27, R14, RZ ;  /* 0x0000000e1b147210 */ /* 0x000fe20007fbe0ff */
[----:B----4-:R-:W-:-:S03]  /*1e3b0*/  IMAD R13, R28, 0x1ec, RZ ;  /* 0x000001ec1c0d7824 */ /* 0x010fc600078e02ff */
[----:B------:R-:W1:Y:S01]  /*1e3c0*/  LDC R27, c[0x0][0x278] ;  /* 0x00009e00ff1b7b82 */ /* 0x000e620000000800 */
[-C--:B------:R-:W-:Y:S02]  /*1e3d0*/  LEA.HI.X.SX32 R21, R199, R15.reuse, 0x1, P5 ;  /* 0x0000000fc7157211 */ /* 0x080fe400028f0eff */
[----:B------:R-:W-:Y:S01]  /*1e3e0*/  LEA.HI.X.SX32 R23, R17, R15, 0x1, P6 ;  /* 0x0000000f11177211 */ /* 0x000fe200030f0eff */
[----:B---3--:R-:W-:Y:S01]  /*1e3f0*/  IMAD R3, R24, 0x1e8, RZ ;  /* 0x000001e818037824 */ /* 0x008fe200078e02ff */
[----:B------:R-:W3:Y:S03]  /*1e400*/  LDS.128 R16, [R6] ;  /* 0x0000000006107984 */ /* 0x000ee60000000c00 */
[----:B------:R-:W4:Y:S01]  /*1e410*/  LDC R24, c[0x0][0x278] ;  /* 0x00009e00ff187b82 */ /* 0x000f220000000800 */
[----:B-----5:R-:W-:Y:S01]  /*1e420*/  IMAD R25, R25, 0x1ea, RZ ;  /* 0x000001ea19197824 */ /* 0x020fe200078e02ff */
[----:B------:R5:W-:Y:S01]  /*1e430*/  STG.E.U16 desc[UR60][R10.64], R30 ;  /* 0x0000001e0a007986 */ /* 0x000be2000c10153c */
[----:B------:R-:W-:-:S03]  /*1e440*/  PRMT R31, R97, 0x7632, R31 ;  /* 0x00007632611f7816 */ /* 0x000fc6000000001f */
[----:B------:R0:W-:Y:S02]  /*1e450*/  STG.E.U16 desc[UR60][R20.64], R97 ;  /* 0x0000006114007986 */ /* 0x0001e4000c10153c */
[----:B------:R-:W3:Y:S01]  /*1e460*/  LDC R29, c[0x0][0x278] ;  /* 0x00009e00ff1d7b82 */ /* 0x000ee20000000800 */
[-C--:B------:R-:W-:Y:S02]  /*1e470*/  IADD3 R2, P3, R3, R14.reuse, RZ ;  /* 0x0000000e03027210 */ /* 0x080fe40007f7e0ff */
[----:B-----5:R-:W-:-:S05]  /*1e480*/  IADD3 R10, P5, R25, R14, RZ ;  /* 0x0000000e190a7210 */ /* 0x020fca0007fbe0ff */
[----:B------:R-:W5:Y:S01]  /*1e490*/  LDC R25, c[0x0][0x278] ;  /* 0x00009e00ff197b82 */ /* 0x000f620000000800 */
[----:B0-----:R-:W-:-:S07]  /*1e4a0*/  IADD3 R20, P6, R13, R14, RZ ;  /* 0x0000000e0d147210 */ /* 0x001fce0007fde0ff */
[----:B------:R-:W0:Y:S01]  /*1e4b0*/  LDC R13, c[0x0][0x278] ;  /* 0x00009e00ff0d7b82 */ /* 0x000e220000000800 */
[----:B------:R2:W-:Y:S01]  /*1e4c0*/  STG.E.U16 desc[UR60][R22.64], R31 ;  /* 0x0000001f16007986 */ /* 0x0005e2000c10153c */
[----:B------:R-:W-:Y:S01]  /*1e4d0*/  IMAD R11, R0, 0xf5, RZ ;  /* 0x000000f5000b7824 */ /* 0x000fe200078e02ff */
[----:B------:R-:W-:-:S05]  /*1e4e0*/  LEA.HI.X.SX32 R3, R111, R15, 0x1, P3 ;  /* 0x0000000f6f037211 */ /* 0x000fca00018f0eff */
[----:B------:R-:W5:Y:S01]  /*1e4f0*/  LDC R28, c[0x0][0x278] ;  /* 0x00009e00ff1c7b82 */ /* 0x000f620000000800 */
[----:B--2---:R-:W-:-:S07]  /*1e500*/  IMAD R23, R26, 0x1ee, RZ ;  /* 0x000001ee1a177824 */ /* 0x004fce00078e02ff */
[----:B------:R-:W2:Y:S01]  /*1e510*/  LDC R0, c[0x0][0x278] ;  /* 0x00009e00ff007b82 */ /* 0x000ea20000000800 */
[----:B------:R-:W-:-:S07]  /*1e520*/  LEA.HI.X.SX32 R11, R11, R15, 0x1, P5 ;  /* 0x0000000f0b0b7211 */ /* 0x000fce00028f0eff */
[----:B------:R-:W2:Y:S01]  /*1e530*/  LDC R26, c[0x0][0x278] ;  /* 0x00009e00ff1a7b82 */ /* 0x000ea20000000800 */
[----:B------:R1:W-:Y:S01]  /*1e540*/  STG.E.U16 desc[UR60][R2.64], R98 ;  /* 0x0000006202007986 */ /* 0x0003e2000c10153c */
[----:B------:R-:W-:-:S06]  /*1e550*/  PRMT R22, R98, 0x7632, R22 ;  /* 0x0000763262167816 */ /* 0x000fcc0000000016 */
[----:B------:R-:W2:Y:S01]  /*1e560*/  LDC R6, c[0x0][0x278] ;  /* 0x00009e00ff067b82 */ /* 0x000ea20000000800 */
[----:B------:R-:W-:Y:S02]  /*1e570*/  LEA.HI.X.SX32 R21, R87, R15, 0x1, P6 ;  /* 0x0000000f57157211 */ /* 0x000fe400030f0eff */
[----:B-1----:R-:W-:Y:S01]  /*1e580*/  IADD3 R2, P5, R23, R14, RZ ;  /* 0x0000000e17027210 */ /* 0x002fe20007fbe0ff */
[----:B----4-:R-:W-:-:S04]  /*1e590*/  IMAD R23, R24, 0x1f4, RZ ;  /* 0x000001f418177824 */ /* 0x010fc800078e02ff */
[----:B------:R-:W1:Y:S01]  /*1e5a0*/  LDC R30, c[0x0][0x278] ;  /* 0x00009e00ff1e7b82 */ /* 0x000e620000000800 */
[----:B------:R-:W-:Y:S02]  /*1e5b0*/  IMAD R3, R4, 0xf7, RZ ;  /* 0x000000f704037824 */ /* 0x000fe400078e02ff */
[----:B------:R-:W-:Y:S02]  /*1e5c0*/  IMAD R27, R27, 0x1f0, RZ ;  /* 0x000001f01b1b7824 */ /* 0x000fe400078e02ff */
[----:B---3--:R-:W-:-:S03]  /*1e5d0*/  IMAD R29, R29, 0x1f2, RZ ;  /* 0x000001f21d1d7824 */ /* 0x008fc600078e02ff */
[----:B------:R-:W3:Y:S01]  /*1e5e0*/  LDC R24, c[0x0][0x278] ;  /* 0x00009e00ff187b82 */ /* 0x000ee20000000800 */
[----:B------:R4:W-:Y:S01]  /*1e5f0*/  STG.E.U16 desc[UR60][R10.64], R22 ;  /* 0x000000160a007986 */ /* 0x0009e2000c10153c */
[-C--:B------:R-:W-:Y:S01]  /*1e600*/  LEA.HI.X.SX32 R3, R3, R15.reuse, 0x1, P5 ;  /* 0x0000000f03037211 */ /* 0x080fe200028f0eff */
[----:B0-----:R-:W-:Y:S01]  /*1e610*/  IMAD R13, R13, 0xf9, RZ ;  /* 0x000000f90d0d7824 */ /* 0x001fe200078e02ff */
[----:B------:R-:W-:Y:S01]  /*1e620*/  PRMT R31, R99, 0x7632, R31 ;  /* 0x00007632631f7816 */ /* 0x000fe2000000001f */
[----:B------:R0:W-:Y:S01]  /*1e630*/  STG.E.U16 desc[UR60][R20.64], R99 ;  /* 0x0000006314007986 */ /* 0x0001e2000c10153c */
[----:B-----5:R-:W-:Y:S02]  /*1e640*/  IMAD R25, R25, 0x1f6, RZ ;  /* 0x000001f619197824 */ /* 0x020fe400078e02ff */
[----:B------:R-:W5:Y:S01]  /*1e650*/  LDC R4, c[0x0][0x278] ;  /* 0x00009e00ff047b82 */ /* 0x000f620000000800 */
[-C--:B----4-:R-:W-:Y:S02]  /*1e660*/  IADD3 R10, P3, R27, R14.reuse, RZ ;  /* 0x0000000e1b0a7210 */ /* 0x090fe40007f7e0ff */
[----:B0-----:R-:W-:Y:S01]  /*1e670*/  IADD3 R20, P5, R29, R14, RZ ;  /* 0x0000000e1d147210 */ /* 0x001fe20007fbe0ff */
[----:B------:R2:W-:Y:S01]  /*1e680*/  STG.E.U16 desc[UR60][R2.64], R31 ;  /* 0x0000001f02007986 */ /* 0x0005e2000c10153c */
[----:B------:R-:W-:-:S02]  /*1e690*/  LEA.HI.X.SX32 R11, R151, R15, 0x1, P3 ;  /* 0x0000000f970b7211 */ /* 0x000fc400018f0eff */
[-C--:B------:R-:W-:Y:S01]  /*1e6a0*/  LEA.HI.X.SX32 R21, R13, R15.reuse, 0x1, P5 ;  /* 0x0000000f0d157211 */ /* 0x080fe200028f0eff */
[----:B------:R-:W-:Y:S01]  /*1e6b0*/  IMAD R13, R28, 0x1f8, RZ ;  /* 0x000001f81c0d7824 */ /* 0x000fe200078e02ff */
[-C--:B------:R-:W-:Y:S01]  /*1e6c0*/  IADD3 R22, P6, R23, R14.reuse, RZ ;  /* 0x0000000e17167210 */ /* 0x080fe20007fde0ff */
[----:B------:R0:W-:Y:S01]  /*1e6d0*/  STG.E.U16 desc[UR60][R10.64], R16 ;  /* 0x000000100a007986 */ /* 0x0001e2000c10153c */
[----:B------:R-:W-:Y:S01]  /*1e6e0*/  PRMT R27, R16, 0x7632, R27 ;  /* 0x00007632101b7816 */ /* 0x000fe2000000001b */
[----:B--2---:R-:W-:Y:S01]  /*1e6f0*/  IMAD R3, R0, 0xfb, RZ ;  /* 0x000000fb00037824 */ /* 0x004fe200078e02ff */
[----:B------:R-:W-:Y:S01]  /*1e700*/  IADD3 R2, P5, R25, R14, RZ ;  /* 0x0000000e19027210 */ /* 0x000fe20007fbe0ff */
[----:B------:R-:W-:Y:S01]  /*1e710*/  IMAD R25, R26, 0x1fa, RZ ;  /* 0x000001fa1a197824 */ /* 0x000fe200078e02ff */
[-C--:B------:R-:W-:Y:S02]  /*1e720*/  LEA.HI.X.SX32 R23, R157, R15.reuse, 0x1, P6 ;  /* 0x0000000f9d177211 */ /* 0x080fe400030f0eff */
[----:B------:R-:W-:-:S02]  /*1e730*/  LEA.HI.X.SX32 R3, R3, R15, 0x1, P5 ;  /* 0x0000000f03037211 */ /* 0x000fc400028f0eff */
[-C--:B0-----:R-:W-:Y:S01]  /*1e740*/  IADD3 R10, P3, R13, R14.reuse, RZ ;  /* 0x0000000e0d0a7210 */ /* 0x081fe20007f7e0ff */
[----:B------:R-:W-:Y:S01]  /*1e750*/  IMAD R13, R6, 0xfd, RZ ;  /* 0x000000fd060d7824 */ /* 0x000fe200078e02ff */
[----:B------:R-:W-:Y:S01]  /*1e760*/  IADD3 R16, P5, R25, R14, RZ ;  /* 0x0000000e19107210 */ /* 0x000fe20007fbe0ff */
[----:B------:R0:W-:Y:S01]  /*1e770*/  STG.E.U16 desc[UR60][R20.64], R27 ;  /* 0x0000001b14007986 */ /* 0x0001e2000c10153c */
[----:B-1----:R-:W-:-:S03]  /*1e780*/  IMAD R11, R30, 0x1fc, RZ ;  /* 0x000001fc1e0b7824 */ /* 0x002fc600078e02ff */
[----:B------:R1:W-:Y:S01]  /*1e790*/  STG.E.U16 desc[UR60][R22.64], R17 ;  /* 0x0000001116007986 */ /* 0x0003e2000c10153c */
[----:B0-----:R-:W-:Y:S02]  /*1e7a0*/  PRMT R21, R17, 0x7632, R21 ;  /* 0x0000763211157816 */ /* 0x001fe40000000015 */
[-C--:B-1----:R-:W-:Y:S01]  /*1e7b0*/  LEA.HI.X.SX32 R17, R13, R15.reuse, 0x1, P5 ;  /* 0x0000000f0d117211 */ /* 0x082fe200028f0eff */
[----:B---3--:R-:W-:Y:S01]  /*1e7c0*/  IMAD R13, R24, 0x1fe, RZ ;  /* 0x000001fe180d7824 */ /* 0x008fe200078e02ff */
[-C--:B------:R-:W-:Y:S02]  /*1e7d0*/  IADD3 R20, P6, R11, R14.reuse, RZ ;  /* 0x0000000e0b147210 */ /* 0x080fe40007fde0ff */
[----:B------:R-:W-:Y:S02]  /*1e7e0*/  LEA.HI.X.SX32 R11, R89, R15, 0x1, P3 ;  /* 0x0000000f590b7211 */ /* 0x000fe400018f0eff */
[----:B------:R-:W-:Y:S01]  /*1e7f0*/  IADD3 R14, P3, R13, R14, RZ ;  /* 0x0000000e0d0e7210 */ /* 0x000fe20007f7e0ff */
[----:B-----5:R-:W-:Y:S01]  /*1e800*/  IMAD R13, R4, 0xff, RZ ;  /* 0x000000ff040d7824 */ /* 0x020fe200078e02ff */
[----:B------:R0:W-:Y:S01]  /*1e810*/  STG.E.U16 desc[UR60][R2.64], R21 ;  /* 0x0000001502007986 */ /* 0x0001e2000c10153c */
[----:B------:R-:W-:-:S03]  /*1e820*/  PRMT R6, R19, 0x7632, R6 ;  /* 0x0000763213067816 */ /* 0x000fc60000000006 */
[----:B------:R-:W-:Y:S01]  /*1e830*/  STG.E.U16 desc[UR60][R10.64], R18 ;  /* 0x000000120a007986 */ /* 0x000fe2000c10153c */
[----:B0-----:R-:W-:Y:S02]  /*1e840*/  PRMT R3, R18, 0x7632, R3 ;  /* 0x0000763212037816 */ /* 0x001fe40000000003 */
[-C--:B------:R-:W-:Y:S02]  /*1e850*/  LEA.HI.X.SX32 R21, R113, R15.reuse, 0x1, P6 ;  /* 0x0000000f71157211 */ /* 0x080fe400030f0eff */
[----:B------:R-:W-:Y:S01]  /*1e860*/  LEA.HI.X.SX32 R15, R13, R15, 0x1, P3 ;  /* 0x0000000f0d0f7211 */ /* 0x000fe200018f0eff */
[----:B------:R0:W-:Y:S04]  /*1e870*/  STG.E.U16 desc[UR60][R16.64], R3 ;  /* 0x0000000310007986 */ /* 0x0001e8000c10153c */
[----:B------:R-:W-:Y:S04]  /*1e880*/  STG.E.U16 desc[UR60][R20.64], R19 ;  /* 0x0000001314007986 */ /* 0x000fe8000c10153c */
[----:B------:R1:W-:Y:S01]  /*1e890*/  STG.E.U16 desc[UR60][R14.64], R6 ;  /* 0x000000060e007986 */ /* 0x0003e2000c10153c */
[----:B------:R-:W-:-:S02]  /*1e8a0*/  FSEL R2, R221, -INF , P0 ;  /* 0xff800000dd027808 */ /* 0x000fc40000000000 */
[----:B------:R-:W-:Y:S02]  /*1e8b0*/  FSEL R217, R217, -INF , P1 ;  /* 0xff800000d9d97808 */ /* 0x000fe40000800000 */
[----:B------:R-:W-:Y:S02]  /*1e8c0*/  FSEL R0, R213, -INF , P2 ;  /* 0xff800000d5007808 */ /* 0x000fe40001000000 */
[----:B------:R-:W-:Y:S01]  /*1e8d0*/  FSEL R208, R208, -INF , P4 ;  /* 0xff800000d0d07808 */ /* 0x000fe20002000000 */
[----:B------:R-:W-:Y:S01]  /*1e8e0*/  FFMA R216, R2, 0.69314718246459960938, R9 ;  /* 0x3f31721802d87823 */ /* 0x000fe20000000009 */
[----:B------:R-:W-:Y:S01]  /*1e8f0*/  FFMA R217, R217, 0.69314718246459960938, R8 ;  /* 0x3f317218d9d97823 */ /* 0x000fe20000000008 */
[----:B------:R-:W-:Y:S01]  /*1e900*/  BAR.SYNC.DEFER_BLOCKING 0x0 ;  /* 0x0000000000007b1d */ /* 0x000fe20000010000 */
[----:B------:R-:W-:Y:S01]  /*1e910*/  FFMA R4, R0, 0.69314718246459960938, R7 ;  /* 0x3f31721800047823 */ /* 0x000fe20000000007 */
[----:B------:R-:W-:-:S06]  /*1e920*/  FFMA R5, R208, 0.69314718246459960938, R5 ;  /* 0x3f317218d0057823 */ /* 0x000fcc0000000005 */
[----:B------:R-:W2:Y:S08]  /*1e930*/  LDC R0, c[0x0][0x27c] ;  /* 0x00009f00ff007b82 */ /* 0x000eb00000000800 */
[----:B------:R-:W3:Y:S01]  /*1e940*/  LDC.64 R8, c[0x0][0x230] ;  /* 0x00008c00ff087b82 */ /* 0x000ee20000000a00 */
[----:B------:R-:W-:Y:S04]  /*1e950*/  STS.64 [R12], R216 ;  /* 0x000000d80c007388 */ /* 0x000fe80000000a00 */
[----:B------:R-:W-:Y:S03]  /*1e960*/  STS.64 [R12+0x100], R4 ;  /* 0x000100040c007388 */ /* 0x000fe60000000a00 */
[----:B------:R-:W-:Y:S01]  /*1e970*/  BAR.SYNC.DEFER_BLOCKING 0x0 ;  /* 0x0000000000007b1d */ /* 0x000fe20000010000 */
[----:B--2---:R-:W-:-:S05]  /*1e980*/  IMAD R0, R228, R0, RZ ;  /* 0x00000000e4007224 */ /* 0x004fca00078e02ff */
[----:B------:R-:W2:Y:S01]  /*1e990*/  LDS R7, [R196] ;  /* 0x00000000c4077984 */ /* 0x000ea20000000800 */
[C---:B0-----:R-:W-:Y:S02]  /*1e9a0*/  SHF.L.U32 R3, R0.reuse, 0x2, RZ ;  /* 0x0000000200037819 */ /* 0x041fe400000006ff */
[----:B------:R-:W-:Y:S01]  /*1e9b0*/  SHF.L.U32 R2, R243, 0x2, RZ ;  /* 0x00000002f3027819 */ /* 0x000fe200000006ff */
[----:B------:R-:W-:-:S03]  /*1e9c0*/  IMAD.HI R0, R0, 0x4, RZ ;  /* 0x0000000400007827 */ /* 0x000fc600078e02ff */
[----:B---3--:R-:W-:Y:S01]  /*1e9d0*/  IADD3 R2, P0, P1, R2, R8, R3 ;  /* 0x0000000802027210 */ /* 0x008fe2000791e003 */
[----:B-1----:R-:W-:-:S05]  /*1e9e0*/  IMAD.HI R6, R243, 0x4, RZ ;  /* 0x00000004f3067827 */ /* 0x002fca00078e02ff */
[----:B------:R-:W-:-:S05]  /*1e9f0*/  IADD3.X R3, R6, R9, R0, P0, P1 ;  /* 0x0000000906037210 */ /* 0x000fca00007e2400 */
[----:B--2---:R-:W-:Y:S01]  /*1ea00*/  STG.E desc[UR60][R2.64], R7 ;  /* 0x0000000702007986 */ /* 0x004fe2000c10193c */
[----:B------:R-:W-:Y:S05]  /*1ea10*/  EXIT ;  /* 0x000000000000794d */ /* 0x000fea0003800000 */
.L_x_2:
[----:B------:R-:W-:-:S00]  /*1ea20*/  BRA `(.L_x_2) ;  /* 0xfffffffc00fc7947 */ /* 0x000fc0000383ffff */
[----:B------:R-:W-:-:S00]  /*1ea30*/  NOP ;  /* 0x0000000000007918 */ /* 0x000fc00000000000 */
        /* <DEDUP_REMOVED lines=12> */
.L_x_3:


//--------------------- .nv.global.init           --------------------------
	.section	.nv.global.init,"aw",@progbits
.nv.global.init:
	.type		_$_str,@object
	.size		_$_str,(.L_0 - _$_str)
_$_str:
        /*0000*/ 	.byte	0x5f, 0x5f, 0x43, 0x55, 0x44, 0x41, 0x5f, 0x46, 0x54, 0x5a, 0x00
.L_0:


//--------------------- .nv.shared.attn_fwd       --------------------------
	.section	.nv.shared.attn_fwd,"aw",@nobits
	.sectionflags	@""
	.align	16
	.zero		1024


//--------------------- .nv.shared.reserved.0     --------------------------
	.section	.nv.shared.reserved.0,"aw",@nobits
	.weak		__nv_reservedSMEM_offset_0_alias
	.size		__nv_reservedSMEM_offset_0_alias, 0, 0
	.other		__nv_reservedSMEM_offset_0_alias,@"STO_CUDA_RESERVED_SHARED STV_DEFAULT"
__nv_reservedSMEM_offset_0_alias:
	.zero		0


//--------------------- .nv.constant0.attn_fwd    --------------------------
	.section	.nv.constant0.attn_fwd,"a",@progbits
	.sectionflags	@""
	.align	4
.nv.constant0.attn_fwd:
	.zero		664


//--------------------- SYMBOLS --------------------------

	.type		.nv.reservedSmem.offset0,@object
	.size		.nv.reservedSmem.offset0,0x4
